//
// Generated by NVIDIA NVVM Compiler
//
// Compiler Build ID: CL-36424714
// Cuda compilation tools, release 13.0, V13.0.88
// Based on NVVM 20.0.0
//

.version 9.0
.target sm_100
.address_size 64

	// .globl	_Z26construct_yearly_histogramPfiimmmS_
.const .align 8 .b8 month_day_boundary[104] = {0, 0, 0, 0, 0, 0, 0, 0, 31, 0, 0, 0, 0, 0, 0, 0, 60, 0, 0, 0, 0, 0, 0, 0, 91, 0, 0, 0, 0, 0, 0, 0, 121, 0, 0, 0, 0, 0, 0, 0, 152, 0, 0, 0, 0, 0, 0, 0, 182, 0, 0, 0, 0, 0, 0, 0, 213, 0, 0, 0, 0, 0, 0, 0, 244, 0, 0, 0, 0, 0, 0, 0, 18, 1, 0, 0, 0, 0, 0, 0, 49, 1, 0, 0, 0, 0, 0, 0, 79, 1, 0, 0, 0, 0, 0, 0, 110, 1};
// _ZZN3cub18CUB_300001_SM_10006detail6reduce28DeviceReduceSingleTileKernelINS2_10policy_hubIfyN4cuda3std3__44plusIvEEE10Policy1000EPfSC_yS9_ffNS7_10__identityEEEvT0_T1_T2_T3_T4_T6_E12temp_storage has been demoted
// _ZZN3cub18CUB_300001_SM_10006detail6reduce18DeviceReduceKernelINS2_10policy_hubIfyN4cuda3std3__44plusIvEEE10Policy1000EPfyS9_fNS7_10__identityEEEvT0_PT3_T1_NS0_13GridEvenShareISH_EET2_T4_E12temp_storage has been demoted
// _ZZN3cub18CUB_300001_SM_10006detail6reduce28DeviceReduceSingleTileKernelINS2_10policy_hubIfyN4cuda3std3__44plusIvEEE10Policy1000EPfSC_iS9_ffNS7_10__identityEEEvT0_T1_T2_T3_T4_T6_E12temp_storage has been demoted
.global .align 1 .b8 _ZN34_INTERNAL_452a6feb_4_k_cu_8464f8d44cuda3std3__45__cpo5beginE[1];
.global .align 1 .b8 _ZN34_INTERNAL_452a6feb_4_k_cu_8464f8d44cuda3std3__45__cpo3endE[1];
.global .align 1 .b8 _ZN34_INTERNAL_452a6feb_4_k_cu_8464f8d44cuda3std3__45__cpo6cbeginE[1];
.global .align 1 .b8 _ZN34_INTERNAL_452a6feb_4_k_cu_8464f8d44cuda3std3__45__cpo4cendE[1];
.global .align 1 .b8 _ZN34_INTERNAL_452a6feb_4_k_cu_8464f8d44cuda3std3__45__cpo6rbeginE[1];
.global .align 1 .b8 _ZN34_INTERNAL_452a6feb_4_k_cu_8464f8d44cuda3std3__45__cpo4rendE[1];
.global .align 1 .b8 _ZN34_INTERNAL_452a6feb_4_k_cu_8464f8d44cuda3std3__45__cpo7crbeginE[1];
.global .align 1 .b8 _ZN34_INTERNAL_452a6feb_4_k_cu_8464f8d44cuda3std3__45__cpo5crendE[1];
.global .align 1 .b8 _ZN34_INTERNAL_452a6feb_4_k_cu_8464f8d44cuda3std3__436_GLOBAL__N__452a6feb_4_k_cu_8464f8d46ignoreE[1];
.global .align 1 .b8 _ZN34_INTERNAL_452a6feb_4_k_cu_8464f8d44cuda3std3__419piecewise_constructE[1];
.global .align 1 .b8 _ZN34_INTERNAL_452a6feb_4_k_cu_8464f8d44cuda3std3__48in_placeE[1];
.global .align 1 .b8 _ZN34_INTERNAL_452a6feb_4_k_cu_8464f8d44cuda3std3__420unreachable_sentinelE[1];
.global .align 1 .b8 _ZN34_INTERNAL_452a6feb_4_k_cu_8464f8d44cuda3std3__47nulloptE[1];
.global .align 1 .b8 _ZN34_INTERNAL_452a6feb_4_k_cu_8464f8d44cuda3std3__48unexpectE[1];
.global .align 1 .b8 _ZN34_INTERNAL_452a6feb_4_k_cu_8464f8d44cuda3std6ranges3__45__cpo4swapE[1];
.global .align 1 .b8 _ZN34_INTERNAL_452a6feb_4_k_cu_8464f8d44cuda3std6ranges3__45__cpo9iter_moveE[1];
.global .align 1 .b8 _ZN34_INTERNAL_452a6feb_4_k_cu_8464f8d44cuda3std6ranges3__45__cpo5beginE[1];
.global .align 1 .b8 _ZN34_INTERNAL_452a6feb_4_k_cu_8464f8d44cuda3std6ranges3__45__cpo3endE[1];
.global .align 1 .b8 _ZN34_INTERNAL_452a6feb_4_k_cu_8464f8d44cuda3std6ranges3__45__cpo6cbeginE[1];
.global .align 1 .b8 _ZN34_INTERNAL_452a6feb_4_k_cu_8464f8d44cuda3std6ranges3__45__cpo4cendE[1];
.global .align 1 .b8 _ZN34_INTERNAL_452a6feb_4_k_cu_8464f8d44cuda3std6ranges3__45__cpo7advanceE[1];
.global .align 1 .b8 _ZN34_INTERNAL_452a6feb_4_k_cu_8464f8d44cuda3std6ranges3__45__cpo9iter_swapE[1];
.global .align 1 .b8 _ZN34_INTERNAL_452a6feb_4_k_cu_8464f8d44cuda3std6ranges3__45__cpo4nextE[1];
.global .align 1 .b8 _ZN34_INTERNAL_452a6feb_4_k_cu_8464f8d44cuda3std6ranges3__45__cpo4prevE[1];
.global .align 1 .b8 _ZN34_INTERNAL_452a6feb_4_k_cu_8464f8d44cuda3std6ranges3__45__cpo4dataE[1];
.global .align 1 .b8 _ZN34_INTERNAL_452a6feb_4_k_cu_8464f8d44cuda3std6ranges3__45__cpo5cdataE[1];
.global .align 1 .b8 _ZN34_INTERNAL_452a6feb_4_k_cu_8464f8d44cuda3std6ranges3__45__cpo4sizeE[1];
.global .align 1 .b8 _ZN34_INTERNAL_452a6feb_4_k_cu_8464f8d44cuda3std6ranges3__45__cpo5ssizeE[1];
.global .align 1 .b8 _ZN34_INTERNAL_452a6feb_4_k_cu_8464f8d44cuda3std6ranges3__45__cpo8distanceE[1];
.global .align 1 .b8 _ZN34_INTERNAL_452a6feb_4_k_cu_8464f8d46thrust24THRUST_300001_SM_1000_NS6system6detail10sequential3seqE[1];
.global .align 1 .b8 _ZN34_INTERNAL_452a6feb_4_k_cu_8464f8d46thrust24THRUST_300001_SM_1000_NS12placeholders2_1E[1];
.global .align 1 .b8 _ZN34_INTERNAL_452a6feb_4_k_cu_8464f8d46thrust24THRUST_300001_SM_1000_NS12placeholders2_2E[1];
.global .align 1 .b8 _ZN34_INTERNAL_452a6feb_4_k_cu_8464f8d46thrust24THRUST_300001_SM_1000_NS12placeholders2_3E[1];
.global .align 1 .b8 _ZN34_INTERNAL_452a6feb_4_k_cu_8464f8d46thrust24THRUST_300001_SM_1000_NS12placeholders2_4E[1];
.global .align 1 .b8 _ZN34_INTERNAL_452a6feb_4_k_cu_8464f8d46thrust24THRUST_300001_SM_1000_NS12placeholders2_5E[1];
.global .align 1 .b8 _ZN34_INTERNAL_452a6feb_4_k_cu_8464f8d46thrust24THRUST_300001_SM_1000_NS12placeholders2_6E[1];
.global .align 1 .b8 _ZN34_INTERNAL_452a6feb_4_k_cu_8464f8d46thrust24THRUST_300001_SM_1000_NS12placeholders2_7E[1];
.global .align 1 .b8 _ZN34_INTERNAL_452a6feb_4_k_cu_8464f8d46thrust24THRUST_300001_SM_1000_NS12placeholders2_8E[1];
.global .align 1 .b8 _ZN34_INTERNAL_452a6feb_4_k_cu_8464f8d46thrust24THRUST_300001_SM_1000_NS12placeholders2_9E[1];
.global .align 1 .b8 _ZN34_INTERNAL_452a6feb_4_k_cu_8464f8d46thrust24THRUST_300001_SM_1000_NS12placeholders3_10E[1];

.visible .entry _Z26construct_yearly_histogramPfiimmmS_(
	.param .u64 .ptr .align 1 _Z26construct_yearly_histogramPfiimmmS__param_0,
	.param .u32 _Z26construct_yearly_histogramPfiimmmS__param_1,
	.param .u32 _Z26construct_yearly_histogramPfiimmmS__param_2,
	.param .u64 _Z26construct_yearly_histogramPfiimmmS__param_3,
	.param .u64 _Z26construct_yearly_histogramPfiimmmS__param_4,
	.param .u64 _Z26construct_yearly_histogramPfiimmmS__param_5,
	.param .u64 .ptr .align 1 _Z26construct_yearly_histogramPfiimmmS__param_6
)
{
	.reg .pred 	%p<21>;
	.reg .b32 	%r<58>;
	.reg .b32 	%f<45>;
	.reg .b64 	%rd<78>;

	ld.param.u64 	%rd26, [_Z26construct_yearly_histogramPfiimmmS__param_0];
	ld.param.u32 	%r26, [_Z26construct_yearly_histogramPfiimmmS__param_1];
	ld.param.u32 	%r27, [_Z26construct_yearly_histogramPfiimmmS__param_2];
	ld.param.u64 	%rd27, [_Z26construct_yearly_histogramPfiimmmS__param_3];
	ld.param.u64 	%rd28, [_Z26construct_yearly_histogramPfiimmmS__param_4];
	ld.param.u64 	%rd24, [_Z26construct_yearly_histogramPfiimmmS__param_5];
	ld.param.u64 	%rd25, [_Z26construct_yearly_histogramPfiimmmS__param_6];
	cvta.to.global.u64 	%rd1, %rd26;
	mul.lo.s64 	%rd2, %rd28, %rd27;
	mul.lo.s64 	%rd3, %rd2, 24;
	mov.u32 	%r28, %ntid.x;
	mov.u32 	%r29, %ctaid.x;
	mul.wide.u32 	%rd29, %r28, %r29;
	mov.u32 	%r30, %tid.x;
	cvt.u64.u32 	%rd30, %r30;
	add.s64 	%rd4, %rd29, %rd30;
	or.b64  	%rd31, %rd4, %rd3;
	and.b64  	%rd32, %rd31, -4294967296;
	setp.ne.s64 	%p1, %rd32, 0;
	@%p1 bra 	$L__BB0_2;
	cvt.u32.u64 	%r31, %rd3;
	cvt.u32.u64 	%r32, %rd4;
	div.u32 	%r33, %r32, %r31;
	cvt.u64.u32 	%rd76, %r33;
	bra.uni 	$L__BB0_3;
$L__BB0_2:
	div.u64 	%rd76, %rd4, %rd3;
$L__BB0_3:
	mul.lo.s64 	%rd8, %rd76, %rd3;
	sub.s64 	%rd9, %rd4, %rd8;
	or.b64  	%rd33, %rd9, %rd2;
	and.b64  	%rd34, %rd33, -4294967296;
	setp.ne.s64 	%p2, %rd34, 0;
	@%p2 bra 	$L__BB0_5;
	cvt.u32.u64 	%r34, %rd2;
	cvt.u32.u64 	%r35, %rd9;
	rem.u32 	%r36, %r35, %r34;
	cvt.u64.u32 	%rd77, %r36;
	bra.uni 	$L__BB0_6;
$L__BB0_5:
	rem.u64 	%rd77, %rd9, %rd2;
$L__BB0_6:
	sub.s64 	%rd13, %rd9, %rd77;
	add.s64 	%rd35, %rd8, %rd13;
	sub.s64 	%rd14, %rd4, %rd35;
	cvt.s64.s32 	%rd15, %rd76;
	mov.b32 	%r51, 6;
	mov.b32 	%r50, 12;
	mov.b32 	%r49, 0;
$L__BB0_7:
	mul.wide.s32 	%rd36, %r51, 8;
	mov.u64 	%rd37, month_day_boundary;
	add.s64 	%rd38, %rd37, %rd36;
	ld.const.u64 	%rd39, [%rd38];
	setp.gt.u64 	%p3, %rd39, %rd15;
	add.s32 	%r40, %r51, 1;
	add.s32 	%r41, %r51, -1;
	selp.b32 	%r50, %r41, %r50, %p3;
	selp.b32 	%r49, %r49, %r40, %p3;
	add.s32 	%r42, %r49, %r50;
	shr.u32 	%r43, %r42, 31;
	add.s32 	%r44, %r42, %r43;
	shr.s32 	%r51, %r44, 1;
	setp.le.s32 	%p4, %r49, %r50;
	@%p4 bra 	$L__BB0_7;
	cvt.s64.s32 	%rd16, %r51;
	mul.lo.s64 	%rd40, %rd2, 8784;
	setp.ge.u64 	%p5, %rd4, %rd40;
	@%p5 bra 	$L__BB0_37;
	sub.s32 	%r7, %r27, %r26;
	setp.lt.s32 	%p6, %r7, 0;
	mov.f32 	%f39, 0f00000000;
	@%p6 bra 	$L__BB0_36;
	shl.b64 	%rd41, %rd16, 3;
	add.s64 	%rd43, %rd37, %rd41;
	ld.const.u64 	%rd44, [%rd43];
	sub.s64 	%rd45, %rd76, %rd44;
	add.s64 	%rd46, %rd14, %rd13;
	mad.lo.s64 	%rd17, %rd45, %rd3, %rd46;
	add.s32 	%r8, %r7, 1;
	and.b32  	%r9, %r8, 3;
	setp.lt.u32 	%p7, %r7, 3;
	mov.f32 	%f39, 0f00000000;
	mov.b32 	%r57, 0;
	@%p7 bra 	$L__BB0_29;
	and.b32  	%r57, %r8, -4;
	and.b32  	%r11, %r26, 3;
	neg.s32 	%r52, %r57;
	mov.f32 	%f39, 0f00000000;
	mov.b32 	%r53, 0;
$L__BB0_12:
	setp.ne.s64 	%p8, %rd76, 59;
	mul.wide.u32 	%rd47, %r53, 12;
	add.s64 	%rd18, %rd47, %rd16;
	mad.lo.s64 	%rd19, %rd18, %rd24, %rd17;
	@%p8 bra 	$L__BB0_15;
	setp.ne.s32 	%p9, %r11, 0;
	@%p9 bra 	$L__BB0_16;
	shl.b64 	%rd50, %rd19, 2;
	add.s64 	%rd51, %rd1, %rd50;
	ld.global.f32 	%f26, [%rd51];
	add.f32 	%f39, %f39, %f26;
	bra.uni 	$L__BB0_16;
$L__BB0_15:
	shl.b64 	%rd48, %rd19, 2;
	add.s64 	%rd49, %rd1, %rd48;
	ld.global.f32 	%f25, [%rd49];
	add.f32 	%f39, %f39, %f25;
$L__BB0_16:
	setp.eq.s64 	%p10, %rd76, 59;
	add.s64 	%rd52, %rd18, 12;
	mad.lo.s64 	%rd20, %rd52, %rd24, %rd17;
	@%p10 bra 	$L__BB0_18;
	shl.b64 	%rd53, %rd20, 2;
	add.s64 	%rd54, %rd1, %rd53;
	ld.global.f32 	%f27, [%rd54];
	add.f32 	%f39, %f39, %f27;
	bra.uni 	$L__BB0_20;
$L__BB0_18:
	setp.ne.s32 	%p11, %r11, 3;
	@%p11 bra 	$L__BB0_20;
	shl.b64 	%rd55, %rd20, 2;
	add.s64 	%rd56, %rd1, %rd55;
	ld.global.f32 	%f28, [%rd56];
	add.f32 	%f39, %f39, %f28;
$L__BB0_20:
	setp.eq.s64 	%p12, %rd76, 59;
	add.s64 	%rd57, %rd18, 24;
	mad.lo.s64 	%rd21, %rd57, %rd24, %rd17;
	@%p12 bra 	$L__BB0_22;
	shl.b64 	%rd58, %rd21, 2;
	add.s64 	%rd59, %rd1, %rd58;
	ld.global.f32 	%f29, [%rd59];
	add.f32 	%f39, %f39, %f29;
	bra.uni 	$L__BB0_24;
$L__BB0_22:
	setp.ne.s32 	%p13, %r11, 2;
	@%p13 bra 	$L__BB0_24;
	shl.b64 	%rd60, %rd21, 2;
	add.s64 	%rd61, %rd1, %rd60;
	ld.global.f32 	%f30, [%rd61];
	add.f32 	%f39, %f39, %f30;
$L__BB0_24:
	setp.eq.s64 	%p14, %rd76, 59;
	add.s64 	%rd62, %rd18, 36;
	mad.lo.s64 	%rd22, %rd62, %rd24, %rd17;
	@%p14 bra 	$L__BB0_26;
	shl.b64 	%rd63, %rd22, 2;
	add.s64 	%rd64, %rd1, %rd63;
	ld.global.f32 	%f31, [%rd64];
	add.f32 	%f39, %f39, %f31;
	bra.uni 	$L__BB0_28;
$L__BB0_26:
	setp.ne.s32 	%p15, %r11, 1;
	@%p15 bra 	$L__BB0_28;
	shl.b64 	%rd65, %rd22, 2;
	add.s64 	%rd66, %rd1, %rd65;
	ld.global.f32 	%f32, [%rd66];
	add.f32 	%f39, %f39, %f32;
$L__BB0_28:
	add.s32 	%r53, %r53, 4;
	add.s32 	%r52, %r52, 4;
	setp.ne.s32 	%p16, %r52, 0;
	@%p16 bra 	$L__BB0_12;
$L__BB0_29:
	setp.eq.s32 	%p17, %r9, 0;
	@%p17 bra 	$L__BB0_36;
	add.s32 	%r56, %r57, %r26;
	neg.s32 	%r55, %r9;
$L__BB0_31:
	.pragma "nounroll";
	setp.eq.s64 	%p18, %rd76, 59;
	mul.wide.u32 	%rd67, %r57, 12;
	add.s64 	%rd68, %rd67, %rd16;
	mad.lo.s64 	%rd23, %rd68, %rd24, %rd17;
	@%p18 bra 	$L__BB0_33;
	shl.b64 	%rd69, %rd23, 2;
	add.s64 	%rd70, %rd1, %rd69;
	ld.global.f32 	%f33, [%rd70];
	add.f32 	%f39, %f39, %f33;
	bra.uni 	$L__BB0_35;
$L__BB0_33:
	and.b32  	%r48, %r56, 3;
	setp.ne.s32 	%p19, %r48, 0;
	@%p19 bra 	$L__BB0_35;
	shl.b64 	%rd71, %rd23, 2;
	add.s64 	%rd72, %rd1, %rd71;
	ld.global.f32 	%f34, [%rd72];
	add.f32 	%f39, %f39, %f34;
$L__BB0_35:
	add.s32 	%r57, %r57, 1;
	add.s32 	%r56, %r56, 1;
	add.s32 	%r55, %r55, 1;
	setp.ne.s32 	%p20, %r55, 0;
	@%p20 bra 	$L__BB0_31;
$L__BB0_36:
	cvta.to.global.u64 	%rd73, %rd25;
	shl.b64 	%rd74, %rd4, 2;
	add.s64 	%rd75, %rd73, %rd74;
	st.global.f32 	[%rd75], %f39;
$L__BB0_37:
	ret;

}
	// .globl	_ZN3cub18CUB_300001_SM_10006detail11EmptyKernelIvEEvv
.visible .entry _ZN3cub18CUB_300001_SM_10006detail11EmptyKernelIvEEvv()
{


	ret;

}
	// .globl	_ZN3cub18CUB_300001_SM_10006detail6reduce28DeviceReduceSingleTileKernelINS2_10policy_hubIfyN4cuda3std3__44plusIvEEE10Policy1000EPfSC_yS9_ffNS7_10__identityEEEvT0_T1_T2_T3_T4_T6_
.visible .entry _ZN3cub18CUB_300001_SM_10006detail6reduce28DeviceReduceSingleTileKernelINS2_10policy_hubIfyN4cuda3std3__44plusIvEEE10Policy1000EPfSC_yS9_ffNS7_10__identityEEEvT0_T1_T2_T3_T4_T6_(
	.param .u64 .ptr .align 1 _ZN3cub18CUB_300001_SM_10006detail6reduce28DeviceReduceSingleTileKernelINS2_10policy_hubIfyN4cuda3std3__44plusIvEEE10Policy1000EPfSC_yS9_ffNS7_10__identityEEEvT0_T1_T2_T3_T4_T6__param_0,
	.param .u64 .ptr .align 1 _ZN3cub18CUB_300001_SM_10006detail6reduce28DeviceReduceSingleTileKernelINS2_10policy_hubIfyN4cuda3std3__44plusIvEEE10Policy1000EPfSC_yS9_ffNS7_10__identityEEEvT0_T1_T2_T3_T4_T6__param_1,
	.param .u64 _ZN3cub18CUB_300001_SM_10006detail6reduce28DeviceReduceSingleTileKernelINS2_10policy_hubIfyN4cuda3std3__44plusIvEEE10Policy1000EPfSC_yS9_ffNS7_10__identityEEEvT0_T1_T2_T3_T4_T6__param_2,
	.param .align 1 .b8 _ZN3cub18CUB_300001_SM_10006detail6reduce28DeviceReduceSingleTileKernelINS2_10policy_hubIfyN4cuda3std3__44plusIvEEE10Policy1000EPfSC_yS9_ffNS7_10__identityEEEvT0_T1_T2_T3_T4_T6__param_3[1],
	.param .f32 _ZN3cub18CUB_300001_SM_10006detail6reduce28DeviceReduceSingleTileKernelINS2_10policy_hubIfyN4cuda3std3__44plusIvEEE10Policy1000EPfSC_yS9_ffNS7_10__identityEEEvT0_T1_T2_T3_T4_T6__param_4,
	.param .align 1 .b8 _ZN3cub18CUB_300001_SM_10006detail6reduce28DeviceReduceSingleTileKernelINS2_10policy_hubIfyN4cuda3std3__44plusIvEEE10Policy1000EPfSC_yS9_ffNS7_10__identityEEEvT0_T1_T2_T3_T4_T6__param_5[1]
)
.maxntid 256
.minnctapersm 1
{
	.reg .pred 	%p<67>;
	.reg .b32 	%r<314>;
	.reg .b32 	%f<425>;
	.reg .b64 	%rd<150>;
	// demoted variable
	.shared .align 4 .b8 _ZZN3cub18CUB_300001_SM_10006detail6reduce28DeviceReduceSingleTileKernelINS2_10policy_hubIfyN4cuda3std3__44plusIvEEE10Policy1000EPfSC_yS9_ffNS7_10__identityEEEvT0_T1_T2_T3_T4_T6_E12temp_storage[44];
	ld.param.u64 	%rd31, [_ZN3cub18CUB_300001_SM_10006detail6reduce28DeviceReduceSingleTileKernelINS2_10policy_hubIfyN4cuda3std3__44plusIvEEE10Policy1000EPfSC_yS9_ffNS7_10__identityEEEvT0_T1_T2_T3_T4_T6__param_0];
	ld.param.u64 	%rd33, [_ZN3cub18CUB_300001_SM_10006detail6reduce28DeviceReduceSingleTileKernelINS2_10policy_hubIfyN4cuda3std3__44plusIvEEE10Policy1000EPfSC_yS9_ffNS7_10__identityEEEvT0_T1_T2_T3_T4_T6__param_1];
	ld.param.u64 	%rd32, [_ZN3cub18CUB_300001_SM_10006detail6reduce28DeviceReduceSingleTileKernelINS2_10policy_hubIfyN4cuda3std3__44plusIvEEE10Policy1000EPfSC_yS9_ffNS7_10__identityEEEvT0_T1_T2_T3_T4_T6__param_2];
	ld.param.f32 	%f54, [_ZN3cub18CUB_300001_SM_10006detail6reduce28DeviceReduceSingleTileKernelINS2_10policy_hubIfyN4cuda3std3__44plusIvEEE10Policy1000EPfSC_yS9_ffNS7_10__identityEEEvT0_T1_T2_T3_T4_T6__param_4];
	cvta.to.global.u64 	%rd1, %rd33;
	setp.ne.s64 	%p1, %rd32, 0;
	@%p1 bra 	$L__BB2_3;
	mov.u32 	%r295, %tid.x;
	setp.ne.s32 	%p66, %r295, 0;
	@%p66 bra 	$L__BB2_74;
	st.global.f32 	[%rd1], %f54;
	bra.uni 	$L__BB2_74;
$L__BB2_3:
	and.b64  	%rd34, %rd31, 15;
	setp.ne.s64 	%p2, %rd34, 0;
	@%p2 bra 	$L__BB2_38;
	setp.gt.u64 	%p34, %rd32, 4095;
	@%p34 bra 	$L__BB2_22;
	cvt.u32.u64 	%r1, %rd32;
	mov.u32 	%r2, %tid.x;
	setp.ge.u32 	%p46, %r2, %r1;
	mov.f32 	%f403, 0f00000000;
	mov.u32 	%r299, %r2;
	@%p46 bra 	$L__BB2_7;
	mul.wide.u32 	%rd132, %r2, 4;
	add.s64 	%rd131, %rd31, %rd132;
	// begin inline asm
	ld.global.nc.u32 %r239, [%rd131];
	// end inline asm
	mov.b32 	%f403, %r239;
	add.s32 	%r299, %r2, 256;
$L__BB2_7:
	setp.ge.u32 	%p47, %r299, %r1;
	@%p47 bra 	$L__BB2_13;
	not.b32 	%r240, %r299;
	add.s32 	%r5, %r240, %r1;
	and.b32  	%r241, %r5, 768;
	setp.eq.s32 	%p48, %r241, 768;
	@%p48 bra 	$L__BB2_11;
	mul.wide.u32 	%rd133, %r299, 4;
	add.s64 	%rd140, %rd31, %rd133;
	shr.u32 	%r242, %r5, 8;
	add.s32 	%r243, %r242, 1;
	and.b32  	%r244, %r243, 3;
	neg.s32 	%r297, %r244;
$L__BB2_10:
	.pragma "nounroll";
	// begin inline asm
	ld.global.nc.u32 %r245, [%rd140];
	// end inline asm
	mov.b32 	%f326, %r245;
	add.f32 	%f403, %f403, %f326;
	add.s32 	%r299, %r299, 256;
	add.s64 	%rd140, %rd140, 1024;
	add.s32 	%r297, %r297, 1;
	setp.ne.s32 	%p49, %r297, 0;
	@%p49 bra 	$L__BB2_10;
$L__BB2_11:
	setp.lt.u32 	%p50, %r5, 768;
	@%p50 bra 	$L__BB2_13;
$L__BB2_12:
	mul.wide.s32 	%rd139, %r299, 4;
	add.s64 	%rd135, %rd31, %rd139;
	// begin inline asm
	ld.global.nc.u32 %r246, [%rd135];
	// end inline asm
	mov.b32 	%f327, %r246;
	add.f32 	%f328, %f403, %f327;
	add.s64 	%rd136, %rd135, 1024;
	// begin inline asm
	ld.global.nc.u32 %r247, [%rd136];
	// end inline asm
	mov.b32 	%f329, %r247;
	add.f32 	%f330, %f328, %f329;
	add.s64 	%rd137, %rd135, 2048;
	// begin inline asm
	ld.global.nc.u32 %r248, [%rd137];
	// end inline asm
	mov.b32 	%f331, %r248;
	add.f32 	%f332, %f330, %f331;
	add.s64 	%rd138, %rd135, 3072;
	// begin inline asm
	ld.global.nc.u32 %r249, [%rd138];
	// end inline asm
	mov.b32 	%f333, %r249;
	add.f32 	%f403, %f332, %f333;
	add.s32 	%r299, %r299, 1024;
	setp.lt.s32 	%p51, %r299, %r1;
	@%p51 bra 	$L__BB2_12;
$L__BB2_13:
	setp.lt.u64 	%p52, %rd32, 256;
	@%p52 bra 	$L__BB2_18;
	// begin inline asm
	mov.u32 %r274, %laneid;
	// end inline asm
	mov.b32 	%r275, 1;
	mov.b32 	%r288, 31;
	mov.b32 	%r289, -1;
	// begin inline asm
	{  .reg .f32 r0;  .reg .pred p;  shfl.sync.down.b32 r0|p, %f403, %r275, %r288, %r289;  @p add.f32 r0, r0, %f403;  mov.f32 %f369, r0;}
	// end inline asm
	mov.b32 	%r278, 2;
	// begin inline asm
	{  .reg .f32 r0;  .reg .pred p;  shfl.sync.down.b32 r0|p, %f369, %r278, %r288, %r289;  @p add.f32 r0, r0, %f369;  mov.f32 %f372, r0;}
	// end inline asm
	mov.b32 	%r281, 4;
	// begin inline asm
	{  .reg .f32 r0;  .reg .pred p;  shfl.sync.down.b32 r0|p, %f372, %r281, %r288, %r289;  @p add.f32 r0, r0, %f372;  mov.f32 %f375, r0;}
	// end inline asm
	mov.b32 	%r284, 8;
	// begin inline asm
	{  .reg .f32 r0;  .reg .pred p;  shfl.sync.down.b32 r0|p, %f375, %r284, %r288, %r289;  @p add.f32 r0, r0, %f375;  mov.f32 %f378, r0;}
	// end inline asm
	mov.b32 	%r287, 16;
	// begin inline asm
	{  .reg .f32 r0;  .reg .pred p;  shfl.sync.down.b32 r0|p, %f378, %r287, %r288, %r289;  @p add.f32 r0, r0, %f378;  mov.f32 %f424, r0;}
	// end inline asm
	setp.ne.s32 	%p63, %r274, 0;
	@%p63 bra 	$L__BB2_16;
	shr.u32 	%r290, %r2, 3;
	and.b32  	%r291, %r290, 124;
	mov.u32 	%r292, _ZZN3cub18CUB_300001_SM_10006detail6reduce28DeviceReduceSingleTileKernelINS2_10policy_hubIfyN4cuda3std3__44plusIvEEE10Policy1000EPfSC_yS9_ffNS7_10__identityEEEvT0_T1_T2_T3_T4_T6_E12temp_storage;
	add.s32 	%r293, %r292, %r291;
	st.shared.f32 	[%r293+8], %f424;
$L__BB2_16:
	bar.sync 	0;
	setp.ne.s32 	%p64, %r2, 0;
	@%p64 bra 	$L__BB2_72;
	ld.shared.f32 	%f384, [_ZZN3cub18CUB_300001_SM_10006detail6reduce28DeviceReduceSingleTileKernelINS2_10policy_hubIfyN4cuda3std3__44plusIvEEE10Policy1000EPfSC_yS9_ffNS7_10__identityEEEvT0_T1_T2_T3_T4_T6_E12temp_storage+12];
	add.f32 	%f385, %f424, %f384;
	ld.shared.f32 	%f386, [_ZZN3cub18CUB_300001_SM_10006detail6reduce28DeviceReduceSingleTileKernelINS2_10policy_hubIfyN4cuda3std3__44plusIvEEE10Policy1000EPfSC_yS9_ffNS7_10__identityEEEvT0_T1_T2_T3_T4_T6_E12temp_storage+16];
	add.f32 	%f387, %f385, %f386;
	ld.shared.f32 	%f388, [_ZZN3cub18CUB_300001_SM_10006detail6reduce28DeviceReduceSingleTileKernelINS2_10policy_hubIfyN4cuda3std3__44plusIvEEE10Policy1000EPfSC_yS9_ffNS7_10__identityEEEvT0_T1_T2_T3_T4_T6_E12temp_storage+20];
	add.f32 	%f389, %f387, %f388;
	ld.shared.f32 	%f390, [_ZZN3cub18CUB_300001_SM_10006detail6reduce28DeviceReduceSingleTileKernelINS2_10policy_hubIfyN4cuda3std3__44plusIvEEE10Policy1000EPfSC_yS9_ffNS7_10__identityEEEvT0_T1_T2_T3_T4_T6_E12temp_storage+24];
	add.f32 	%f391, %f389, %f390;
	ld.shared.f32 	%f392, [_ZZN3cub18CUB_300001_SM_10006detail6reduce28DeviceReduceSingleTileKernelINS2_10policy_hubIfyN4cuda3std3__44plusIvEEE10Policy1000EPfSC_yS9_ffNS7_10__identityEEEvT0_T1_T2_T3_T4_T6_E12temp_storage+28];
	add.f32 	%f393, %f391, %f392;
	ld.shared.f32 	%f394, [_ZZN3cub18CUB_300001_SM_10006detail6reduce28DeviceReduceSingleTileKernelINS2_10policy_hubIfyN4cuda3std3__44plusIvEEE10Policy1000EPfSC_yS9_ffNS7_10__identityEEEvT0_T1_T2_T3_T4_T6_E12temp_storage+32];
	add.f32 	%f395, %f393, %f394;
	ld.shared.f32 	%f396, [_ZZN3cub18CUB_300001_SM_10006detail6reduce28DeviceReduceSingleTileKernelINS2_10policy_hubIfyN4cuda3std3__44plusIvEEE10Policy1000EPfSC_yS9_ffNS7_10__identityEEEvT0_T1_T2_T3_T4_T6_E12temp_storage+36];
	add.f32 	%f424, %f395, %f396;
	bra.uni 	$L__BB2_72;
$L__BB2_18:
	// begin inline asm
	mov.u32 %r250, %laneid;
	// end inline asm
	and.b32  	%r266, %r2, 992;
	add.s32 	%r267, %r266, 32;
	setp.gt.u32 	%p53, %r267, %r1;
	not.b32 	%r268, %r266;
	add.s32 	%r269, %r1, %r268;
	selp.b32 	%r264, %r269, 31, %p53;
	mov.b32 	%r251, 1;
	mov.b32 	%r265, -1;
	// begin inline asm
	{  .reg .f32 r0;  .reg .pred p;  shfl.sync.down.b32 r0|p, %f403, %r251, %r264, %r265;  @p add.f32 r0, r0, %f403;  mov.f32 %f334, r0;}
	// end inline asm
	mov.b32 	%r254, 2;
	// begin inline asm
	{  .reg .f32 r0;  .reg .pred p;  shfl.sync.down.b32 r0|p, %f334, %r254, %r264, %r265;  @p add.f32 r0, r0, %f334;  mov.f32 %f337, r0;}
	// end inline asm
	mov.b32 	%r257, 4;
	// begin inline asm
	{  .reg .f32 r0;  .reg .pred p;  shfl.sync.down.b32 r0|p, %f337, %r257, %r264, %r265;  @p add.f32 r0, r0, %f337;  mov.f32 %f340, r0;}
	// end inline asm
	mov.b32 	%r260, 8;
	// begin inline asm
	{  .reg .f32 r0;  .reg .pred p;  shfl.sync.down.b32 r0|p, %f340, %r260, %r264, %r265;  @p add.f32 r0, r0, %f340;  mov.f32 %f343, r0;}
	// end inline asm
	mov.b32 	%r263, 16;
	// begin inline asm
	{  .reg .f32 r0;  .reg .pred p;  shfl.sync.down.b32 r0|p, %f343, %r263, %r264, %r265;  @p add.f32 r0, r0, %f343;  mov.f32 %f424, r0;}
	// end inline asm
	setp.ne.s32 	%p54, %r250, 0;
	@%p54 bra 	$L__BB2_20;
	shr.u32 	%r270, %r2, 3;
	and.b32  	%r271, %r270, 124;
	mov.u32 	%r272, _ZZN3cub18CUB_300001_SM_10006detail6reduce28DeviceReduceSingleTileKernelINS2_10policy_hubIfyN4cuda3std3__44plusIvEEE10Policy1000EPfSC_yS9_ffNS7_10__identityEEEvT0_T1_T2_T3_T4_T6_E12temp_storage;
	add.s32 	%r273, %r272, %r271;
	st.shared.f32 	[%r273+8], %f424;
$L__BB2_20:
	bar.sync 	0;
	setp.ne.s32 	%p55, %r2, 0;
	@%p55 bra 	$L__BB2_72;
	setp.gt.u64 	%p56, %rd32, 32;
	ld.shared.f32 	%f349, [_ZZN3cub18CUB_300001_SM_10006detail6reduce28DeviceReduceSingleTileKernelINS2_10policy_hubIfyN4cuda3std3__44plusIvEEE10Policy1000EPfSC_yS9_ffNS7_10__identityEEEvT0_T1_T2_T3_T4_T6_E12temp_storage+12];
	add.f32 	%f350, %f424, %f349;
	selp.f32 	%f351, %f350, %f424, %p56;
	setp.gt.u64 	%p57, %rd32, 64;
	ld.shared.f32 	%f352, [_ZZN3cub18CUB_300001_SM_10006detail6reduce28DeviceReduceSingleTileKernelINS2_10policy_hubIfyN4cuda3std3__44plusIvEEE10Policy1000EPfSC_yS9_ffNS7_10__identityEEEvT0_T1_T2_T3_T4_T6_E12temp_storage+16];
	add.f32 	%f353, %f352, %f351;
	selp.f32 	%f354, %f353, %f351, %p57;
	setp.gt.u64 	%p58, %rd32, 96;
	ld.shared.f32 	%f355, [_ZZN3cub18CUB_300001_SM_10006detail6reduce28DeviceReduceSingleTileKernelINS2_10policy_hubIfyN4cuda3std3__44plusIvEEE10Policy1000EPfSC_yS9_ffNS7_10__identityEEEvT0_T1_T2_T3_T4_T6_E12temp_storage+20];
	add.f32 	%f356, %f355, %f354;
	selp.f32 	%f357, %f356, %f354, %p58;
	setp.gt.u64 	%p59, %rd32, 128;
	ld.shared.f32 	%f358, [_ZZN3cub18CUB_300001_SM_10006detail6reduce28DeviceReduceSingleTileKernelINS2_10policy_hubIfyN4cuda3std3__44plusIvEEE10Policy1000EPfSC_yS9_ffNS7_10__identityEEEvT0_T1_T2_T3_T4_T6_E12temp_storage+24];
	add.f32 	%f359, %f358, %f357;
	selp.f32 	%f360, %f359, %f357, %p59;
	setp.gt.u64 	%p60, %rd32, 160;
	ld.shared.f32 	%f361, [_ZZN3cub18CUB_300001_SM_10006detail6reduce28DeviceReduceSingleTileKernelINS2_10policy_hubIfyN4cuda3std3__44plusIvEEE10Policy1000EPfSC_yS9_ffNS7_10__identityEEEvT0_T1_T2_T3_T4_T6_E12temp_storage+28];
	add.f32 	%f362, %f361, %f360;
	selp.f32 	%f363, %f362, %f360, %p60;
	setp.gt.u64 	%p61, %rd32, 192;
	ld.shared.f32 	%f364, [_ZZN3cub18CUB_300001_SM_10006detail6reduce28DeviceReduceSingleTileKernelINS2_10policy_hubIfyN4cuda3std3__44plusIvEEE10Policy1000EPfSC_yS9_ffNS7_10__identityEEEvT0_T1_T2_T3_T4_T6_E12temp_storage+32];
	add.f32 	%f365, %f364, %f363;
	selp.f32 	%f366, %f365, %f363, %p61;
	setp.gt.u64 	%p62, %rd32, 224;
	ld.shared.f32 	%f367, [_ZZN3cub18CUB_300001_SM_10006detail6reduce28DeviceReduceSingleTileKernelINS2_10policy_hubIfyN4cuda3std3__44plusIvEEE10Policy1000EPfSC_yS9_ffNS7_10__identityEEEvT0_T1_T2_T3_T4_T6_E12temp_storage+36];
	add.f32 	%f368, %f367, %f366;
	selp.f32 	%f424, %f368, %f366, %p62;
	bra.uni 	$L__BB2_72;
$L__BB2_22:
	mov.u32 	%r14, %tid.x;
	shl.b32 	%r171, %r14, 2;
	mul.wide.u32 	%rd104, %r171, 4;
	add.s64 	%rd93, %rd31, %rd104;
	// begin inline asm
	ld.global.nc.v2.u64 {%rd91, %rd92}, [%rd93];
	// end inline asm
	mov.b64 	{%r172, %r173}, %rd92;
	mov.b64 	{%r174, %r175}, %rd91;
	mov.b32 	%f226, %r175;
	mov.b32 	%f227, %r174;
	mov.b32 	%f228, %r173;
	mov.b32 	%f229, %r172;
	add.s64 	%rd96, %rd93, 4096;
	// begin inline asm
	ld.global.nc.v2.u64 {%rd94, %rd95}, [%rd96];
	// end inline asm
	mov.b64 	{%r176, %r177}, %rd95;
	mov.b64 	{%r178, %r179}, %rd94;
	mov.b32 	%f230, %r179;
	mov.b32 	%f231, %r178;
	mov.b32 	%f232, %r177;
	mov.b32 	%f233, %r176;
	add.s64 	%rd99, %rd93, 8192;
	// begin inline asm
	ld.global.nc.v2.u64 {%rd97, %rd98}, [%rd99];
	// end inline asm
	mov.b64 	{%r180, %r181}, %rd98;
	mov.b64 	{%r182, %r183}, %rd97;
	mov.b32 	%f234, %r183;
	mov.b32 	%f235, %r182;
	mov.b32 	%f236, %r181;
	mov.b32 	%f237, %r180;
	add.s64 	%rd102, %rd93, 12288;
	// begin inline asm
	ld.global.nc.v2.u64 {%rd100, %rd101}, [%rd102];
	// end inline asm
	mov.b64 	{%r184, %r185}, %rd101;
	mov.b64 	{%r186, %r187}, %rd100;
	mov.b32 	%f238, %r187;
	mov.b32 	%f239, %r186;
	mov.b32 	%f240, %r185;
	mov.b32 	%f241, %r184;
	add.f32 	%f242, %f227, %f226;
	add.f32 	%f243, %f229, %f228;
	add.f32 	%f244, %f231, %f230;
	add.f32 	%f245, %f233, %f232;
	add.f32 	%f246, %f235, %f234;
	add.f32 	%f247, %f237, %f236;
	add.f32 	%f248, %f239, %f238;
	add.f32 	%f249, %f241, %f240;
	add.f32 	%f250, %f242, %f243;
	add.f32 	%f251, %f244, %f245;
	add.f32 	%f252, %f246, %f247;
	add.f32 	%f253, %f248, %f249;
	add.f32 	%f254, %f250, %f251;
	add.f32 	%f255, %f252, %f253;
	add.f32 	%f410, %f254, %f255;
	add.s64 	%rd6, %rd32, -4096;
	setp.lt.u64 	%p35, %rd6, 4096;
	mov.b64 	%rd142, 4096;
	@%p35 bra 	$L__BB2_26;
	mov.b64 	%rd142, 4096;
$L__BB2_24:
	shl.b64 	%rd118, %rd142, 2;
	add.s64 	%rd108, %rd93, %rd118;
	// begin inline asm
	ld.global.nc.v2.u64 {%rd106, %rd107}, [%rd108];
	// end inline asm
	mov.b64 	{%r188, %r189}, %rd107;
	mov.b64 	{%r190, %r191}, %rd106;
	mov.b32 	%f256, %r191;
	mov.b32 	%f257, %r190;
	mov.b32 	%f258, %r189;
	mov.b32 	%f259, %r188;
	add.s64 	%rd111, %rd108, 4096;
	// begin inline asm
	ld.global.nc.v2.u64 {%rd109, %rd110}, [%rd111];
	// end inline asm
	mov.b64 	{%r192, %r193}, %rd110;
	mov.b64 	{%r194, %r195}, %rd109;
	mov.b32 	%f260, %r195;
	mov.b32 	%f261, %r194;
	mov.b32 	%f262, %r193;
	mov.b32 	%f263, %r192;
	add.s64 	%rd114, %rd108, 8192;
	// begin inline asm
	ld.global.nc.v2.u64 {%rd112, %rd113}, [%rd114];
	// end inline asm
	mov.b64 	{%r196, %r197}, %rd113;
	mov.b64 	{%r198, %r199}, %rd112;
	mov.b32 	%f264, %r199;
	mov.b32 	%f265, %r198;
	mov.b32 	%f266, %r197;
	mov.b32 	%f267, %r196;
	add.s64 	%rd117, %rd108, 12288;
	// begin inline asm
	ld.global.nc.v2.u64 {%rd115, %rd116}, [%rd117];
	// end inline asm
	mov.b64 	{%r200, %r201}, %rd116;
	mov.b64 	{%r202, %r203}, %rd115;
	mov.b32 	%f268, %r203;
	mov.b32 	%f269, %r202;
	mov.b32 	%f270, %r201;
	mov.b32 	%f271, %r200;
	add.f32 	%f272, %f410, %f257;
	add.f32 	%f273, %f256, %f259;
	add.f32 	%f274, %f258, %f261;
	add.f32 	%f275, %f260, %f263;
	add.f32 	%f276, %f262, %f265;
	add.f32 	%f277, %f264, %f267;
	add.f32 	%f278, %f266, %f269;
	add.f32 	%f279, %f268, %f271;
	add.f32 	%f280, %f272, %f273;
	add.f32 	%f281, %f274, %f275;
	add.f32 	%f282, %f276, %f277;
	add.f32 	%f283, %f278, %f279;
	add.f32 	%f284, %f280, %f281;
	add.f32 	%f285, %f282, %f283;
	add.f32 	%f286, %f284, %f285;
	add.f32 	%f410, %f286, %f270;
	sub.s64 	%rd119, %rd32, %rd142;
	setp.lt.u64 	%p36, %rd119, 4096;
	@%p36 bra 	$L__BB2_34;
	add.s64 	%rd142, %rd142, 4096;
	setp.le.u64 	%p37, %rd142, %rd6;
	@%p37 bra 	$L__BB2_24;
$L__BB2_26:
	setp.le.u64 	%p38, %rd32, %rd142;
	@%p38 bra 	$L__BB2_34;
	cvt.u32.u64 	%r204, %rd142;
	cvt.u32.u64 	%r205, %rd32;
	sub.s32 	%r15, %r205, %r204;
	setp.ge.s32 	%p39, %r14, %r15;
	@%p39 bra 	$L__BB2_34;
	not.b32 	%r207, %r14;
	add.s32 	%r208, %r207, %r205;
	sub.s32 	%r16, %r208, %r204;
	and.b32  	%r210, %r16, 768;
	setp.eq.s32 	%p40, %r210, 768;
	mov.u32 	%r303, %r14;
	@%p40 bra 	$L__BB2_31;
	cvt.u64.u32 	%rd120, %r14;
	add.s64 	%rd121, %rd142, %rd120;
	shl.b64 	%rd122, %rd121, 2;
	add.s64 	%rd143, %rd31, %rd122;
	shr.u32 	%r211, %r16, 8;
	add.s32 	%r212, %r211, 1;
	and.b32  	%r213, %r212, 3;
	neg.s32 	%r301, %r213;
	mov.u32 	%r303, %r14;
$L__BB2_30:
	.pragma "nounroll";
	// begin inline asm
	ld.global.nc.u32 %r214, [%rd143];
	// end inline asm
	mov.b32 	%f288, %r214;
	add.f32 	%f410, %f410, %f288;
	add.s32 	%r303, %r303, 256;
	add.s64 	%rd143, %rd143, 1024;
	add.s32 	%r301, %r301, 1;
	setp.ne.s32 	%p41, %r301, 0;
	@%p41 bra 	$L__BB2_30;
$L__BB2_31:
	setp.lt.u32 	%p42, %r16, 768;
	@%p42 bra 	$L__BB2_34;
	cvt.u64.u32 	%rd124, %r303;
	add.s64 	%rd125, %rd142, %rd124;
	shl.b64 	%rd126, %rd125, 2;
	add.s64 	%rd144, %rd31, %rd126;
$L__BB2_33:
	// begin inline asm
	ld.global.nc.u32 %r215, [%rd144];
	// end inline asm
	mov.b32 	%f289, %r215;
	add.f32 	%f290, %f410, %f289;
	add.s64 	%rd128, %rd144, 1024;
	// begin inline asm
	ld.global.nc.u32 %r216, [%rd128];
	// end inline asm
	mov.b32 	%f291, %r216;
	add.f32 	%f292, %f290, %f291;
	add.s64 	%rd129, %rd144, 2048;
	// begin inline asm
	ld.global.nc.u32 %r217, [%rd129];
	// end inline asm
	mov.b32 	%f293, %r217;
	add.f32 	%f294, %f292, %f293;
	add.s64 	%rd130, %rd144, 3072;
	// begin inline asm
	ld.global.nc.u32 %r218, [%rd130];
	// end inline asm
	mov.b32 	%f295, %r218;
	add.f32 	%f410, %f294, %f295;
	add.s32 	%r303, %r303, 1024;
	add.s64 	%rd144, %rd144, 4096;
	setp.lt.s32 	%p43, %r303, %r15;
	@%p43 bra 	$L__BB2_33;
$L__BB2_34:
	// begin inline asm
	mov.u32 %r219, %laneid;
	// end inline asm
	mov.b32 	%r220, 1;
	mov.b32 	%r233, 31;
	mov.b32 	%r234, -1;
	// begin inline asm
	{  .reg .f32 r0;  .reg .pred p;  shfl.sync.down.b32 r0|p, %f410, %r220, %r233, %r234;  @p add.f32 r0, r0, %f410;  mov.f32 %f296, r0;}
	// end inline asm
	mov.b32 	%r223, 2;
	// begin inline asm
	{  .reg .f32 r0;  .reg .pred p;  shfl.sync.down.b32 r0|p, %f296, %r223, %r233, %r234;  @p add.f32 r0, r0, %f296;  mov.f32 %f299, r0;}
	// end inline asm
	mov.b32 	%r226, 4;
	// begin inline asm
	{  .reg .f32 r0;  .reg .pred p;  shfl.sync.down.b32 r0|p, %f299, %r226, %r233, %r234;  @p add.f32 r0, r0, %f299;  mov.f32 %f302, r0;}
	// end inline asm
	mov.b32 	%r229, 8;
	// begin inline asm
	{  .reg .f32 r0;  .reg .pred p;  shfl.sync.down.b32 r0|p, %f302, %r229, %r233, %r234;  @p add.f32 r0, r0, %f302;  mov.f32 %f305, r0;}
	// end inline asm
	mov.b32 	%r232, 16;
	// begin inline asm
	{  .reg .f32 r0;  .reg .pred p;  shfl.sync.down.b32 r0|p, %f305, %r232, %r233, %r234;  @p add.f32 r0, r0, %f305;  mov.f32 %f424, r0;}
	// end inline asm
	setp.ne.s32 	%p44, %r219, 0;
	@%p44 bra 	$L__BB2_36;
	shr.u32 	%r235, %r14, 3;
	and.b32  	%r236, %r235, 124;
	mov.u32 	%r237, _ZZN3cub18CUB_300001_SM_10006detail6reduce28DeviceReduceSingleTileKernelINS2_10policy_hubIfyN4cuda3std3__44plusIvEEE10Policy1000EPfSC_yS9_ffNS7_10__identityEEEvT0_T1_T2_T3_T4_T6_E12temp_storage;
	add.s32 	%r238, %r237, %r236;
	st.shared.f32 	[%r238+8], %f424;
$L__BB2_36:
	bar.sync 	0;
	setp.ne.s32 	%p45, %r14, 0;
	@%p45 bra 	$L__BB2_72;
	ld.shared.f32 	%f311, [_ZZN3cub18CUB_300001_SM_10006detail6reduce28DeviceReduceSingleTileKernelINS2_10policy_hubIfyN4cuda3std3__44plusIvEEE10Policy1000EPfSC_yS9_ffNS7_10__identityEEEvT0_T1_T2_T3_T4_T6_E12temp_storage+12];
	add.f32 	%f312, %f424, %f311;
	ld.shared.f32 	%f313, [_ZZN3cub18CUB_300001_SM_10006detail6reduce28DeviceReduceSingleTileKernelINS2_10policy_hubIfyN4cuda3std3__44plusIvEEE10Policy1000EPfSC_yS9_ffNS7_10__identityEEEvT0_T1_T2_T3_T4_T6_E12temp_storage+16];
	add.f32 	%f314, %f312, %f313;
	ld.shared.f32 	%f315, [_ZZN3cub18CUB_300001_SM_10006detail6reduce28DeviceReduceSingleTileKernelINS2_10policy_hubIfyN4cuda3std3__44plusIvEEE10Policy1000EPfSC_yS9_ffNS7_10__identityEEEvT0_T1_T2_T3_T4_T6_E12temp_storage+20];
	add.f32 	%f316, %f314, %f315;
	ld.shared.f32 	%f317, [_ZZN3cub18CUB_300001_SM_10006detail6reduce28DeviceReduceSingleTileKernelINS2_10policy_hubIfyN4cuda3std3__44plusIvEEE10Policy1000EPfSC_yS9_ffNS7_10__identityEEEvT0_T1_T2_T3_T4_T6_E12temp_storage+24];
	add.f32 	%f318, %f316, %f317;
	ld.shared.f32 	%f319, [_ZZN3cub18CUB_300001_SM_10006detail6reduce28DeviceReduceSingleTileKernelINS2_10policy_hubIfyN4cuda3std3__44plusIvEEE10Policy1000EPfSC_yS9_ffNS7_10__identityEEEvT0_T1_T2_T3_T4_T6_E12temp_storage+28];
	add.f32 	%f320, %f318, %f319;
	ld.shared.f32 	%f321, [_ZZN3cub18CUB_300001_SM_10006detail6reduce28DeviceReduceSingleTileKernelINS2_10policy_hubIfyN4cuda3std3__44plusIvEEE10Policy1000EPfSC_yS9_ffNS7_10__identityEEEvT0_T1_T2_T3_T4_T6_E12temp_storage+32];
	add.f32 	%f322, %f320, %f321;
	ld.shared.f32 	%f323, [_ZZN3cub18CUB_300001_SM_10006detail6reduce28DeviceReduceSingleTileKernelINS2_10policy_hubIfyN4cuda3std3__44plusIvEEE10Policy1000EPfSC_yS9_ffNS7_10__identityEEEvT0_T1_T2_T3_T4_T6_E12temp_storage+36];
	add.f32 	%f424, %f322, %f323;
	bra.uni 	$L__BB2_72;
$L__BB2_38:
	setp.gt.u64 	%p3, %rd32, 4095;
	@%p3 bra 	$L__BB2_56;
	cvt.u32.u64 	%r25, %rd32;
	mov.u32 	%r26, %tid.x;
	setp.ge.u32 	%p15, %r26, %r25;
	mov.f32 	%f416, 0f00000000;
	mov.u32 	%r308, %r26;
	@%p15 bra 	$L__BB2_41;
	mul.wide.u32 	%rd83, %r26, 4;
	add.s64 	%rd82, %rd31, %rd83;
	// begin inline asm
	ld.global.nc.u32 %r116, [%rd82];
	// end inline asm
	mov.b32 	%f416, %r116;
	add.s32 	%r308, %r26, 256;
$L__BB2_41:
	setp.ge.u32 	%p16, %r308, %r25;
	@%p16 bra 	$L__BB2_47;
	not.b32 	%r117, %r308;
	add.s32 	%r29, %r117, %r25;
	and.b32  	%r118, %r29, 768;
	setp.eq.s32 	%p17, %r118, 768;
	@%p17 bra 	$L__BB2_45;
	mul.wide.u32 	%rd84, %r308, 4;
	add.s64 	%rd145, %rd31, %rd84;
	shr.u32 	%r119, %r29, 8;
	add.s32 	%r120, %r119, 1;
	and.b32  	%r121, %r120, 3;
	neg.s32 	%r306, %r121;
$L__BB2_44:
	.pragma "nounroll";
	// begin inline asm
	ld.global.nc.u32 %r122, [%rd145];
	// end inline asm
	mov.b32 	%f155, %r122;
	add.f32 	%f416, %f416, %f155;
	add.s32 	%r308, %r308, 256;
	add.s64 	%rd145, %rd145, 1024;
	add.s32 	%r306, %r306, 1;
	setp.ne.s32 	%p18, %r306, 0;
	@%p18 bra 	$L__BB2_44;
$L__BB2_45:
	setp.lt.u32 	%p19, %r29, 768;
	@%p19 bra 	$L__BB2_47;
$L__BB2_46:
	mul.wide.s32 	%rd90, %r308, 4;
	add.s64 	%rd86, %rd31, %rd90;
	// begin inline asm
	ld.global.nc.u32 %r123, [%rd86];
	// end inline asm
	mov.b32 	%f156, %r123;
	add.f32 	%f157, %f416, %f156;
	add.s64 	%rd87, %rd86, 1024;
	// begin inline asm
	ld.global.nc.u32 %r124, [%rd87];
	// end inline asm
	mov.b32 	%f158, %r124;
	add.f32 	%f159, %f157, %f158;
	add.s64 	%rd88, %rd86, 2048;
	// begin inline asm
	ld.global.nc.u32 %r125, [%rd88];
	// end inline asm
	mov.b32 	%f160, %r125;
	add.f32 	%f161, %f159, %f160;
	add.s64 	%rd89, %rd86, 3072;
	// begin inline asm
	ld.global.nc.u32 %r126, [%rd89];
	// end inline asm
	mov.b32 	%f162, %r126;
	add.f32 	%f416, %f161, %f162;
	add.s32 	%r308, %r308, 1024;
	setp.lt.s32 	%p20, %r308, %r25;
	@%p20 bra 	$L__BB2_46;
$L__BB2_47:
	setp.lt.u64 	%p21, %rd32, 256;
	@%p21 bra 	$L__BB2_52;
	// begin inline asm
	mov.u32 %r151, %laneid;
	// end inline asm
	mov.b32 	%r152, 1;
	mov.b32 	%r165, 31;
	mov.b32 	%r166, -1;
	// begin inline asm
	{  .reg .f32 r0;  .reg .pred p;  shfl.sync.down.b32 r0|p, %f416, %r152, %r165, %r166;  @p add.f32 r0, r0, %f416;  mov.f32 %f198, r0;}
	// end inline asm
	mov.b32 	%r155, 2;
	// begin inline asm
	{  .reg .f32 r0;  .reg .pred p;  shfl.sync.down.b32 r0|p, %f198, %r155, %r165, %r166;  @p add.f32 r0, r0, %f198;  mov.f32 %f201, r0;}
	// end inline asm
	mov.b32 	%r158, 4;
	// begin inline asm
	{  .reg .f32 r0;  .reg .pred p;  shfl.sync.down.b32 r0|p, %f201, %r158, %r165, %r166;  @p add.f32 r0, r0, %f201;  mov.f32 %f204, r0;}
	// end inline asm
	mov.b32 	%r161, 8;
	// begin inline asm
	{  .reg .f32 r0;  .reg .pred p;  shfl.sync.down.b32 r0|p, %f204, %r161, %r165, %r166;  @p add.f32 r0, r0, %f204;  mov.f32 %f207, r0;}
	// end inline asm
	mov.b32 	%r164, 16;
	// begin inline asm
	{  .reg .f32 r0;  .reg .pred p;  shfl.sync.down.b32 r0|p, %f207, %r164, %r165, %r166;  @p add.f32 r0, r0, %f207;  mov.f32 %f424, r0;}
	// end inline asm
	setp.ne.s32 	%p32, %r151, 0;
	@%p32 bra 	$L__BB2_50;
	shr.u32 	%r167, %r26, 3;
	and.b32  	%r168, %r167, 124;
	mov.u32 	%r169, _ZZN3cub18CUB_300001_SM_10006detail6reduce28DeviceReduceSingleTileKernelINS2_10policy_hubIfyN4cuda3std3__44plusIvEEE10Policy1000EPfSC_yS9_ffNS7_10__identityEEEvT0_T1_T2_T3_T4_T6_E12temp_storage;
	add.s32 	%r170, %r169, %r168;
	st.shared.f32 	[%r170+8], %f424;
$L__BB2_50:
	bar.sync 	0;
	setp.ne.s32 	%p33, %r26, 0;
	@%p33 bra 	$L__BB2_72;
	ld.shared.f32 	%f213, [_ZZN3cub18CUB_300001_SM_10006detail6reduce28DeviceReduceSingleTileKernelINS2_10policy_hubIfyN4cuda3std3__44plusIvEEE10Policy1000EPfSC_yS9_ffNS7_10__identityEEEvT0_T1_T2_T3_T4_T6_E12temp_storage+12];
	add.f32 	%f214, %f424, %f213;
	ld.shared.f32 	%f215, [_ZZN3cub18CUB_300001_SM_10006detail6reduce28DeviceReduceSingleTileKernelINS2_10policy_hubIfyN4cuda3std3__44plusIvEEE10Policy1000EPfSC_yS9_ffNS7_10__identityEEEvT0_T1_T2_T3_T4_T6_E12temp_storage+16];
	add.f32 	%f216, %f214, %f215;
	ld.shared.f32 	%f217, [_ZZN3cub18CUB_300001_SM_10006detail6reduce28DeviceReduceSingleTileKernelINS2_10policy_hubIfyN4cuda3std3__44plusIvEEE10Policy1000EPfSC_yS9_ffNS7_10__identityEEEvT0_T1_T2_T3_T4_T6_E12temp_storage+20];
	add.f32 	%f218, %f216, %f217;
	ld.shared.f32 	%f219, [_ZZN3cub18CUB_300001_SM_10006detail6reduce28DeviceReduceSingleTileKernelINS2_10policy_hubIfyN4cuda3std3__44plusIvEEE10Policy1000EPfSC_yS9_ffNS7_10__identityEEEvT0_T1_T2_T3_T4_T6_E12temp_storage+24];
	add.f32 	%f220, %f218, %f219;
	ld.shared.f32 	%f221, [_ZZN3cub18CUB_300001_SM_10006detail6reduce28DeviceReduceSingleTileKernelINS2_10policy_hubIfyN4cuda3std3__44plusIvEEE10Policy1000EPfSC_yS9_ffNS7_10__identityEEEvT0_T1_T2_T3_T4_T6_E12temp_storage+28];
	add.f32 	%f222, %f220, %f221;
	ld.shared.f32 	%f223, [_ZZN3cub18CUB_300001_SM_10006detail6reduce28DeviceReduceSingleTileKernelINS2_10policy_hubIfyN4cuda3std3__44plusIvEEE10Policy1000EPfSC_yS9_ffNS7_10__identityEEEvT0_T1_T2_T3_T4_T6_E12temp_storage+32];
	add.f32 	%f224, %f222, %f223;
	ld.shared.f32 	%f225, [_ZZN3cub18CUB_300001_SM_10006detail6reduce28DeviceReduceSingleTileKernelINS2_10policy_hubIfyN4cuda3std3__44plusIvEEE10Policy1000EPfSC_yS9_ffNS7_10__identityEEEvT0_T1_T2_T3_T4_T6_E12temp_storage+36];
	add.f32 	%f424, %f224, %f225;
	bra.uni 	$L__BB2_72;
$L__BB2_52:
	// begin inline asm
	mov.u32 %r127, %laneid;
	// end inline asm
	and.b32  	%r143, %r26, 992;
	add.s32 	%r144, %r143, 32;
	setp.gt.u32 	%p22, %r144, %r25;
	not.b32 	%r145, %r143;
	add.s32 	%r146, %r25, %r145;
	selp.b32 	%r141, %r146, 31, %p22;
	mov.b32 	%r128, 1;
	mov.b32 	%r142, -1;
	// begin inline asm
	{  .reg .f32 r0;  .reg .pred p;  shfl.sync.down.b32 r0|p, %f416, %r128, %r141, %r142;  @p add.f32 r0, r0, %f416;  mov.f32 %f163, r0;}
	// end inline asm
	mov.b32 	%r131, 2;
	// begin inline asm
	{  .reg .f32 r0;  .reg .pred p;  shfl.sync.down.b32 r0|p, %f163, %r131, %r141, %r142;  @p add.f32 r0, r0, %f163;  mov.f32 %f166, r0;}
	// end inline asm
	mov.b32 	%r134, 4;
	// begin inline asm
	{  .reg .f32 r0;  .reg .pred p;  shfl.sync.down.b32 r0|p, %f166, %r134, %r141, %r142;  @p add.f32 r0, r0, %f166;  mov.f32 %f169, r0;}
	// end inline asm
	mov.b32 	%r137, 8;
	// begin inline asm
	{  .reg .f32 r0;  .reg .pred p;  shfl.sync.down.b32 r0|p, %f169, %r137, %r141, %r142;  @p add.f32 r0, r0, %f169;  mov.f32 %f172, r0;}
	// end inline asm
	mov.b32 	%r140, 16;
	// begin inline asm
	{  .reg .f32 r0;  .reg .pred p;  shfl.sync.down.b32 r0|p, %f172, %r140, %r141, %r142;  @p add.f32 r0, r0, %f172;  mov.f32 %f424, r0;}
	// end inline asm
	setp.ne.s32 	%p23, %r127, 0;
	@%p23 bra 	$L__BB2_54;
	shr.u32 	%r147, %r26, 3;
	and.b32  	%r148, %r147, 124;
	mov.u32 	%r149, _ZZN3cub18CUB_300001_SM_10006detail6reduce28DeviceReduceSingleTileKernelINS2_10policy_hubIfyN4cuda3std3__44plusIvEEE10Policy1000EPfSC_yS9_ffNS7_10__identityEEEvT0_T1_T2_T3_T4_T6_E12temp_storage;
	add.s32 	%r150, %r149, %r148;
	st.shared.f32 	[%r150+8], %f424;
$L__BB2_54:
	bar.sync 	0;
	setp.ne.s32 	%p24, %r26, 0;
	@%p24 bra 	$L__BB2_72;
	setp.gt.u64 	%p25, %rd32, 32;
	ld.shared.f32 	%f178, [_ZZN3cub18CUB_300001_SM_10006detail6reduce28DeviceReduceSingleTileKernelINS2_10policy_hubIfyN4cuda3std3__44plusIvEEE10Policy1000EPfSC_yS9_ffNS7_10__identityEEEvT0_T1_T2_T3_T4_T6_E12temp_storage+12];
	add.f32 	%f179, %f424, %f178;
	selp.f32 	%f180, %f179, %f424, %p25;
	setp.gt.u64 	%p26, %rd32, 64;
	ld.shared.f32 	%f181, [_ZZN3cub18CUB_300001_SM_10006detail6reduce28DeviceReduceSingleTileKernelINS2_10policy_hubIfyN4cuda3std3__44plusIvEEE10Policy1000EPfSC_yS9_ffNS7_10__identityEEEvT0_T1_T2_T3_T4_T6_E12temp_storage+16];
	add.f32 	%f182, %f181, %f180;
	selp.f32 	%f183, %f182, %f180, %p26;
	setp.gt.u64 	%p27, %rd32, 96;
	ld.shared.f32 	%f184, [_ZZN3cub18CUB_300001_SM_10006detail6reduce28DeviceReduceSingleTileKernelINS2_10policy_hubIfyN4cuda3std3__44plusIvEEE10Policy1000EPfSC_yS9_ffNS7_10__identityEEEvT0_T1_T2_T3_T4_T6_E12temp_storage+20];
	add.f32 	%f185, %f184, %f183;
	selp.f32 	%f186, %f185, %f183, %p27;
	setp.gt.u64 	%p28, %rd32, 128;
	ld.shared.f32 	%f187, [_ZZN3cub18CUB_300001_SM_10006detail6reduce28DeviceReduceSingleTileKernelINS2_10policy_hubIfyN4cuda3std3__44plusIvEEE10Policy1000EPfSC_yS9_ffNS7_10__identityEEEvT0_T1_T2_T3_T4_T6_E12temp_storage+24];
	add.f32 	%f188, %f187, %f186;
	selp.f32 	%f189, %f188, %f186, %p28;
	setp.gt.u64 	%p29, %rd32, 160;
	ld.shared.f32 	%f190, [_ZZN3cub18CUB_300001_SM_10006detail6reduce28DeviceReduceSingleTileKernelINS2_10policy_hubIfyN4cuda3std3__44plusIvEEE10Policy1000EPfSC_yS9_ffNS7_10__identityEEEvT0_T1_T2_T3_T4_T6_E12temp_storage+28];
	add.f32 	%f191, %f190, %f189;
	selp.f32 	%f192, %f191, %f189, %p29;
	setp.gt.u64 	%p30, %rd32, 192;
	ld.shared.f32 	%f193, [_ZZN3cub18CUB_300001_SM_10006detail6reduce28DeviceReduceSingleTileKernelINS2_10policy_hubIfyN4cuda3std3__44plusIvEEE10Policy1000EPfSC_yS9_ffNS7_10__identityEEEvT0_T1_T2_T3_T4_T6_E12temp_storage+32];
	add.f32 	%f194, %f193, %f192;
	selp.f32 	%f195, %f194, %f192, %p30;
	setp.gt.u64 	%p31, %rd32, 224;
	ld.shared.f32 	%f196, [_ZZN3cub18CUB_300001_SM_10006detail6reduce28DeviceReduceSingleTileKernelINS2_10policy_hubIfyN4cuda3std3__44plusIvEEE10Policy1000EPfSC_yS9_ffNS7_10__identityEEEvT0_T1_T2_T3_T4_T6_E12temp_storage+36];
	add.f32 	%f197, %f196, %f195;
	selp.f32 	%f424, %f197, %f195, %p31;
	bra.uni 	$L__BB2_72;
$L__BB2_56:
	mov.u32 	%r38, %tid.x;
	cvt.u64.u32 	%rd19, %r38;
	mul.wide.u32 	%rd52, %r38, 4;
	add.s64 	%rd35, %rd31, %rd52;
	// begin inline asm
	ld.global.nc.u32 %r49, [%rd35];
	// end inline asm
	mov.b32 	%f55, %r49;
	add.s64 	%rd36, %rd35, 1024;
	// begin inline asm
	ld.global.nc.u32 %r50, [%rd36];
	// end inline asm
	mov.b32 	%f56, %r50;
	add.s64 	%rd37, %rd35, 2048;
	// begin inline asm
	ld.global.nc.u32 %r51, [%rd37];
	// end inline asm
	mov.b32 	%f57, %r51;
	add.s64 	%rd38, %rd35, 3072;
	// begin inline asm
	ld.global.nc.u32 %r52, [%rd38];
	// end inline asm
	mov.b32 	%f58, %r52;
	add.s64 	%rd39, %rd35, 4096;
	// begin inline asm
	ld.global.nc.u32 %r53, [%rd39];
	// end inline asm
	mov.b32 	%f59, %r53;
	add.s64 	%rd40, %rd35, 5120;
	// begin inline asm
	ld.global.nc.u32 %r54, [%rd40];
	// end inline asm
	mov.b32 	%f60, %r54;
	add.s64 	%rd41, %rd35, 6144;
	// begin inline asm
	ld.global.nc.u32 %r55, [%rd41];
	// end inline asm
	mov.b32 	%f61, %r55;
	add.s64 	%rd42, %rd35, 7168;
	// begin inline asm
	ld.global.nc.u32 %r56, [%rd42];
	// end inline asm
	mov.b32 	%f62, %r56;
	add.s64 	%rd43, %rd35, 8192;
	// begin inline asm
	ld.global.nc.u32 %r57, [%rd43];
	// end inline asm
	mov.b32 	%f63, %r57;
	add.s64 	%rd44, %rd35, 9216;
	// begin inline asm
	ld.global.nc.u32 %r58, [%rd44];
	// end inline asm
	mov.b32 	%f64, %r58;
	add.s64 	%rd45, %rd35, 10240;
	// begin inline asm
	ld.global.nc.u32 %r59, [%rd45];
	// end inline asm
	mov.b32 	%f65, %r59;
	add.s64 	%rd46, %rd35, 11264;
	// begin inline asm
	ld.global.nc.u32 %r60, [%rd46];
	// end inline asm
	mov.b32 	%f66, %r60;
	add.s64 	%rd47, %rd35, 12288;
	// begin inline asm
	ld.global.nc.u32 %r61, [%rd47];
	// end inline asm
	mov.b32 	%f67, %r61;
	add.s64 	%rd48, %rd35, 13312;
	// begin inline asm
	ld.global.nc.u32 %r62, [%rd48];
	// end inline asm
	mov.b32 	%f68, %r62;
	add.s64 	%rd49, %rd35, 14336;
	// begin inline asm
	ld.global.nc.u32 %r63, [%rd49];
	// end inline asm
	mov.b32 	%f69, %r63;
	add.s64 	%rd50, %rd35, 15360;
	// begin inline asm
	ld.global.nc.u32 %r64, [%rd50];
	// end inline asm
	mov.b32 	%f70, %r64;
	add.f32 	%f71, %f55, %f56;
	add.f32 	%f72, %f57, %f58;
	add.f32 	%f73, %f59, %f60;
	add.f32 	%f74, %f61, %f62;
	add.f32 	%f75, %f63, %f64;
	add.f32 	%f76, %f65, %f66;
	add.f32 	%f77, %f67, %f68;
	add.f32 	%f78, %f69, %f70;
	add.f32 	%f79, %f71, %f72;
	add.f32 	%f80, %f73, %f74;
	add.f32 	%f81, %f75, %f76;
	add.f32 	%f82, %f77, %f78;
	add.f32 	%f83, %f79, %f80;
	add.f32 	%f84, %f81, %f82;
	add.f32 	%f423, %f83, %f84;
	add.s64 	%rd21, %rd32, -4096;
	setp.lt.u64 	%p4, %rd21, 4096;
	mov.b64 	%rd147, 4096;
	@%p4 bra 	$L__BB2_60;
	mov.b64 	%rd147, 4096;
$L__BB2_58:
	shl.b64 	%rd70, %rd147, 2;
	add.s64 	%rd54, %rd35, %rd70;
	// begin inline asm
	ld.global.nc.u32 %r65, [%rd54];
	// end inline asm
	mov.b32 	%f85, %r65;
	add.s64 	%rd55, %rd54, 1024;
	// begin inline asm
	ld.global.nc.u32 %r66, [%rd55];
	// end inline asm
	mov.b32 	%f86, %r66;
	add.s64 	%rd56, %rd54, 2048;
	// begin inline asm
	ld.global.nc.u32 %r67, [%rd56];
	// end inline asm
	mov.b32 	%f87, %r67;
	add.s64 	%rd57, %rd54, 3072;
	// begin inline asm
	ld.global.nc.u32 %r68, [%rd57];
	// end inline asm
	mov.b32 	%f88, %r68;
	add.s64 	%rd58, %rd54, 4096;
	// begin inline asm
	ld.global.nc.u32 %r69, [%rd58];
	// end inline asm
	mov.b32 	%f89, %r69;
	add.s64 	%rd59, %rd54, 5120;
	// begin inline asm
	ld.global.nc.u32 %r70, [%rd59];
	// end inline asm
	mov.b32 	%f90, %r70;
	add.s64 	%rd60, %rd54, 6144;
	// begin inline asm
	ld.global.nc.u32 %r71, [%rd60];
	// end inline asm
	mov.b32 	%f91, %r71;
	add.s64 	%rd61, %rd54, 7168;
	// begin inline asm
	ld.global.nc.u32 %r72, [%rd61];
	// end inline asm
	mov.b32 	%f92, %r72;
	add.s64 	%rd62, %rd54, 8192;
	// begin inline asm
	ld.global.nc.u32 %r73, [%rd62];
	// end inline asm
	mov.b32 	%f93, %r73;
	add.s64 	%rd63, %rd54, 9216;
	// begin inline asm
	ld.global.nc.u32 %r74, [%rd63];
	// end inline asm
	mov.b32 	%f94, %r74;
	add.s64 	%rd64, %rd54, 10240;
	// begin inline asm
	ld.global.nc.u32 %r75, [%rd64];
	// end inline asm
	mov.b32 	%f95, %r75;
	add.s64 	%rd65, %rd54, 11264;
	// begin inline asm
	ld.global.nc.u32 %r76, [%rd65];
	// end inline asm
	mov.b32 	%f96, %r76;
	add.s64 	%rd66, %rd54, 12288;
	// begin inline asm
	ld.global.nc.u32 %r77, [%rd66];
	// end inline asm
	mov.b32 	%f97, %r77;
	add.s64 	%rd67, %rd54, 13312;
	// begin inline asm
	ld.global.nc.u32 %r78, [%rd67];
	// end inline asm
	mov.b32 	%f98, %r78;
	add.s64 	%rd68, %rd54, 14336;
	// begin inline asm
	ld.global.nc.u32 %r79, [%rd68];
	// end inline asm
	mov.b32 	%f99, %r79;
	add.s64 	%rd69, %rd54, 15360;
	// begin inline asm
	ld.global.nc.u32 %r80, [%rd69];
	// end inline asm
	mov.b32 	%f100, %r80;
	add.f32 	%f101, %f423, %f85;
	add.f32 	%f102, %f86, %f87;
	add.f32 	%f103, %f88, %f89;
	add.f32 	%f104, %f90, %f91;
	add.f32 	%f105, %f92, %f93;
	add.f32 	%f106, %f94, %f95;
	add.f32 	%f107, %f96, %f97;
	add.f32 	%f108, %f98, %f99;
	add.f32 	%f109, %f101, %f102;
	add.f32 	%f110, %f103, %f104;
	add.f32 	%f111, %f105, %f106;
	add.f32 	%f112, %f107, %f108;
	add.f32 	%f113, %f109, %f110;
	add.f32 	%f114, %f111, %f112;
	add.f32 	%f115, %f113, %f114;
	add.f32 	%f423, %f115, %f100;
	sub.s64 	%rd71, %rd32, %rd147;
	setp.lt.u64 	%p5, %rd71, 4096;
	@%p5 bra 	$L__BB2_68;
	add.s64 	%rd147, %rd147, 4096;
	setp.le.u64 	%p6, %rd147, %rd21;
	@%p6 bra 	$L__BB2_58;
$L__BB2_60:
	setp.le.u64 	%p7, %rd32, %rd147;
	@%p7 bra 	$L__BB2_68;
	cvt.u32.u64 	%r81, %rd147;
	cvt.u32.u64 	%r82, %rd32;
	sub.s32 	%r39, %r82, %r81;
	setp.ge.s32 	%p8, %r38, %r39;
	@%p8 bra 	$L__BB2_68;
	not.b32 	%r84, %r38;
	add.s32 	%r85, %r84, %r82;
	sub.s32 	%r40, %r85, %r81;
	and.b32  	%r87, %r40, 768;
	setp.eq.s32 	%p9, %r87, 768;
	mov.u32 	%r312, %r38;
	@%p9 bra 	$L__BB2_65;
	add.s64 	%rd72, %rd147, %rd19;
	shl.b64 	%rd73, %rd72, 2;
	add.s64 	%rd148, %rd31, %rd73;
	shr.u32 	%r88, %r40, 8;
	add.s32 	%r89, %r88, 1;
	and.b32  	%r90, %r89, 3;
	neg.s32 	%r310, %r90;
	mov.u32 	%r312, %r38;
$L__BB2_64:
	.pragma "nounroll";
	// begin inline asm
	ld.global.nc.u32 %r91, [%rd148];
	// end inline asm
	mov.b32 	%f117, %r91;
	add.f32 	%f423, %f423, %f117;
	add.s32 	%r312, %r312, 256;
	add.s64 	%rd148, %rd148, 1024;
	add.s32 	%r310, %r310, 1;
	setp.ne.s32 	%p10, %r310, 0;
	@%p10 bra 	$L__BB2_64;
$L__BB2_65:
	setp.lt.u32 	%p11, %r40, 768;
	@%p11 bra 	$L__BB2_68;
	cvt.u64.u32 	%rd75, %r312;
	add.s64 	%rd76, %rd147, %rd75;
	shl.b64 	%rd77, %rd76, 2;
	add.s64 	%rd149, %rd31, %rd77;
$L__BB2_67:
	// begin inline asm
	ld.global.nc.u32 %r92, [%rd149];
	// end inline asm
	mov.b32 	%f118, %r92;
	add.f32 	%f119, %f423, %f118;
	add.s64 	%rd79, %rd149, 1024;
	// begin inline asm
	ld.global.nc.u32 %r93, [%rd79];
	// end inline asm
	mov.b32 	%f120, %r93;
	add.f32 	%f121, %f119, %f120;
	add.s64 	%rd80, %rd149, 2048;
	// begin inline asm
	ld.global.nc.u32 %r94, [%rd80];
	// end inline asm
	mov.b32 	%f122, %r94;
	add.f32 	%f123, %f121, %f122;
	add.s64 	%rd81, %rd149, 3072;
	// begin inline asm
	ld.global.nc.u32 %r95, [%rd81];
	// end inline asm
	mov.b32 	%f124, %r95;
	add.f32 	%f423, %f123, %f124;
	add.s32 	%r312, %r312, 1024;
	add.s64 	%rd149, %rd149, 4096;
	setp.lt.s32 	%p12, %r312, %r39;
	@%p12 bra 	$L__BB2_67;
$L__BB2_68:
	// begin inline asm
	mov.u32 %r96, %laneid;
	// end inline asm
	mov.b32 	%r97, 1;
	mov.b32 	%r110, 31;
	mov.b32 	%r111, -1;
	// begin inline asm
	{  .reg .f32 r0;  .reg .pred p;  shfl.sync.down.b32 r0|p, %f423, %r97, %r110, %r111;  @p add.f32 r0, r0, %f423;  mov.f32 %f125, r0;}
	// end inline asm
	mov.b32 	%r100, 2;
	// begin inline asm
	{  .reg .f32 r0;  .reg .pred p;  shfl.sync.down.b32 r0|p, %f125, %r100, %r110, %r111;  @p add.f32 r0, r0, %f125;  mov.f32 %f128, r0;}
	// end inline asm
	mov.b32 	%r103, 4;
	// begin inline asm
	{  .reg .f32 r0;  .reg .pred p;  shfl.sync.down.b32 r0|p, %f128, %r103, %r110, %r111;  @p add.f32 r0, r0, %f128;  mov.f32 %f131, r0;}
	// end inline asm
	mov.b32 	%r106, 8;
	// begin inline asm
	{  .reg .f32 r0;  .reg .pred p;  shfl.sync.down.b32 r0|p, %f131, %r106, %r110, %r111;  @p add.f32 r0, r0, %f131;  mov.f32 %f134, r0;}
	// end inline asm
	mov.b32 	%r109, 16;
	// begin inline asm
	{  .reg .f32 r0;  .reg .pred p;  shfl.sync.down.b32 r0|p, %f134, %r109, %r110, %r111;  @p add.f32 r0, r0, %f134;  mov.f32 %f424, r0;}
	// end inline asm
	setp.ne.s32 	%p13, %r96, 0;
	@%p13 bra 	$L__BB2_70;
	shr.u32 	%r112, %r38, 3;
	and.b32  	%r113, %r112, 124;
	mov.u32 	%r114, _ZZN3cub18CUB_300001_SM_10006detail6reduce28DeviceReduceSingleTileKernelINS2_10policy_hubIfyN4cuda3std3__44plusIvEEE10Policy1000EPfSC_yS9_ffNS7_10__identityEEEvT0_T1_T2_T3_T4_T6_E12temp_storage;
	add.s32 	%r115, %r114, %r113;
	st.shared.f32 	[%r115+8], %f424;
$L__BB2_70:
	bar.sync 	0;
	setp.ne.s32 	%p14, %r38, 0;
	@%p14 bra 	$L__BB2_72;
	ld.shared.f32 	%f140, [_ZZN3cub18CUB_300001_SM_10006detail6reduce28DeviceReduceSingleTileKernelINS2_10policy_hubIfyN4cuda3std3__44plusIvEEE10Policy1000EPfSC_yS9_ffNS7_10__identityEEEvT0_T1_T2_T3_T4_T6_E12temp_storage+12];
	add.f32 	%f141, %f424, %f140;
	ld.shared.f32 	%f142, [_ZZN3cub18CUB_300001_SM_10006detail6reduce28DeviceReduceSingleTileKernelINS2_10policy_hubIfyN4cuda3std3__44plusIvEEE10Policy1000EPfSC_yS9_ffNS7_10__identityEEEvT0_T1_T2_T3_T4_T6_E12temp_storage+16];
	add.f32 	%f143, %f141, %f142;
	ld.shared.f32 	%f144, [_ZZN3cub18CUB_300001_SM_10006detail6reduce28DeviceReduceSingleTileKernelINS2_10policy_hubIfyN4cuda3std3__44plusIvEEE10Policy1000EPfSC_yS9_ffNS7_10__identityEEEvT0_T1_T2_T3_T4_T6_E12temp_storage+20];
	add.f32 	%f145, %f143, %f144;
	ld.shared.f32 	%f146, [_ZZN3cub18CUB_300001_SM_10006detail6reduce28DeviceReduceSingleTileKernelINS2_10policy_hubIfyN4cuda3std3__44plusIvEEE10Policy1000EPfSC_yS9_ffNS7_10__identityEEEvT0_T1_T2_T3_T4_T6_E12temp_storage+24];
	add.f32 	%f147, %f145, %f146;
	ld.shared.f32 	%f148, [_ZZN3cub18CUB_300001_SM_10006detail6reduce28DeviceReduceSingleTileKernelINS2_10policy_hubIfyN4cuda3std3__44plusIvEEE10Policy1000EPfSC_yS9_ffNS7_10__identityEEEvT0_T1_T2_T3_T4_T6_E12temp_storage+28];
	add.f32 	%f149, %f147, %f148;
	ld.shared.f32 	%f150, [_ZZN3cub18CUB_300001_SM_10006detail6reduce28DeviceReduceSingleTileKernelINS2_10policy_hubIfyN4cuda3std3__44plusIvEEE10Policy1000EPfSC_yS9_ffNS7_10__identityEEEvT0_T1_T2_T3_T4_T6_E12temp_storage+32];
	add.f32 	%f151, %f149, %f150;
	ld.shared.f32 	%f152, [_ZZN3cub18CUB_300001_SM_10006detail6reduce28DeviceReduceSingleTileKernelINS2_10policy_hubIfyN4cuda3std3__44plusIvEEE10Policy1000EPfSC_yS9_ffNS7_10__identityEEEvT0_T1_T2_T3_T4_T6_E12temp_storage+36];
	add.f32 	%f424, %f151, %f152;
$L__BB2_72:
	mov.u32 	%r294, %tid.x;
	setp.ne.s32 	%p65, %r294, 0;
	@%p65 bra 	$L__BB2_74;
	add.f32 	%f397, %f54, %f424;
	st.global.f32 	[%rd1], %f397;
$L__BB2_74:
	ret;

}
	// .globl	_ZN3cub18CUB_300001_SM_10006detail6reduce18DeviceReduceKernelINS2_10policy_hubIfyN4cuda3std3__44plusIvEEE10Policy1000EPfyS9_fNS7_10__identityEEEvT0_PT3_T1_NS0_13GridEvenShareISH_EET2_T4_
.visible .entry _ZN3cub18CUB_300001_SM_10006detail6reduce18DeviceReduceKernelINS2_10policy_hubIfyN4cuda3std3__44plusIvEEE10Policy1000EPfyS9_fNS7_10__identityEEEvT0_PT3_T1_NS0_13GridEvenShareISH_EET2_T4_(
	.param .u64 .ptr .align 1 _ZN3cub18CUB_300001_SM_10006detail6reduce18DeviceReduceKernelINS2_10policy_hubIfyN4cuda3std3__44plusIvEEE10Policy1000EPfyS9_fNS7_10__identityEEEvT0_PT3_T1_NS0_13GridEvenShareISH_EET2_T4__param_0,
	.param .u64 .ptr .align 1 _ZN3cub18CUB_300001_SM_10006detail6reduce18DeviceReduceKernelINS2_10policy_hubIfyN4cuda3std3__44plusIvEEE10Policy1000EPfyS9_fNS7_10__identityEEEvT0_PT3_T1_NS0_13GridEvenShareISH_EET2_T4__param_1,
	.param .u64 _ZN3cub18CUB_300001_SM_10006detail6reduce18DeviceReduceKernelINS2_10policy_hubIfyN4cuda3std3__44plusIvEEE10Policy1000EPfyS9_fNS7_10__identityEEEvT0_PT3_T1_NS0_13GridEvenShareISH_EET2_T4__param_2,
	.param .align 8 .b8 _ZN3cub18CUB_300001_SM_10006detail6reduce18DeviceReduceKernelINS2_10policy_hubIfyN4cuda3std3__44plusIvEEE10Policy1000EPfyS9_fNS7_10__identityEEEvT0_PT3_T1_NS0_13GridEvenShareISH_EET2_T4__param_3[72],
	.param .align 1 .b8 _ZN3cub18CUB_300001_SM_10006detail6reduce18DeviceReduceKernelINS2_10policy_hubIfyN4cuda3std3__44plusIvEEE10Policy1000EPfyS9_fNS7_10__identityEEEvT0_PT3_T1_NS0_13GridEvenShareISH_EET2_T4__param_4[1],
	.param .align 1 .b8 _ZN3cub18CUB_300001_SM_10006detail6reduce18DeviceReduceKernelINS2_10policy_hubIfyN4cuda3std3__44plusIvEEE10Policy1000EPfyS9_fNS7_10__identityEEEvT0_PT3_T1_NS0_13GridEvenShareISH_EET2_T4__param_5[1]
)
.maxntid 256
{
	.reg .pred 	%p<65>;
	.reg .b32 	%r<352>;
	.reg .b32 	%f<419>;
	.reg .b64 	%rd<174>;
	// demoted variable
	.shared .align 4 .b8 _ZZN3cub18CUB_300001_SM_10006detail6reduce18DeviceReduceKernelINS2_10policy_hubIfyN4cuda3std3__44plusIvEEE10Policy1000EPfyS9_fNS7_10__identityEEEvT0_PT3_T1_NS0_13GridEvenShareISH_EET2_T4_E12temp_storage[44];
	ld.param.u64 	%rd1, [_ZN3cub18CUB_300001_SM_10006detail6reduce18DeviceReduceKernelINS2_10policy_hubIfyN4cuda3std3__44plusIvEEE10Policy1000EPfyS9_fNS7_10__identityEEEvT0_PT3_T1_NS0_13GridEvenShareISH_EET2_T4__param_3+32];
	ld.param.u64 	%rd39, [_ZN3cub18CUB_300001_SM_10006detail6reduce18DeviceReduceKernelINS2_10policy_hubIfyN4cuda3std3__44plusIvEEE10Policy1000EPfyS9_fNS7_10__identityEEEvT0_PT3_T1_NS0_13GridEvenShareISH_EET2_T4__param_0];
	ld.param.u32 	%r1, [_ZN3cub18CUB_300001_SM_10006detail6reduce18DeviceReduceKernelINS2_10policy_hubIfyN4cuda3std3__44plusIvEEE10Policy1000EPfyS9_fNS7_10__identityEEEvT0_PT3_T1_NS0_13GridEvenShareISH_EET2_T4__param_3+40];
	mov.u32 	%r2, %ctaid.x;
	shl.b32 	%r59, %r1, 12;
	cvt.s64.s32 	%rd2, %r59;
	shl.b32 	%r60, %r2, 12;
	cvt.u64.u32 	%rd3, %r60;
	and.b64  	%rd41, %rd39, 15;
	setp.ne.s64 	%p1, %rd41, 0;
	@%p1 bra 	$L__BB3_35;
	sub.s64 	%rd4, %rd1, %rd3;
	setp.gt.u64 	%p33, %rd4, 4095;
	@%p33 bra 	$L__BB3_19;
	cvt.u32.u64 	%r271, %rd3;
	cvt.u32.u64 	%r3, %rd1;
	sub.s32 	%r4, %r3, %r271;
	mov.u32 	%r5, %tid.x;
	setp.ge.s32 	%p45, %r5, %r4;
	mov.f32 	%f399, 0f00000000;
	mov.u32 	%r335, %r5;
	@%p45 bra 	$L__BB3_4;
	add.s32 	%r274, %r271, %r5;
	mul.wide.u32 	%rd146, %r274, 4;
	add.s64 	%rd145, %rd39, %rd146;
	// begin inline asm
	ld.global.nc.u32 %r272, [%rd145];
	// end inline asm
	mov.b32 	%f399, %r272;
	add.s32 	%r335, %r5, 256;
$L__BB3_4:
	setp.ge.s32 	%p46, %r335, %r4;
	@%p46 bra 	$L__BB3_10;
	not.b32 	%r275, %r335;
	add.s32 	%r8, %r275, %r3;
	and.b32  	%r276, %r8, 768;
	setp.eq.s32 	%p47, %r276, 768;
	@%p47 bra 	$L__BB3_8;
	cvt.u64.u32 	%rd147, %r335;
	add.s64 	%rd148, %rd147, %rd3;
	shl.b64 	%rd149, %rd148, 2;
	add.s64 	%rd162, %rd39, %rd149;
	shr.u32 	%r277, %r8, 8;
	add.s32 	%r278, %r277, 1;
	and.b32  	%r279, %r278, 3;
	neg.s32 	%r333, %r279;
$L__BB3_7:
	.pragma "nounroll";
	// begin inline asm
	ld.global.nc.u32 %r280, [%rd162];
	// end inline asm
	mov.b32 	%f323, %r280;
	add.f32 	%f399, %f399, %f323;
	add.s32 	%r335, %r335, 256;
	add.s64 	%rd162, %rd162, 1024;
	add.s32 	%r333, %r333, 1;
	setp.ne.s32 	%p48, %r333, 0;
	@%p48 bra 	$L__BB3_7;
$L__BB3_8:
	sub.s32 	%r282, %r8, %r271;
	setp.lt.u32 	%p49, %r282, 768;
	@%p49 bra 	$L__BB3_10;
$L__BB3_9:
	cvt.s64.s32 	%rd155, %r335;
	add.s64 	%rd156, %rd3, %rd155;
	shl.b64 	%rd157, %rd156, 2;
	add.s64 	%rd151, %rd39, %rd157;
	// begin inline asm
	ld.global.nc.u32 %r283, [%rd151];
	// end inline asm
	mov.b32 	%f324, %r283;
	add.f32 	%f325, %f399, %f324;
	add.s64 	%rd152, %rd151, 1024;
	// begin inline asm
	ld.global.nc.u32 %r284, [%rd152];
	// end inline asm
	mov.b32 	%f326, %r284;
	add.f32 	%f327, %f325, %f326;
	add.s64 	%rd153, %rd151, 2048;
	// begin inline asm
	ld.global.nc.u32 %r285, [%rd153];
	// end inline asm
	mov.b32 	%f328, %r285;
	add.f32 	%f329, %f327, %f328;
	add.s64 	%rd154, %rd151, 3072;
	// begin inline asm
	ld.global.nc.u32 %r286, [%rd154];
	// end inline asm
	mov.b32 	%f330, %r286;
	add.f32 	%f399, %f329, %f330;
	add.s32 	%r335, %r335, 1024;
	setp.lt.s32 	%p50, %r335, %r4;
	@%p50 bra 	$L__BB3_9;
$L__BB3_10:
	setp.lt.s32 	%p51, %r4, 256;
	@%p51 bra 	$L__BB3_15;
	// begin inline asm
	mov.u32 %r311, %laneid;
	// end inline asm
	mov.b32 	%r312, 1;
	mov.b32 	%r325, 31;
	mov.b32 	%r326, -1;
	// begin inline asm
	{  .reg .f32 r0;  .reg .pred p;  shfl.sync.down.b32 r0|p, %f399, %r312, %r325, %r326;  @p add.f32 r0, r0, %f399;  mov.f32 %f366, r0;}
	// end inline asm
	mov.b32 	%r315, 2;
	// begin inline asm
	{  .reg .f32 r0;  .reg .pred p;  shfl.sync.down.b32 r0|p, %f366, %r315, %r325, %r326;  @p add.f32 r0, r0, %f366;  mov.f32 %f369, r0;}
	// end inline asm
	mov.b32 	%r318, 4;
	// begin inline asm
	{  .reg .f32 r0;  .reg .pred p;  shfl.sync.down.b32 r0|p, %f369, %r318, %r325, %r326;  @p add.f32 r0, r0, %f369;  mov.f32 %f372, r0;}
	// end inline asm
	mov.b32 	%r321, 8;
	// begin inline asm
	{  .reg .f32 r0;  .reg .pred p;  shfl.sync.down.b32 r0|p, %f372, %r321, %r325, %r326;  @p add.f32 r0, r0, %f372;  mov.f32 %f375, r0;}
	// end inline asm
	mov.b32 	%r324, 16;
	// begin inline asm
	{  .reg .f32 r0;  .reg .pred p;  shfl.sync.down.b32 r0|p, %f375, %r324, %r325, %r326;  @p add.f32 r0, r0, %f375;  mov.f32 %f418, r0;}
	// end inline asm
	setp.ne.s32 	%p62, %r311, 0;
	@%p62 bra 	$L__BB3_13;
	shr.u32 	%r327, %r5, 3;
	and.b32  	%r328, %r327, 124;
	mov.u32 	%r329, _ZZN3cub18CUB_300001_SM_10006detail6reduce18DeviceReduceKernelINS2_10policy_hubIfyN4cuda3std3__44plusIvEEE10Policy1000EPfyS9_fNS7_10__identityEEEvT0_PT3_T1_NS0_13GridEvenShareISH_EET2_T4_E12temp_storage;
	add.s32 	%r330, %r329, %r328;
	st.shared.f32 	[%r330+8], %f418;
$L__BB3_13:
	bar.sync 	0;
	setp.ne.s32 	%p63, %r5, 0;
	@%p63 bra 	$L__BB3_69;
	ld.shared.f32 	%f381, [_ZZN3cub18CUB_300001_SM_10006detail6reduce18DeviceReduceKernelINS2_10policy_hubIfyN4cuda3std3__44plusIvEEE10Policy1000EPfyS9_fNS7_10__identityEEEvT0_PT3_T1_NS0_13GridEvenShareISH_EET2_T4_E12temp_storage+12];
	add.f32 	%f382, %f418, %f381;
	ld.shared.f32 	%f383, [_ZZN3cub18CUB_300001_SM_10006detail6reduce18DeviceReduceKernelINS2_10policy_hubIfyN4cuda3std3__44plusIvEEE10Policy1000EPfyS9_fNS7_10__identityEEEvT0_PT3_T1_NS0_13GridEvenShareISH_EET2_T4_E12temp_storage+16];
	add.f32 	%f384, %f382, %f383;
	ld.shared.f32 	%f385, [_ZZN3cub18CUB_300001_SM_10006detail6reduce18DeviceReduceKernelINS2_10policy_hubIfyN4cuda3std3__44plusIvEEE10Policy1000EPfyS9_fNS7_10__identityEEEvT0_PT3_T1_NS0_13GridEvenShareISH_EET2_T4_E12temp_storage+20];
	add.f32 	%f386, %f384, %f385;
	ld.shared.f32 	%f387, [_ZZN3cub18CUB_300001_SM_10006detail6reduce18DeviceReduceKernelINS2_10policy_hubIfyN4cuda3std3__44plusIvEEE10Policy1000EPfyS9_fNS7_10__identityEEEvT0_PT3_T1_NS0_13GridEvenShareISH_EET2_T4_E12temp_storage+24];
	add.f32 	%f388, %f386, %f387;
	ld.shared.f32 	%f389, [_ZZN3cub18CUB_300001_SM_10006detail6reduce18DeviceReduceKernelINS2_10policy_hubIfyN4cuda3std3__44plusIvEEE10Policy1000EPfyS9_fNS7_10__identityEEEvT0_PT3_T1_NS0_13GridEvenShareISH_EET2_T4_E12temp_storage+28];
	add.f32 	%f390, %f388, %f389;
	ld.shared.f32 	%f391, [_ZZN3cub18CUB_300001_SM_10006detail6reduce18DeviceReduceKernelINS2_10policy_hubIfyN4cuda3std3__44plusIvEEE10Policy1000EPfyS9_fNS7_10__identityEEEvT0_PT3_T1_NS0_13GridEvenShareISH_EET2_T4_E12temp_storage+32];
	add.f32 	%f392, %f390, %f391;
	ld.shared.f32 	%f393, [_ZZN3cub18CUB_300001_SM_10006detail6reduce18DeviceReduceKernelINS2_10policy_hubIfyN4cuda3std3__44plusIvEEE10Policy1000EPfyS9_fNS7_10__identityEEEvT0_PT3_T1_NS0_13GridEvenShareISH_EET2_T4_E12temp_storage+36];
	add.f32 	%f418, %f392, %f393;
	bra.uni 	$L__BB3_69;
$L__BB3_15:
	// begin inline asm
	mov.u32 %r287, %laneid;
	// end inline asm
	and.b32  	%r303, %r5, 992;
	add.s32 	%r304, %r303, 32;
	setp.gt.s32 	%p52, %r304, %r4;
	not.b32 	%r305, %r303;
	add.s32 	%r306, %r4, %r305;
	selp.b32 	%r301, %r306, 31, %p52;
	mov.b32 	%r288, 1;
	mov.b32 	%r302, -1;
	// begin inline asm
	{  .reg .f32 r0;  .reg .pred p;  shfl.sync.down.b32 r0|p, %f399, %r288, %r301, %r302;  @p add.f32 r0, r0, %f399;  mov.f32 %f331, r0;}
	// end inline asm
	mov.b32 	%r291, 2;
	// begin inline asm
	{  .reg .f32 r0;  .reg .pred p;  shfl.sync.down.b32 r0|p, %f331, %r291, %r301, %r302;  @p add.f32 r0, r0, %f331;  mov.f32 %f334, r0;}
	// end inline asm
	mov.b32 	%r294, 4;
	// begin inline asm
	{  .reg .f32 r0;  .reg .pred p;  shfl.sync.down.b32 r0|p, %f334, %r294, %r301, %r302;  @p add.f32 r0, r0, %f334;  mov.f32 %f337, r0;}
	// end inline asm
	mov.b32 	%r297, 8;
	// begin inline asm
	{  .reg .f32 r0;  .reg .pred p;  shfl.sync.down.b32 r0|p, %f337, %r297, %r301, %r302;  @p add.f32 r0, r0, %f337;  mov.f32 %f340, r0;}
	// end inline asm
	mov.b32 	%r300, 16;
	// begin inline asm
	{  .reg .f32 r0;  .reg .pred p;  shfl.sync.down.b32 r0|p, %f340, %r300, %r301, %r302;  @p add.f32 r0, r0, %f340;  mov.f32 %f418, r0;}
	// end inline asm
	setp.ne.s32 	%p53, %r287, 0;
	@%p53 bra 	$L__BB3_17;
	shr.u32 	%r307, %r5, 3;
	and.b32  	%r308, %r307, 124;
	mov.u32 	%r309, _ZZN3cub18CUB_300001_SM_10006detail6reduce18DeviceReduceKernelINS2_10policy_hubIfyN4cuda3std3__44plusIvEEE10Policy1000EPfyS9_fNS7_10__identityEEEvT0_PT3_T1_NS0_13GridEvenShareISH_EET2_T4_E12temp_storage;
	add.s32 	%r310, %r309, %r308;
	st.shared.f32 	[%r310+8], %f418;
$L__BB3_17:
	bar.sync 	0;
	setp.ne.s32 	%p54, %r5, 0;
	@%p54 bra 	$L__BB3_69;
	setp.gt.s32 	%p55, %r4, 32;
	ld.shared.f32 	%f346, [_ZZN3cub18CUB_300001_SM_10006detail6reduce18DeviceReduceKernelINS2_10policy_hubIfyN4cuda3std3__44plusIvEEE10Policy1000EPfyS9_fNS7_10__identityEEEvT0_PT3_T1_NS0_13GridEvenShareISH_EET2_T4_E12temp_storage+12];
	add.f32 	%f347, %f418, %f346;
	selp.f32 	%f348, %f347, %f418, %p55;
	setp.gt.s32 	%p56, %r4, 64;
	ld.shared.f32 	%f349, [_ZZN3cub18CUB_300001_SM_10006detail6reduce18DeviceReduceKernelINS2_10policy_hubIfyN4cuda3std3__44plusIvEEE10Policy1000EPfyS9_fNS7_10__identityEEEvT0_PT3_T1_NS0_13GridEvenShareISH_EET2_T4_E12temp_storage+16];
	add.f32 	%f350, %f349, %f348;
	selp.f32 	%f351, %f350, %f348, %p56;
	setp.gt.s32 	%p57, %r4, 96;
	ld.shared.f32 	%f352, [_ZZN3cub18CUB_300001_SM_10006detail6reduce18DeviceReduceKernelINS2_10policy_hubIfyN4cuda3std3__44plusIvEEE10Policy1000EPfyS9_fNS7_10__identityEEEvT0_PT3_T1_NS0_13GridEvenShareISH_EET2_T4_E12temp_storage+20];
	add.f32 	%f353, %f352, %f351;
	selp.f32 	%f354, %f353, %f351, %p57;
	setp.gt.s32 	%p58, %r4, 128;
	ld.shared.f32 	%f355, [_ZZN3cub18CUB_300001_SM_10006detail6reduce18DeviceReduceKernelINS2_10policy_hubIfyN4cuda3std3__44plusIvEEE10Policy1000EPfyS9_fNS7_10__identityEEEvT0_PT3_T1_NS0_13GridEvenShareISH_EET2_T4_E12temp_storage+24];
	add.f32 	%f356, %f355, %f354;
	selp.f32 	%f357, %f356, %f354, %p58;
	setp.gt.s32 	%p59, %r4, 160;
	ld.shared.f32 	%f358, [_ZZN3cub18CUB_300001_SM_10006detail6reduce18DeviceReduceKernelINS2_10policy_hubIfyN4cuda3std3__44plusIvEEE10Policy1000EPfyS9_fNS7_10__identityEEEvT0_PT3_T1_NS0_13GridEvenShareISH_EET2_T4_E12temp_storage+28];
	add.f32 	%f359, %f358, %f357;
	selp.f32 	%f360, %f359, %f357, %p59;
	setp.gt.s32 	%p60, %r4, 192;
	ld.shared.f32 	%f361, [_ZZN3cub18CUB_300001_SM_10006detail6reduce18DeviceReduceKernelINS2_10policy_hubIfyN4cuda3std3__44plusIvEEE10Policy1000EPfyS9_fNS7_10__identityEEEvT0_PT3_T1_NS0_13GridEvenShareISH_EET2_T4_E12temp_storage+32];
	add.f32 	%f362, %f361, %f360;
	selp.f32 	%f363, %f362, %f360, %p60;
	setp.gt.s32 	%p61, %r4, 224;
	ld.shared.f32 	%f364, [_ZZN3cub18CUB_300001_SM_10006detail6reduce18DeviceReduceKernelINS2_10policy_hubIfyN4cuda3std3__44plusIvEEE10Policy1000EPfyS9_fNS7_10__identityEEEvT0_PT3_T1_NS0_13GridEvenShareISH_EET2_T4_E12temp_storage+36];
	add.f32 	%f365, %f364, %f363;
	selp.f32 	%f418, %f365, %f363, %p61;
	bra.uni 	$L__BB3_69;
$L__BB3_19:
	cvt.u32.u64 	%r195, %rd3;
	mov.u32 	%r17, %tid.x;
	shl.b32 	%r196, %r17, 2;
	add.s32 	%r197, %r195, %r196;
	mul.wide.u32 	%rd115, %r197, 4;
	add.s64 	%rd105, %rd39, %rd115;
	// begin inline asm
	ld.global.nc.v2.u64 {%rd103, %rd104}, [%rd105];
	// end inline asm
	mov.b64 	{%r198, %r199}, %rd104;
	mov.b64 	{%r200, %r201}, %rd103;
	mov.b32 	%f223, %r201;
	mov.b32 	%f224, %r200;
	mov.b32 	%f225, %r199;
	mov.b32 	%f226, %r198;
	add.s64 	%rd108, %rd105, 4096;
	// begin inline asm
	ld.global.nc.v2.u64 {%rd106, %rd107}, [%rd108];
	// end inline asm
	mov.b64 	{%r202, %r203}, %rd107;
	mov.b64 	{%r204, %r205}, %rd106;
	mov.b32 	%f227, %r205;
	mov.b32 	%f228, %r204;
	mov.b32 	%f229, %r203;
	mov.b32 	%f230, %r202;
	add.s64 	%rd111, %rd105, 8192;
	// begin inline asm
	ld.global.nc.v2.u64 {%rd109, %rd110}, [%rd111];
	// end inline asm
	mov.b64 	{%r206, %r207}, %rd110;
	mov.b64 	{%r208, %r209}, %rd109;
	mov.b32 	%f231, %r209;
	mov.b32 	%f232, %r208;
	mov.b32 	%f233, %r207;
	mov.b32 	%f234, %r206;
	add.s64 	%rd114, %rd105, 12288;
	// begin inline asm
	ld.global.nc.v2.u64 {%rd112, %rd113}, [%rd114];
	// end inline asm
	mov.b64 	{%r210, %r211}, %rd113;
	mov.b64 	{%r212, %r213}, %rd112;
	mov.b32 	%f235, %r213;
	mov.b32 	%f236, %r212;
	mov.b32 	%f237, %r211;
	mov.b32 	%f238, %r210;
	add.f32 	%f239, %f224, %f223;
	add.f32 	%f240, %f226, %f225;
	add.f32 	%f241, %f228, %f227;
	add.f32 	%f242, %f230, %f229;
	add.f32 	%f243, %f232, %f231;
	add.f32 	%f244, %f234, %f233;
	add.f32 	%f245, %f236, %f235;
	add.f32 	%f246, %f238, %f237;
	add.f32 	%f247, %f239, %f240;
	add.f32 	%f248, %f241, %f242;
	add.f32 	%f249, %f243, %f244;
	add.f32 	%f250, %f245, %f246;
	add.f32 	%f251, %f247, %f248;
	add.f32 	%f252, %f249, %f250;
	add.f32 	%f405, %f251, %f252;
	setp.lt.u64 	%p34, %rd4, %rd2;
	@%p34 bra 	$L__BB3_31;
	add.s64 	%rd164, %rd2, %rd3;
	cvt.u64.u32 	%rd116, %r17;
	add.s64 	%rd117, %rd164, %rd116;
	shl.b64 	%rd118, %rd117, 2;
	add.s64 	%rd163, %rd39, %rd118;
	mov.b32 	%r337, 0;
$L__BB3_21:
	add.s64 	%rd3, %rd3, %rd2;
	add.s64 	%rd119, %rd1, -4096;
	setp.gt.u64 	%p35, %rd3, %rd119;
	@%p35 bra 	$L__BB3_23;
	cvt.u64.u32 	%rd132, %r196;
	add.s64 	%rd133, %rd3, %rd132;
	shl.b64 	%rd134, %rd133, 2;
	add.s64 	%rd122, %rd39, %rd134;
	// begin inline asm
	ld.global.nc.v2.u64 {%rd120, %rd121}, [%rd122];
	// end inline asm
	mov.b64 	{%r216, %r217}, %rd121;
	mov.b64 	{%r218, %r219}, %rd120;
	mov.b32 	%f253, %r219;
	mov.b32 	%f254, %r218;
	mov.b32 	%f255, %r217;
	mov.b32 	%f256, %r216;
	add.s64 	%rd125, %rd122, 4096;
	// begin inline asm
	ld.global.nc.v2.u64 {%rd123, %rd124}, [%rd125];
	// end inline asm
	mov.b64 	{%r220, %r221}, %rd124;
	mov.b64 	{%r222, %r223}, %rd123;
	mov.b32 	%f257, %r223;
	mov.b32 	%f258, %r222;
	mov.b32 	%f259, %r221;
	mov.b32 	%f260, %r220;
	add.s64 	%rd128, %rd122, 8192;
	// begin inline asm
	ld.global.nc.v2.u64 {%rd126, %rd127}, [%rd128];
	// end inline asm
	mov.b64 	{%r224, %r225}, %rd127;
	mov.b64 	{%r226, %r227}, %rd126;
	mov.b32 	%f261, %r227;
	mov.b32 	%f262, %r226;
	mov.b32 	%f263, %r225;
	mov.b32 	%f264, %r224;
	add.s64 	%rd131, %rd122, 12288;
	// begin inline asm
	ld.global.nc.v2.u64 {%rd129, %rd130}, [%rd131];
	// end inline asm
	mov.b64 	{%r228, %r229}, %rd130;
	mov.b64 	{%r230, %r231}, %rd129;
	mov.b32 	%f265, %r231;
	mov.b32 	%f266, %r230;
	mov.b32 	%f267, %r229;
	mov.b32 	%f268, %r228;
	add.f32 	%f269, %f405, %f254;
	add.f32 	%f270, %f253, %f256;
	add.f32 	%f271, %f255, %f258;
	add.f32 	%f272, %f257, %f260;
	add.f32 	%f273, %f259, %f262;
	add.f32 	%f274, %f261, %f264;
	add.f32 	%f275, %f263, %f266;
	add.f32 	%f276, %f265, %f268;
	add.f32 	%f277, %f269, %f270;
	add.f32 	%f278, %f271, %f272;
	add.f32 	%f279, %f273, %f274;
	add.f32 	%f280, %f275, %f276;
	add.f32 	%f281, %f277, %f278;
	add.f32 	%f282, %f279, %f280;
	add.f32 	%f283, %f281, %f282;
	add.f32 	%f405, %f283, %f267;
	sub.s64 	%rd135, %rd1, %rd3;
	setp.lt.u64 	%p36, %rd135, %rd2;
	add.s32 	%r337, %r337, 1;
	add.s64 	%rd164, %rd164, %rd2;
	shl.b64 	%rd136, %rd2, 2;
	add.s64 	%rd163, %rd163, %rd136;
	@%p36 bra 	$L__BB3_31;
	bra.uni 	$L__BB3_21;
$L__BB3_23:
	setp.le.u64 	%p37, %rd1, %rd3;
	@%p37 bra 	$L__BB3_31;
	cvt.u32.u64 	%r232, %rd3;
	cvt.u32.u64 	%r233, %rd1;
	sub.s32 	%r20, %r233, %r232;
	setp.ge.s32 	%p38, %r17, %r20;
	@%p38 bra 	$L__BB3_31;
	cvt.u32.u64 	%r235, %rd2;
	not.b32 	%r237, %r17;
	add.s32 	%r238, %r237, %r233;
	add.s32 	%r239, %r235, %r195;
	sub.s32 	%r240, %r238, %r239;
	mul.lo.s32 	%r241, %r1, %r337;
	shl.b32 	%r242, %r241, 12;
	sub.s32 	%r21, %r240, %r242;
	shr.u32 	%r243, %r238, 8;
	add.s32 	%r22, %r243, 1;
	and.b32  	%r244, %r238, 768;
	setp.eq.s32 	%p39, %r244, 768;
	mov.u32 	%r340, %r17;
	@%p39 bra 	$L__BB3_28;
	and.b32  	%r245, %r22, 3;
	neg.s32 	%r338, %r245;
	mov.u32 	%r340, %r17;
$L__BB3_27:
	.pragma "nounroll";
	// begin inline asm
	ld.global.nc.u32 %r246, [%rd163];
	// end inline asm
	mov.b32 	%f285, %r246;
	add.f32 	%f405, %f405, %f285;
	add.s32 	%r340, %r340, 256;
	add.s64 	%rd163, %rd163, 1024;
	add.s32 	%r338, %r338, 1;
	setp.ne.s32 	%p40, %r338, 0;
	@%p40 bra 	$L__BB3_27;
$L__BB3_28:
	setp.lt.u32 	%p41, %r21, 768;
	@%p41 bra 	$L__BB3_31;
	cvt.u64.u32 	%rd138, %r340;
	add.s64 	%rd139, %rd138, %rd164;
	shl.b64 	%rd140, %rd139, 2;
	add.s64 	%rd167, %rd39, %rd140;
$L__BB3_30:
	// begin inline asm
	ld.global.nc.u32 %r247, [%rd167];
	// end inline asm
	mov.b32 	%f286, %r247;
	add.f32 	%f287, %f405, %f286;
	add.s64 	%rd142, %rd167, 1024;
	// begin inline asm
	ld.global.nc.u32 %r248, [%rd142];
	// end inline asm
	mov.b32 	%f288, %r248;
	add.f32 	%f289, %f287, %f288;
	add.s64 	%rd143, %rd167, 2048;
	// begin inline asm
	ld.global.nc.u32 %r249, [%rd143];
	// end inline asm
	mov.b32 	%f290, %r249;
	add.f32 	%f291, %f289, %f290;
	add.s64 	%rd144, %rd167, 3072;
	// begin inline asm
	ld.global.nc.u32 %r250, [%rd144];
	// end inline asm
	mov.b32 	%f292, %r250;
	add.f32 	%f405, %f291, %f292;
	add.s32 	%r340, %r340, 1024;
	add.s64 	%rd167, %rd167, 4096;
	setp.lt.s32 	%p42, %r340, %r20;
	@%p42 bra 	$L__BB3_30;
$L__BB3_31:
	// begin inline asm
	mov.u32 %r251, %laneid;
	// end inline asm
	mov.b32 	%r252, 1;
	mov.b32 	%r265, 31;
	mov.b32 	%r266, -1;
	// begin inline asm
	{  .reg .f32 r0;  .reg .pred p;  shfl.sync.down.b32 r0|p, %f405, %r252, %r265, %r266;  @p add.f32 r0, r0, %f405;  mov.f32 %f293, r0;}
	// end inline asm
	mov.b32 	%r255, 2;
	// begin inline asm
	{  .reg .f32 r0;  .reg .pred p;  shfl.sync.down.b32 r0|p, %f293, %r255, %r265, %r266;  @p add.f32 r0, r0, %f293;  mov.f32 %f296, r0;}
	// end inline asm
	mov.b32 	%r258, 4;
	// begin inline asm
	{  .reg .f32 r0;  .reg .pred p;  shfl.sync.down.b32 r0|p, %f296, %r258, %r265, %r266;  @p add.f32 r0, r0, %f296;  mov.f32 %f299, r0;}
	// end inline asm
	mov.b32 	%r261, 8;
	// begin inline asm
	{  .reg .f32 r0;  .reg .pred p;  shfl.sync.down.b32 r0|p, %f299, %r261, %r265, %r266;  @p add.f32 r0, r0, %f299;  mov.f32 %f302, r0;}
	// end inline asm
	mov.b32 	%r264, 16;
	// begin inline asm
	{  .reg .f32 r0;  .reg .pred p;  shfl.sync.down.b32 r0|p, %f302, %r264, %r265, %r266;  @p add.f32 r0, r0, %f302;  mov.f32 %f418, r0;}
	// end inline asm
	setp.ne.s32 	%p43, %r251, 0;
	@%p43 bra 	$L__BB3_33;
	shr.u32 	%r267, %r17, 3;
	and.b32  	%r268, %r267, 124;
	mov.u32 	%r269, _ZZN3cub18CUB_300001_SM_10006detail6reduce18DeviceReduceKernelINS2_10policy_hubIfyN4cuda3std3__44plusIvEEE10Policy1000EPfyS9_fNS7_10__identityEEEvT0_PT3_T1_NS0_13GridEvenShareISH_EET2_T4_E12temp_storage;
	add.s32 	%r270, %r269, %r268;
	st.shared.f32 	[%r270+8], %f418;
$L__BB3_33:
	bar.sync 	0;
	setp.ne.s32 	%p44, %r17, 0;
	@%p44 bra 	$L__BB3_69;
	ld.shared.f32 	%f308, [_ZZN3cub18CUB_300001_SM_10006detail6reduce18DeviceReduceKernelINS2_10policy_hubIfyN4cuda3std3__44plusIvEEE10Policy1000EPfyS9_fNS7_10__identityEEEvT0_PT3_T1_NS0_13GridEvenShareISH_EET2_T4_E12temp_storage+12];
	add.f32 	%f309, %f418, %f308;
	ld.shared.f32 	%f310, [_ZZN3cub18CUB_300001_SM_10006detail6reduce18DeviceReduceKernelINS2_10policy_hubIfyN4cuda3std3__44plusIvEEE10Policy1000EPfyS9_fNS7_10__identityEEEvT0_PT3_T1_NS0_13GridEvenShareISH_EET2_T4_E12temp_storage+16];
	add.f32 	%f311, %f309, %f310;
	ld.shared.f32 	%f312, [_ZZN3cub18CUB_300001_SM_10006detail6reduce18DeviceReduceKernelINS2_10policy_hubIfyN4cuda3std3__44plusIvEEE10Policy1000EPfyS9_fNS7_10__identityEEEvT0_PT3_T1_NS0_13GridEvenShareISH_EET2_T4_E12temp_storage+20];
	add.f32 	%f313, %f311, %f312;
	ld.shared.f32 	%f314, [_ZZN3cub18CUB_300001_SM_10006detail6reduce18DeviceReduceKernelINS2_10policy_hubIfyN4cuda3std3__44plusIvEEE10Policy1000EPfyS9_fNS7_10__identityEEEvT0_PT3_T1_NS0_13GridEvenShareISH_EET2_T4_E12temp_storage+24];
	add.f32 	%f315, %f313, %f314;
	ld.shared.f32 	%f316, [_ZZN3cub18CUB_300001_SM_10006detail6reduce18DeviceReduceKernelINS2_10policy_hubIfyN4cuda3std3__44plusIvEEE10Policy1000EPfyS9_fNS7_10__identityEEEvT0_PT3_T1_NS0_13GridEvenShareISH_EET2_T4_E12temp_storage+28];
	add.f32 	%f317, %f315, %f316;
	ld.shared.f32 	%f318, [_ZZN3cub18CUB_300001_SM_10006detail6reduce18DeviceReduceKernelINS2_10policy_hubIfyN4cuda3std3__44plusIvEEE10Policy1000EPfyS9_fNS7_10__identityEEEvT0_PT3_T1_NS0_13GridEvenShareISH_EET2_T4_E12temp_storage+32];
	add.f32 	%f319, %f317, %f318;
	ld.shared.f32 	%f320, [_ZZN3cub18CUB_300001_SM_10006detail6reduce18DeviceReduceKernelINS2_10policy_hubIfyN4cuda3std3__44plusIvEEE10Policy1000EPfyS9_fNS7_10__identityEEEvT0_PT3_T1_NS0_13GridEvenShareISH_EET2_T4_E12temp_storage+36];
	add.f32 	%f418, %f319, %f320;
	bra.uni 	$L__BB3_69;
$L__BB3_35:
	sub.s64 	%rd21, %rd1, %rd3;
	setp.gt.u64 	%p2, %rd21, 4095;
	@%p2 bra 	$L__BB3_53;
	cvt.u32.u64 	%r135, %rd3;
	cvt.u32.u64 	%r31, %rd1;
	sub.s32 	%r32, %r31, %r135;
	mov.u32 	%r33, %tid.x;
	setp.ge.s32 	%p14, %r33, %r32;
	mov.f32 	%f411, 0f00000000;
	mov.u32 	%r345, %r33;
	@%p14 bra 	$L__BB3_38;
	add.s32 	%r138, %r135, %r33;
	mul.wide.u32 	%rd91, %r138, 4;
	add.s64 	%rd90, %rd39, %rd91;
	// begin inline asm
	ld.global.nc.u32 %r136, [%rd90];
	// end inline asm
	mov.b32 	%f411, %r136;
	add.s32 	%r345, %r33, 256;
$L__BB3_38:
	setp.ge.s32 	%p15, %r345, %r32;
	@%p15 bra 	$L__BB3_44;
	not.b32 	%r139, %r345;
	add.s32 	%r36, %r139, %r31;
	and.b32  	%r140, %r36, 768;
	setp.eq.s32 	%p16, %r140, 768;
	@%p16 bra 	$L__BB3_42;
	cvt.u64.u32 	%rd92, %r345;
	add.s64 	%rd93, %rd92, %rd3;
	shl.b64 	%rd94, %rd93, 2;
	add.s64 	%rd168, %rd39, %rd94;
	shr.u32 	%r141, %r36, 8;
	add.s32 	%r142, %r141, 1;
	and.b32  	%r143, %r142, 3;
	neg.s32 	%r343, %r143;
$L__BB3_41:
	.pragma "nounroll";
	// begin inline asm
	ld.global.nc.u32 %r144, [%rd168];
	// end inline asm
	mov.b32 	%f152, %r144;
	add.f32 	%f411, %f411, %f152;
	add.s32 	%r345, %r345, 256;
	add.s64 	%rd168, %rd168, 1024;
	add.s32 	%r343, %r343, 1;
	setp.ne.s32 	%p17, %r343, 0;
	@%p17 bra 	$L__BB3_41;
$L__BB3_42:
	sub.s32 	%r146, %r36, %r135;
	setp.lt.u32 	%p18, %r146, 768;
	@%p18 bra 	$L__BB3_44;
$L__BB3_43:
	cvt.s64.s32 	%rd100, %r345;
	add.s64 	%rd101, %rd3, %rd100;
	shl.b64 	%rd102, %rd101, 2;
	add.s64 	%rd96, %rd39, %rd102;
	// begin inline asm
	ld.global.nc.u32 %r147, [%rd96];
	// end inline asm
	mov.b32 	%f153, %r147;
	add.f32 	%f154, %f411, %f153;
	add.s64 	%rd97, %rd96, 1024;
	// begin inline asm
	ld.global.nc.u32 %r148, [%rd97];
	// end inline asm
	mov.b32 	%f155, %r148;
	add.f32 	%f156, %f154, %f155;
	add.s64 	%rd98, %rd96, 2048;
	// begin inline asm
	ld.global.nc.u32 %r149, [%rd98];
	// end inline asm
	mov.b32 	%f157, %r149;
	add.f32 	%f158, %f156, %f157;
	add.s64 	%rd99, %rd96, 3072;
	// begin inline asm
	ld.global.nc.u32 %r150, [%rd99];
	// end inline asm
	mov.b32 	%f159, %r150;
	add.f32 	%f411, %f158, %f159;
	add.s32 	%r345, %r345, 1024;
	setp.lt.s32 	%p19, %r345, %r32;
	@%p19 bra 	$L__BB3_43;
$L__BB3_44:
	setp.lt.s32 	%p20, %r32, 256;
	@%p20 bra 	$L__BB3_49;
	// begin inline asm
	mov.u32 %r175, %laneid;
	// end inline asm
	mov.b32 	%r176, 1;
	mov.b32 	%r189, 31;
	mov.b32 	%r190, -1;
	// begin inline asm
	{  .reg .f32 r0;  .reg .pred p;  shfl.sync.down.b32 r0|p, %f411, %r176, %r189, %r190;  @p add.f32 r0, r0, %f411;  mov.f32 %f195, r0;}
	// end inline asm
	mov.b32 	%r179, 2;
	// begin inline asm
	{  .reg .f32 r0;  .reg .pred p;  shfl.sync.down.b32 r0|p, %f195, %r179, %r189, %r190;  @p add.f32 r0, r0, %f195;  mov.f32 %f198, r0;}
	// end inline asm
	mov.b32 	%r182, 4;
	// begin inline asm
	{  .reg .f32 r0;  .reg .pred p;  shfl.sync.down.b32 r0|p, %f198, %r182, %r189, %r190;  @p add.f32 r0, r0, %f198;  mov.f32 %f201, r0;}
	// end inline asm
	mov.b32 	%r185, 8;
	// begin inline asm
	{  .reg .f32 r0;  .reg .pred p;  shfl.sync.down.b32 r0|p, %f201, %r185, %r189, %r190;  @p add.f32 r0, r0, %f201;  mov.f32 %f204, r0;}
	// end inline asm
	mov.b32 	%r188, 16;
	// begin inline asm
	{  .reg .f32 r0;  .reg .pred p;  shfl.sync.down.b32 r0|p, %f204, %r188, %r189, %r190;  @p add.f32 r0, r0, %f204;  mov.f32 %f418, r0;}
	// end inline asm
	setp.ne.s32 	%p31, %r175, 0;
	@%p31 bra 	$L__BB3_47;
	shr.u32 	%r191, %r33, 3;
	and.b32  	%r192, %r191, 124;
	mov.u32 	%r193, _ZZN3cub18CUB_300001_SM_10006detail6reduce18DeviceReduceKernelINS2_10policy_hubIfyN4cuda3std3__44plusIvEEE10Policy1000EPfyS9_fNS7_10__identityEEEvT0_PT3_T1_NS0_13GridEvenShareISH_EET2_T4_E12temp_storage;
	add.s32 	%r194, %r193, %r192;
	st.shared.f32 	[%r194+8], %f418;
$L__BB3_47:
	bar.sync 	0;
	setp.ne.s32 	%p32, %r33, 0;
	@%p32 bra 	$L__BB3_69;
	ld.shared.f32 	%f210, [_ZZN3cub18CUB_300001_SM_10006detail6reduce18DeviceReduceKernelINS2_10policy_hubIfyN4cuda3std3__44plusIvEEE10Policy1000EPfyS9_fNS7_10__identityEEEvT0_PT3_T1_NS0_13GridEvenShareISH_EET2_T4_E12temp_storage+12];
	add.f32 	%f211, %f418, %f210;
	ld.shared.f32 	%f212, [_ZZN3cub18CUB_300001_SM_10006detail6reduce18DeviceReduceKernelINS2_10policy_hubIfyN4cuda3std3__44plusIvEEE10Policy1000EPfyS9_fNS7_10__identityEEEvT0_PT3_T1_NS0_13GridEvenShareISH_EET2_T4_E12temp_storage+16];
	add.f32 	%f213, %f211, %f212;
	ld.shared.f32 	%f214, [_ZZN3cub18CUB_300001_SM_10006detail6reduce18DeviceReduceKernelINS2_10policy_hubIfyN4cuda3std3__44plusIvEEE10Policy1000EPfyS9_fNS7_10__identityEEEvT0_PT3_T1_NS0_13GridEvenShareISH_EET2_T4_E12temp_storage+20];
	add.f32 	%f215, %f213, %f214;
	ld.shared.f32 	%f216, [_ZZN3cub18CUB_300001_SM_10006detail6reduce18DeviceReduceKernelINS2_10policy_hubIfyN4cuda3std3__44plusIvEEE10Policy1000EPfyS9_fNS7_10__identityEEEvT0_PT3_T1_NS0_13GridEvenShareISH_EET2_T4_E12temp_storage+24];
	add.f32 	%f217, %f215, %f216;
	ld.shared.f32 	%f218, [_ZZN3cub18CUB_300001_SM_10006detail6reduce18DeviceReduceKernelINS2_10policy_hubIfyN4cuda3std3__44plusIvEEE10Policy1000EPfyS9_fNS7_10__identityEEEvT0_PT3_T1_NS0_13GridEvenShareISH_EET2_T4_E12temp_storage+28];
	add.f32 	%f219, %f217, %f218;
	ld.shared.f32 	%f220, [_ZZN3cub18CUB_300001_SM_10006detail6reduce18DeviceReduceKernelINS2_10policy_hubIfyN4cuda3std3__44plusIvEEE10Policy1000EPfyS9_fNS7_10__identityEEEvT0_PT3_T1_NS0_13GridEvenShareISH_EET2_T4_E12temp_storage+32];
	add.f32 	%f221, %f219, %f220;
	ld.shared.f32 	%f222, [_ZZN3cub18CUB_300001_SM_10006detail6reduce18DeviceReduceKernelINS2_10policy_hubIfyN4cuda3std3__44plusIvEEE10Policy1000EPfyS9_fNS7_10__identityEEEvT0_PT3_T1_NS0_13GridEvenShareISH_EET2_T4_E12temp_storage+36];
	add.f32 	%f418, %f221, %f222;
	bra.uni 	$L__BB3_69;
$L__BB3_49:
	// begin inline asm
	mov.u32 %r151, %laneid;
	// end inline asm
	and.b32  	%r167, %r33, 992;
	add.s32 	%r168, %r167, 32;
	setp.gt.s32 	%p21, %r168, %r32;
	not.b32 	%r169, %r167;
	add.s32 	%r170, %r32, %r169;
	selp.b32 	%r165, %r170, 31, %p21;
	mov.b32 	%r152, 1;
	mov.b32 	%r166, -1;
	// begin inline asm
	{  .reg .f32 r0;  .reg .pred p;  shfl.sync.down.b32 r0|p, %f411, %r152, %r165, %r166;  @p add.f32 r0, r0, %f411;  mov.f32 %f160, r0;}
	// end inline asm
	mov.b32 	%r155, 2;
	// begin inline asm
	{  .reg .f32 r0;  .reg .pred p;  shfl.sync.down.b32 r0|p, %f160, %r155, %r165, %r166;  @p add.f32 r0, r0, %f160;  mov.f32 %f163, r0;}
	// end inline asm
	mov.b32 	%r158, 4;
	// begin inline asm
	{  .reg .f32 r0;  .reg .pred p;  shfl.sync.down.b32 r0|p, %f163, %r158, %r165, %r166;  @p add.f32 r0, r0, %f163;  mov.f32 %f166, r0;}
	// end inline asm
	mov.b32 	%r161, 8;
	// begin inline asm
	{  .reg .f32 r0;  .reg .pred p;  shfl.sync.down.b32 r0|p, %f166, %r161, %r165, %r166;  @p add.f32 r0, r0, %f166;  mov.f32 %f169, r0;}
	// end inline asm
	mov.b32 	%r164, 16;
	// begin inline asm
	{  .reg .f32 r0;  .reg .pred p;  shfl.sync.down.b32 r0|p, %f169, %r164, %r165, %r166;  @p add.f32 r0, r0, %f169;  mov.f32 %f418, r0;}
	// end inline asm
	setp.ne.s32 	%p22, %r151, 0;
	@%p22 bra 	$L__BB3_51;
	shr.u32 	%r171, %r33, 3;
	and.b32  	%r172, %r171, 124;
	mov.u32 	%r173, _ZZN3cub18CUB_300001_SM_10006detail6reduce18DeviceReduceKernelINS2_10policy_hubIfyN4cuda3std3__44plusIvEEE10Policy1000EPfyS9_fNS7_10__identityEEEvT0_PT3_T1_NS0_13GridEvenShareISH_EET2_T4_E12temp_storage;
	add.s32 	%r174, %r173, %r172;
	st.shared.f32 	[%r174+8], %f418;
$L__BB3_51:
	bar.sync 	0;
	setp.ne.s32 	%p23, %r33, 0;
	@%p23 bra 	$L__BB3_69;
	setp.gt.s32 	%p24, %r32, 32;
	ld.shared.f32 	%f175, [_ZZN3cub18CUB_300001_SM_10006detail6reduce18DeviceReduceKernelINS2_10policy_hubIfyN4cuda3std3__44plusIvEEE10Policy1000EPfyS9_fNS7_10__identityEEEvT0_PT3_T1_NS0_13GridEvenShareISH_EET2_T4_E12temp_storage+12];
	add.f32 	%f176, %f418, %f175;
	selp.f32 	%f177, %f176, %f418, %p24;
	setp.gt.s32 	%p25, %r32, 64;
	ld.shared.f32 	%f178, [_ZZN3cub18CUB_300001_SM_10006detail6reduce18DeviceReduceKernelINS2_10policy_hubIfyN4cuda3std3__44plusIvEEE10Policy1000EPfyS9_fNS7_10__identityEEEvT0_PT3_T1_NS0_13GridEvenShareISH_EET2_T4_E12temp_storage+16];
	add.f32 	%f179, %f178, %f177;
	selp.f32 	%f180, %f179, %f177, %p25;
	setp.gt.s32 	%p26, %r32, 96;
	ld.shared.f32 	%f181, [_ZZN3cub18CUB_300001_SM_10006detail6reduce18DeviceReduceKernelINS2_10policy_hubIfyN4cuda3std3__44plusIvEEE10Policy1000EPfyS9_fNS7_10__identityEEEvT0_PT3_T1_NS0_13GridEvenShareISH_EET2_T4_E12temp_storage+20];
	add.f32 	%f182, %f181, %f180;
	selp.f32 	%f183, %f182, %f180, %p26;
	setp.gt.s32 	%p27, %r32, 128;
	ld.shared.f32 	%f184, [_ZZN3cub18CUB_300001_SM_10006detail6reduce18DeviceReduceKernelINS2_10policy_hubIfyN4cuda3std3__44plusIvEEE10Policy1000EPfyS9_fNS7_10__identityEEEvT0_PT3_T1_NS0_13GridEvenShareISH_EET2_T4_E12temp_storage+24];
	add.f32 	%f185, %f184, %f183;
	selp.f32 	%f186, %f185, %f183, %p27;
	setp.gt.s32 	%p28, %r32, 160;
	ld.shared.f32 	%f187, [_ZZN3cub18CUB_300001_SM_10006detail6reduce18DeviceReduceKernelINS2_10policy_hubIfyN4cuda3std3__44plusIvEEE10Policy1000EPfyS9_fNS7_10__identityEEEvT0_PT3_T1_NS0_13GridEvenShareISH_EET2_T4_E12temp_storage+28];
	add.f32 	%f188, %f187, %f186;
	selp.f32 	%f189, %f188, %f186, %p28;
	setp.gt.s32 	%p29, %r32, 192;
	ld.shared.f32 	%f190, [_ZZN3cub18CUB_300001_SM_10006detail6reduce18DeviceReduceKernelINS2_10policy_hubIfyN4cuda3std3__44plusIvEEE10Policy1000EPfyS9_fNS7_10__identityEEEvT0_PT3_T1_NS0_13GridEvenShareISH_EET2_T4_E12temp_storage+32];
	add.f32 	%f191, %f190, %f189;
	selp.f32 	%f192, %f191, %f189, %p29;
	setp.gt.s32 	%p30, %r32, 224;
	ld.shared.f32 	%f193, [_ZZN3cub18CUB_300001_SM_10006detail6reduce18DeviceReduceKernelINS2_10policy_hubIfyN4cuda3std3__44plusIvEEE10Policy1000EPfyS9_fNS7_10__identityEEEvT0_PT3_T1_NS0_13GridEvenShareISH_EET2_T4_E12temp_storage+36];
	add.f32 	%f194, %f193, %f192;
	selp.f32 	%f418, %f194, %f192, %p30;
	bra.uni 	$L__BB3_69;
$L__BB3_53:
	cvt.u32.u64 	%r77, %rd3;
	mov.u32 	%r45, %tid.x;
	add.s32 	%r78, %r45, %r77;
	mul.wide.u32 	%rd58, %r78, 4;
	add.s64 	%rd42, %rd39, %rd58;
	// begin inline asm
	ld.global.nc.u32 %r61, [%rd42];
	// end inline asm
	mov.b32 	%f52, %r61;
	add.s64 	%rd43, %rd42, 1024;
	// begin inline asm
	ld.global.nc.u32 %r62, [%rd43];
	// end inline asm
	mov.b32 	%f53, %r62;
	add.s64 	%rd44, %rd42, 2048;
	// begin inline asm
	ld.global.nc.u32 %r63, [%rd44];
	// end inline asm
	mov.b32 	%f54, %r63;
	add.s64 	%rd45, %rd42, 3072;
	// begin inline asm
	ld.global.nc.u32 %r64, [%rd45];
	// end inline asm
	mov.b32 	%f55, %r64;
	add.s64 	%rd46, %rd42, 4096;
	// begin inline asm
	ld.global.nc.u32 %r65, [%rd46];
	// end inline asm
	mov.b32 	%f56, %r65;
	add.s64 	%rd47, %rd42, 5120;
	// begin inline asm
	ld.global.nc.u32 %r66, [%rd47];
	// end inline asm
	mov.b32 	%f57, %r66;
	add.s64 	%rd48, %rd42, 6144;
	// begin inline asm
	ld.global.nc.u32 %r67, [%rd48];
	// end inline asm
	mov.b32 	%f58, %r67;
	add.s64 	%rd49, %rd42, 7168;
	// begin inline asm
	ld.global.nc.u32 %r68, [%rd49];
	// end inline asm
	mov.b32 	%f59, %r68;
	add.s64 	%rd50, %rd42, 8192;
	// begin inline asm
	ld.global.nc.u32 %r69, [%rd50];
	// end inline asm
	mov.b32 	%f60, %r69;
	add.s64 	%rd51, %rd42, 9216;
	// begin inline asm
	ld.global.nc.u32 %r70, [%rd51];
	// end inline asm
	mov.b32 	%f61, %r70;
	add.s64 	%rd52, %rd42, 10240;
	// begin inline asm
	ld.global.nc.u32 %r71, [%rd52];
	// end inline asm
	mov.b32 	%f62, %r71;
	add.s64 	%rd53, %rd42, 11264;
	// begin inline asm
	ld.global.nc.u32 %r72, [%rd53];
	// end inline asm
	mov.b32 	%f63, %r72;
	add.s64 	%rd54, %rd42, 12288;
	// begin inline asm
	ld.global.nc.u32 %r73, [%rd54];
	// end inline asm
	mov.b32 	%f64, %r73;
	add.s64 	%rd55, %rd42, 13312;
	// begin inline asm
	ld.global.nc.u32 %r74, [%rd55];
	// end inline asm
	mov.b32 	%f65, %r74;
	add.s64 	%rd56, %rd42, 14336;
	// begin inline asm
	ld.global.nc.u32 %r75, [%rd56];
	// end inline asm
	mov.b32 	%f66, %r75;
	add.s64 	%rd57, %rd42, 15360;
	// begin inline asm
	ld.global.nc.u32 %r76, [%rd57];
	// end inline asm
	mov.b32 	%f67, %r76;
	add.f32 	%f68, %f52, %f53;
	add.f32 	%f69, %f54, %f55;
	add.f32 	%f70, %f56, %f57;
	add.f32 	%f71, %f58, %f59;
	add.f32 	%f72, %f60, %f61;
	add.f32 	%f73, %f62, %f63;
	add.f32 	%f74, %f64, %f65;
	add.f32 	%f75, %f66, %f67;
	add.f32 	%f76, %f68, %f69;
	add.f32 	%f77, %f70, %f71;
	add.f32 	%f78, %f72, %f73;
	add.f32 	%f79, %f74, %f75;
	add.f32 	%f80, %f76, %f77;
	add.f32 	%f81, %f78, %f79;
	add.f32 	%f417, %f80, %f81;
	setp.lt.u64 	%p3, %rd21, %rd2;
	@%p3 bra 	$L__BB3_65;
	cvt.u64.u32 	%rd25, %r45;
	add.s64 	%rd170, %rd2, %rd3;
	add.s64 	%rd59, %rd170, %rd25;
	shl.b64 	%rd60, %rd59, 2;
	add.s64 	%rd169, %rd39, %rd60;
	mov.b32 	%r347, 0;
$L__BB3_55:
	add.s64 	%rd3, %rd3, %rd2;
	add.s64 	%rd61, %rd1, -4096;
	setp.gt.u64 	%p4, %rd3, %rd61;
	@%p4 bra 	$L__BB3_57;
	add.s64 	%rd78, %rd3, %rd25;
	shl.b64 	%rd79, %rd78, 2;
	add.s64 	%rd62, %rd39, %rd79;
	// begin inline asm
	ld.global.nc.u32 %r80, [%rd62];
	// end inline asm
	mov.b32 	%f82, %r80;
	add.s64 	%rd63, %rd62, 1024;
	// begin inline asm
	ld.global.nc.u32 %r81, [%rd63];
	// end inline asm
	mov.b32 	%f83, %r81;
	add.s64 	%rd64, %rd62, 2048;
	// begin inline asm
	ld.global.nc.u32 %r82, [%rd64];
	// end inline asm
	mov.b32 	%f84, %r82;
	add.s64 	%rd65, %rd62, 3072;
	// begin inline asm
	ld.global.nc.u32 %r83, [%rd65];
	// end inline asm
	mov.b32 	%f85, %r83;
	add.s64 	%rd66, %rd62, 4096;
	// begin inline asm
	ld.global.nc.u32 %r84, [%rd66];
	// end inline asm
	mov.b32 	%f86, %r84;
	add.s64 	%rd67, %rd62, 5120;
	// begin inline asm
	ld.global.nc.u32 %r85, [%rd67];
	// end inline asm
	mov.b32 	%f87, %r85;
	add.s64 	%rd68, %rd62, 6144;
	// begin inline asm
	ld.global.nc.u32 %r86, [%rd68];
	// end inline asm
	mov.b32 	%f88, %r86;
	add.s64 	%rd69, %rd62, 7168;
	// begin inline asm
	ld.global.nc.u32 %r87, [%rd69];
	// end inline asm
	mov.b32 	%f89, %r87;
	add.s64 	%rd70, %rd62, 8192;
	// begin inline asm
	ld.global.nc.u32 %r88, [%rd70];
	// end inline asm
	mov.b32 	%f90, %r88;
	add.s64 	%rd71, %rd62, 9216;
	// begin inline asm
	ld.global.nc.u32 %r89, [%rd71];
	// end inline asm
	mov.b32 	%f91, %r89;
	add.s64 	%rd72, %rd62, 10240;
	// begin inline asm
	ld.global.nc.u32 %r90, [%rd72];
	// end inline asm
	mov.b32 	%f92, %r90;
	add.s64 	%rd73, %rd62, 11264;
	// begin inline asm
	ld.global.nc.u32 %r91, [%rd73];
	// end inline asm
	mov.b32 	%f93, %r91;
	add.s64 	%rd74, %rd62, 12288;
	// begin inline asm
	ld.global.nc.u32 %r92, [%rd74];
	// end inline asm
	mov.b32 	%f94, %r92;
	add.s64 	%rd75, %rd62, 13312;
	// begin inline asm
	ld.global.nc.u32 %r93, [%rd75];
	// end inline asm
	mov.b32 	%f95, %r93;
	add.s64 	%rd76, %rd62, 14336;
	// begin inline asm
	ld.global.nc.u32 %r94, [%rd76];
	// end inline asm
	mov.b32 	%f96, %r94;
	add.s64 	%rd77, %rd62, 15360;
	// begin inline asm
	ld.global.nc.u32 %r95, [%rd77];
	// end inline asm
	mov.b32 	%f97, %r95;
	add.f32 	%f98, %f417, %f82;
	add.f32 	%f99, %f83, %f84;
	add.f32 	%f100, %f85, %f86;
	add.f32 	%f101, %f87, %f88;
	add.f32 	%f102, %f89, %f90;
	add.f32 	%f103, %f91, %f92;
	add.f32 	%f104, %f93, %f94;
	add.f32 	%f105, %f95, %f96;
	add.f32 	%f106, %f98, %f99;
	add.f32 	%f107, %f100, %f101;
	add.f32 	%f108, %f102, %f103;
	add.f32 	%f109, %f104, %f105;
	add.f32 	%f110, %f106, %f107;
	add.f32 	%f111, %f108, %f109;
	add.f32 	%f112, %f110, %f111;
	add.f32 	%f417, %f112, %f97;
	sub.s64 	%rd80, %rd1, %rd3;
	setp.lt.u64 	%p5, %rd80, %rd2;
	add.s32 	%r347, %r347, 1;
	add.s64 	%rd170, %rd170, %rd2;
	shl.b64 	%rd81, %rd2, 2;
	add.s64 	%rd169, %rd169, %rd81;
	@%p5 bra 	$L__BB3_65;
	bra.uni 	$L__BB3_55;
$L__BB3_57:
	setp.le.u64 	%p6, %rd1, %rd3;
	@%p6 bra 	$L__BB3_65;
	cvt.u32.u64 	%r96, %rd3;
	cvt.u32.u64 	%r97, %rd1;
	sub.s32 	%r48, %r97, %r96;
	setp.ge.s32 	%p7, %r45, %r48;
	@%p7 bra 	$L__BB3_65;
	cvt.u32.u64 	%r99, %rd2;
	not.b32 	%r101, %r45;
	add.s32 	%r102, %r101, %r97;
	add.s32 	%r103, %r99, %r77;
	sub.s32 	%r104, %r102, %r103;
	mul.lo.s32 	%r105, %r1, %r347;
	shl.b32 	%r106, %r105, 12;
	sub.s32 	%r49, %r104, %r106;
	shr.u32 	%r107, %r102, 8;
	add.s32 	%r50, %r107, 1;
	and.b32  	%r108, %r102, 768;
	setp.eq.s32 	%p8, %r108, 768;
	mov.u32 	%r350, %r45;
	@%p8 bra 	$L__BB3_62;
	and.b32  	%r109, %r50, 3;
	neg.s32 	%r348, %r109;
	mov.u32 	%r350, %r45;
$L__BB3_61:
	.pragma "nounroll";
	// begin inline asm
	ld.global.nc.u32 %r110, [%rd169];
	// end inline asm
	mov.b32 	%f114, %r110;
	add.f32 	%f417, %f417, %f114;
	add.s32 	%r350, %r350, 256;
	add.s64 	%rd169, %rd169, 1024;
	add.s32 	%r348, %r348, 1;
	setp.ne.s32 	%p9, %r348, 0;
	@%p9 bra 	$L__BB3_61;
$L__BB3_62:
	setp.lt.u32 	%p10, %r49, 768;
	@%p10 bra 	$L__BB3_65;
	cvt.u64.u32 	%rd83, %r350;
	add.s64 	%rd84, %rd83, %rd170;
	shl.b64 	%rd85, %rd84, 2;
	add.s64 	%rd173, %rd39, %rd85;
$L__BB3_64:
	// begin inline asm
	ld.global.nc.u32 %r111, [%rd173];
	// end inline asm
	mov.b32 	%f115, %r111;
	add.f32 	%f116, %f417, %f115;
	add.s64 	%rd87, %rd173, 1024;
	// begin inline asm
	ld.global.nc.u32 %r112, [%rd87];
	// end inline asm
	mov.b32 	%f117, %r112;
	add.f32 	%f118, %f116, %f117;
	add.s64 	%rd88, %rd173, 2048;
	// begin inline asm
	ld.global.nc.u32 %r113, [%rd88];
	// end inline asm
	mov.b32 	%f119, %r113;
	add.f32 	%f120, %f118, %f119;
	add.s64 	%rd89, %rd173, 3072;
	// begin inline asm
	ld.global.nc.u32 %r114, [%rd89];
	// end inline asm
	mov.b32 	%f121, %r114;
	add.f32 	%f417, %f120, %f121;
	add.s32 	%r350, %r350, 1024;
	add.s64 	%rd173, %rd173, 4096;
	setp.lt.s32 	%p11, %r350, %r48;
	@%p11 bra 	$L__BB3_64;
$L__BB3_65:
	// begin inline asm
	mov.u32 %r115, %laneid;
	// end inline asm
	mov.b32 	%r116, 1;
	mov.b32 	%r129, 31;
	mov.b32 	%r130, -1;
	// begin inline asm
	{  .reg .f32 r0;  .reg .pred p;  shfl.sync.down.b32 r0|p, %f417, %r116, %r129, %r130;  @p add.f32 r0, r0, %f417;  mov.f32 %f122, r0;}
	// end inline asm
	mov.b32 	%r119, 2;
	// begin inline asm
	{  .reg .f32 r0;  .reg .pred p;  shfl.sync.down.b32 r0|p, %f122, %r119, %r129, %r130;  @p add.f32 r0, r0, %f122;  mov.f32 %f125, r0;}
	// end inline asm
	mov.b32 	%r122, 4;
	// begin inline asm
	{  .reg .f32 r0;  .reg .pred p;  shfl.sync.down.b32 r0|p, %f125, %r122, %r129, %r130;  @p add.f32 r0, r0, %f125;  mov.f32 %f128, r0;}
	// end inline asm
	mov.b32 	%r125, 8;
	// begin inline asm
	{  .reg .f32 r0;  .reg .pred p;  shfl.sync.down.b32 r0|p, %f128, %r125, %r129, %r130;  @p add.f32 r0, r0, %f128;  mov.f32 %f131, r0;}
	// end inline asm
	mov.b32 	%r128, 16;
	// begin inline asm
	{  .reg .f32 r0;  .reg .pred p;  shfl.sync.down.b32 r0|p, %f131, %r128, %r129, %r130;  @p add.f32 r0, r0, %f131;  mov.f32 %f418, r0;}
	// end inline asm
	setp.ne.s32 	%p12, %r115, 0;
	@%p12 bra 	$L__BB3_67;
	shr.u32 	%r131, %r45, 3;
	and.b32  	%r132, %r131, 124;
	mov.u32 	%r133, _ZZN3cub18CUB_300001_SM_10006detail6reduce18DeviceReduceKernelINS2_10policy_hubIfyN4cuda3std3__44plusIvEEE10Policy1000EPfyS9_fNS7_10__identityEEEvT0_PT3_T1_NS0_13GridEvenShareISH_EET2_T4_E12temp_storage;
	add.s32 	%r134, %r133, %r132;
	st.shared.f32 	[%r134+8], %f418;
$L__BB3_67:
	bar.sync 	0;
	setp.ne.s32 	%p13, %r45, 0;
	@%p13 bra 	$L__BB3_69;
	ld.shared.f32 	%f137, [_ZZN3cub18CUB_300001_SM_10006detail6reduce18DeviceReduceKernelINS2_10policy_hubIfyN4cuda3std3__44plusIvEEE10Policy1000EPfyS9_fNS7_10__identityEEEvT0_PT3_T1_NS0_13GridEvenShareISH_EET2_T4_E12temp_storage+12];
	add.f32 	%f138, %f418, %f137;
	ld.shared.f32 	%f139, [_ZZN3cub18CUB_300001_SM_10006detail6reduce18DeviceReduceKernelINS2_10policy_hubIfyN4cuda3std3__44plusIvEEE10Policy1000EPfyS9_fNS7_10__identityEEEvT0_PT3_T1_NS0_13GridEvenShareISH_EET2_T4_E12temp_storage+16];
	add.f32 	%f140, %f138, %f139;
	ld.shared.f32 	%f141, [_ZZN3cub18CUB_300001_SM_10006detail6reduce18DeviceReduceKernelINS2_10policy_hubIfyN4cuda3std3__44plusIvEEE10Policy1000EPfyS9_fNS7_10__identityEEEvT0_PT3_T1_NS0_13GridEvenShareISH_EET2_T4_E12temp_storage+20];
	add.f32 	%f142, %f140, %f141;
	ld.shared.f32 	%f143, [_ZZN3cub18CUB_300001_SM_10006detail6reduce18DeviceReduceKernelINS2_10policy_hubIfyN4cuda3std3__44plusIvEEE10Policy1000EPfyS9_fNS7_10__identityEEEvT0_PT3_T1_NS0_13GridEvenShareISH_EET2_T4_E12temp_storage+24];
	add.f32 	%f144, %f142, %f143;
	ld.shared.f32 	%f145, [_ZZN3cub18CUB_300001_SM_10006detail6reduce18DeviceReduceKernelINS2_10policy_hubIfyN4cuda3std3__44plusIvEEE10Policy1000EPfyS9_fNS7_10__identityEEEvT0_PT3_T1_NS0_13GridEvenShareISH_EET2_T4_E12temp_storage+28];
	add.f32 	%f146, %f144, %f145;
	ld.shared.f32 	%f147, [_ZZN3cub18CUB_300001_SM_10006detail6reduce18DeviceReduceKernelINS2_10policy_hubIfyN4cuda3std3__44plusIvEEE10Policy1000EPfyS9_fNS7_10__identityEEEvT0_PT3_T1_NS0_13GridEvenShareISH_EET2_T4_E12temp_storage+32];
	add.f32 	%f148, %f146, %f147;
	ld.shared.f32 	%f149, [_ZZN3cub18CUB_300001_SM_10006detail6reduce18DeviceReduceKernelINS2_10policy_hubIfyN4cuda3std3__44plusIvEEE10Policy1000EPfyS9_fNS7_10__identityEEEvT0_PT3_T1_NS0_13GridEvenShareISH_EET2_T4_E12temp_storage+36];
	add.f32 	%f418, %f148, %f149;
$L__BB3_69:
	mov.u32 	%r331, %tid.x;
	setp.ne.s32 	%p64, %r331, 0;
	@%p64 bra 	$L__BB3_71;
	ld.param.u64 	%rd161, [_ZN3cub18CUB_300001_SM_10006detail6reduce18DeviceReduceKernelINS2_10policy_hubIfyN4cuda3std3__44plusIvEEE10Policy1000EPfyS9_fNS7_10__identityEEEvT0_PT3_T1_NS0_13GridEvenShareISH_EET2_T4__param_1];
	cvta.to.global.u64 	%rd158, %rd161;
	mul.wide.u32 	%rd159, %r2, 4;
	add.s64 	%rd160, %rd158, %rd159;
	st.global.f32 	[%rd160], %f418;
$L__BB3_71:
	ret;

}
	// .globl	_ZN3cub18CUB_300001_SM_10006detail6reduce28DeviceReduceSingleTileKernelINS2_10policy_hubIfyN4cuda3std3__44plusIvEEE10Policy1000EPfSC_iS9_ffNS7_10__identityEEEvT0_T1_T2_T3_T4_T6_
.visible .entry _ZN3cub18CUB_300001_SM_10006detail6reduce28DeviceReduceSingleTileKernelINS2_10policy_hubIfyN4cuda3std3__44plusIvEEE10Policy1000EPfSC_iS9_ffNS7_10__identityEEEvT0_T1_T2_T3_T4_T6_(
	.param .u64 .ptr .align 1 _ZN3cub18CUB_300001_SM_10006detail6reduce28DeviceReduceSingleTileKernelINS2_10policy_hubIfyN4cuda3std3__44plusIvEEE10Policy1000EPfSC_iS9_ffNS7_10__identityEEEvT0_T1_T2_T3_T4_T6__param_0,
	.param .u64 .ptr .align 1 _ZN3cub18CUB_300001_SM_10006detail6reduce28DeviceReduceSingleTileKernelINS2_10policy_hubIfyN4cuda3std3__44plusIvEEE10Policy1000EPfSC_iS9_ffNS7_10__identityEEEvT0_T1_T2_T3_T4_T6__param_1,
	.param .u32 _ZN3cub18CUB_300001_SM_10006detail6reduce28DeviceReduceSingleTileKernelINS2_10policy_hubIfyN4cuda3std3__44plusIvEEE10Policy1000EPfSC_iS9_ffNS7_10__identityEEEvT0_T1_T2_T3_T4_T6__param_2,
	.param .align 1 .b8 _ZN3cub18CUB_300001_SM_10006detail6reduce28DeviceReduceSingleTileKernelINS2_10policy_hubIfyN4cuda3std3__44plusIvEEE10Policy1000EPfSC_iS9_ffNS7_10__identityEEEvT0_T1_T2_T3_T4_T6__param_3[1],
	.param .f32 _ZN3cub18CUB_300001_SM_10006detail6reduce28DeviceReduceSingleTileKernelINS2_10policy_hubIfyN4cuda3std3__44plusIvEEE10Policy1000EPfSC_iS9_ffNS7_10__identityEEEvT0_T1_T2_T3_T4_T6__param_4,
	.param .align 1 .b8 _ZN3cub18CUB_300001_SM_10006detail6reduce28DeviceReduceSingleTileKernelINS2_10policy_hubIfyN4cuda3std3__44plusIvEEE10Policy1000EPfSC_iS9_ffNS7_10__identityEEEvT0_T1_T2_T3_T4_T6__param_5[1]
)
.maxntid 256
.minnctapersm 1
{
	.reg .pred 	%p<67>;
	.reg .b32 	%r<339>;
	.reg .b32 	%f<425>;
	.reg .b64 	%rd<125>;
	// demoted variable
	.shared .align 4 .b8 _ZZN3cub18CUB_300001_SM_10006detail6reduce28DeviceReduceSingleTileKernelINS2_10policy_hubIfyN4cuda3std3__44plusIvEEE10Policy1000EPfSC_iS9_ffNS7_10__identityEEEvT0_T1_T2_T3_T4_T6_E12temp_storage[44];
	ld.param.u64 	%rd16, [_ZN3cub18CUB_300001_SM_10006detail6reduce28DeviceReduceSingleTileKernelINS2_10policy_hubIfyN4cuda3std3__44plusIvEEE10Policy1000EPfSC_iS9_ffNS7_10__identityEEEvT0_T1_T2_T3_T4_T6__param_0];
	ld.param.u64 	%rd17, [_ZN3cub18CUB_300001_SM_10006detail6reduce28DeviceReduceSingleTileKernelINS2_10policy_hubIfyN4cuda3std3__44plusIvEEE10Policy1000EPfSC_iS9_ffNS7_10__identityEEEvT0_T1_T2_T3_T4_T6__param_1];
	ld.param.u32 	%r67, [_ZN3cub18CUB_300001_SM_10006detail6reduce28DeviceReduceSingleTileKernelINS2_10policy_hubIfyN4cuda3std3__44plusIvEEE10Policy1000EPfSC_iS9_ffNS7_10__identityEEEvT0_T1_T2_T3_T4_T6__param_2];
	ld.param.f32 	%f54, [_ZN3cub18CUB_300001_SM_10006detail6reduce28DeviceReduceSingleTileKernelINS2_10policy_hubIfyN4cuda3std3__44plusIvEEE10Policy1000EPfSC_iS9_ffNS7_10__identityEEEvT0_T1_T2_T3_T4_T6__param_4];
	cvta.to.global.u64 	%rd1, %rd17;
	setp.ne.s32 	%p1, %r67, 0;
	@%p1 bra 	$L__BB4_3;
	mov.u32 	%r312, %tid.x;
	setp.ne.s32 	%p66, %r312, 0;
	@%p66 bra 	$L__BB4_74;
	st.global.f32 	[%rd1], %f54;
	bra.uni 	$L__BB4_74;
$L__BB4_3:
	and.b64  	%rd18, %rd16, 15;
	setp.ne.s64 	%p2, %rd18, 0;
	@%p2 bra 	$L__BB4_38;
	setp.gt.s32 	%p34, %r67, 4095;
	@%p34 bra 	$L__BB4_22;
	mov.u32 	%r1, %tid.x;
	setp.ge.s32 	%p46, %r1, %r67;
	mov.f32 	%f403, 0f00000000;
	mov.u32 	%r316, %r1;
	@%p46 bra 	$L__BB4_7;
	mul.wide.u32 	%rd113, %r1, 4;
	add.s64 	%rd112, %rd16, %rd113;
	// begin inline asm
	ld.global.nc.u32 %r256, [%rd112];
	// end inline asm
	mov.b32 	%f403, %r256;
	add.s32 	%r316, %r1, 256;
$L__BB4_7:
	setp.ge.s32 	%p47, %r316, %r67;
	@%p47 bra 	$L__BB4_13;
	not.b32 	%r257, %r316;
	add.s32 	%r4, %r67, %r257;
	and.b32  	%r258, %r4, 768;
	setp.eq.s32 	%p48, %r258, 768;
	@%p48 bra 	$L__BB4_11;
	mul.wide.u32 	%rd114, %r316, 4;
	add.s64 	%rd121, %rd16, %rd114;
	shr.u32 	%r259, %r4, 8;
	add.s32 	%r260, %r259, 1;
	and.b32  	%r261, %r260, 3;
	neg.s32 	%r314, %r261;
$L__BB4_10:
	.pragma "nounroll";
	// begin inline asm
	ld.global.nc.u32 %r262, [%rd121];
	// end inline asm
	mov.b32 	%f326, %r262;
	add.f32 	%f403, %f403, %f326;
	add.s32 	%r316, %r316, 256;
	add.s64 	%rd121, %rd121, 1024;
	add.s32 	%r314, %r314, 1;
	setp.ne.s32 	%p49, %r314, 0;
	@%p49 bra 	$L__BB4_10;
$L__BB4_11:
	setp.lt.u32 	%p50, %r4, 768;
	@%p50 bra 	$L__BB4_13;
$L__BB4_12:
	mul.wide.s32 	%rd120, %r316, 4;
	add.s64 	%rd116, %rd16, %rd120;
	// begin inline asm
	ld.global.nc.u32 %r263, [%rd116];
	// end inline asm
	mov.b32 	%f327, %r263;
	add.f32 	%f328, %f403, %f327;
	add.s64 	%rd117, %rd116, 1024;
	// begin inline asm
	ld.global.nc.u32 %r264, [%rd117];
	// end inline asm
	mov.b32 	%f329, %r264;
	add.f32 	%f330, %f328, %f329;
	add.s64 	%rd118, %rd116, 2048;
	// begin inline asm
	ld.global.nc.u32 %r265, [%rd118];
	// end inline asm
	mov.b32 	%f331, %r265;
	add.f32 	%f332, %f330, %f331;
	add.s64 	%rd119, %rd116, 3072;
	// begin inline asm
	ld.global.nc.u32 %r266, [%rd119];
	// end inline asm
	mov.b32 	%f333, %r266;
	add.f32 	%f403, %f332, %f333;
	add.s32 	%r316, %r316, 1024;
	setp.lt.s32 	%p51, %r316, %r67;
	@%p51 bra 	$L__BB4_12;
$L__BB4_13:
	setp.lt.s32 	%p52, %r67, 256;
	@%p52 bra 	$L__BB4_18;
	// begin inline asm
	mov.u32 %r291, %laneid;
	// end inline asm
	mov.b32 	%r292, 1;
	mov.b32 	%r305, 31;
	mov.b32 	%r306, -1;
	// begin inline asm
	{  .reg .f32 r0;  .reg .pred p;  shfl.sync.down.b32 r0|p, %f403, %r292, %r305, %r306;  @p add.f32 r0, r0, %f403;  mov.f32 %f369, r0;}
	// end inline asm
	mov.b32 	%r295, 2;
	// begin inline asm
	{  .reg .f32 r0;  .reg .pred p;  shfl.sync.down.b32 r0|p, %f369, %r295, %r305, %r306;  @p add.f32 r0, r0, %f369;  mov.f32 %f372, r0;}
	// end inline asm
	mov.b32 	%r298, 4;
	// begin inline asm
	{  .reg .f32 r0;  .reg .pred p;  shfl.sync.down.b32 r0|p, %f372, %r298, %r305, %r306;  @p add.f32 r0, r0, %f372;  mov.f32 %f375, r0;}
	// end inline asm
	mov.b32 	%r301, 8;
	// begin inline asm
	{  .reg .f32 r0;  .reg .pred p;  shfl.sync.down.b32 r0|p, %f375, %r301, %r305, %r306;  @p add.f32 r0, r0, %f375;  mov.f32 %f378, r0;}
	// end inline asm
	mov.b32 	%r304, 16;
	// begin inline asm
	{  .reg .f32 r0;  .reg .pred p;  shfl.sync.down.b32 r0|p, %f378, %r304, %r305, %r306;  @p add.f32 r0, r0, %f378;  mov.f32 %f424, r0;}
	// end inline asm
	setp.ne.s32 	%p63, %r291, 0;
	@%p63 bra 	$L__BB4_16;
	shr.u32 	%r307, %r1, 3;
	and.b32  	%r308, %r307, 124;
	mov.u32 	%r309, _ZZN3cub18CUB_300001_SM_10006detail6reduce28DeviceReduceSingleTileKernelINS2_10policy_hubIfyN4cuda3std3__44plusIvEEE10Policy1000EPfSC_iS9_ffNS7_10__identityEEEvT0_T1_T2_T3_T4_T6_E12temp_storage;
	add.s32 	%r310, %r309, %r308;
	st.shared.f32 	[%r310+8], %f424;
$L__BB4_16:
	bar.sync 	0;
	setp.ne.s32 	%p64, %r1, 0;
	@%p64 bra 	$L__BB4_72;
	ld.shared.f32 	%f384, [_ZZN3cub18CUB_300001_SM_10006detail6reduce28DeviceReduceSingleTileKernelINS2_10policy_hubIfyN4cuda3std3__44plusIvEEE10Policy1000EPfSC_iS9_ffNS7_10__identityEEEvT0_T1_T2_T3_T4_T6_E12temp_storage+12];
	add.f32 	%f385, %f424, %f384;
	ld.shared.f32 	%f386, [_ZZN3cub18CUB_300001_SM_10006detail6reduce28DeviceReduceSingleTileKernelINS2_10policy_hubIfyN4cuda3std3__44plusIvEEE10Policy1000EPfSC_iS9_ffNS7_10__identityEEEvT0_T1_T2_T3_T4_T6_E12temp_storage+16];
	add.f32 	%f387, %f385, %f386;
	ld.shared.f32 	%f388, [_ZZN3cub18CUB_300001_SM_10006detail6reduce28DeviceReduceSingleTileKernelINS2_10policy_hubIfyN4cuda3std3__44plusIvEEE10Policy1000EPfSC_iS9_ffNS7_10__identityEEEvT0_T1_T2_T3_T4_T6_E12temp_storage+20];
	add.f32 	%f389, %f387, %f388;
	ld.shared.f32 	%f390, [_ZZN3cub18CUB_300001_SM_10006detail6reduce28DeviceReduceSingleTileKernelINS2_10policy_hubIfyN4cuda3std3__44plusIvEEE10Policy1000EPfSC_iS9_ffNS7_10__identityEEEvT0_T1_T2_T3_T4_T6_E12temp_storage+24];
	add.f32 	%f391, %f389, %f390;
	ld.shared.f32 	%f392, [_ZZN3cub18CUB_300001_SM_10006detail6reduce28DeviceReduceSingleTileKernelINS2_10policy_hubIfyN4cuda3std3__44plusIvEEE10Policy1000EPfSC_iS9_ffNS7_10__identityEEEvT0_T1_T2_T3_T4_T6_E12temp_storage+28];
	add.f32 	%f393, %f391, %f392;
	ld.shared.f32 	%f394, [_ZZN3cub18CUB_300001_SM_10006detail6reduce28DeviceReduceSingleTileKernelINS2_10policy_hubIfyN4cuda3std3__44plusIvEEE10Policy1000EPfSC_iS9_ffNS7_10__identityEEEvT0_T1_T2_T3_T4_T6_E12temp_storage+32];
	add.f32 	%f395, %f393, %f394;
	ld.shared.f32 	%f396, [_ZZN3cub18CUB_300001_SM_10006detail6reduce28DeviceReduceSingleTileKernelINS2_10policy_hubIfyN4cuda3std3__44plusIvEEE10Policy1000EPfSC_iS9_ffNS7_10__identityEEEvT0_T1_T2_T3_T4_T6_E12temp_storage+36];
	add.f32 	%f424, %f395, %f396;
	bra.uni 	$L__BB4_72;
$L__BB4_18:
	// begin inline asm
	mov.u32 %r267, %laneid;
	// end inline asm
	and.b32  	%r283, %r1, 992;
	add.s32 	%r284, %r283, 32;
	setp.gt.s32 	%p53, %r284, %r67;
	not.b32 	%r285, %r283;
	add.s32 	%r286, %r67, %r285;
	selp.b32 	%r281, %r286, 31, %p53;
	mov.b32 	%r268, 1;
	mov.b32 	%r282, -1;
	// begin inline asm
	{  .reg .f32 r0;  .reg .pred p;  shfl.sync.down.b32 r0|p, %f403, %r268, %r281, %r282;  @p add.f32 r0, r0, %f403;  mov.f32 %f334, r0;}
	// end inline asm
	mov.b32 	%r271, 2;
	// begin inline asm
	{  .reg .f32 r0;  .reg .pred p;  shfl.sync.down.b32 r0|p, %f334, %r271, %r281, %r282;  @p add.f32 r0, r0, %f334;  mov.f32 %f337, r0;}
	// end inline asm
	mov.b32 	%r274, 4;
	// begin inline asm
	{  .reg .f32 r0;  .reg .pred p;  shfl.sync.down.b32 r0|p, %f337, %r274, %r281, %r282;  @p add.f32 r0, r0, %f337;  mov.f32 %f340, r0;}
	// end inline asm
	mov.b32 	%r277, 8;
	// begin inline asm
	{  .reg .f32 r0;  .reg .pred p;  shfl.sync.down.b32 r0|p, %f340, %r277, %r281, %r282;  @p add.f32 r0, r0, %f340;  mov.f32 %f343, r0;}
	// end inline asm
	mov.b32 	%r280, 16;
	// begin inline asm
	{  .reg .f32 r0;  .reg .pred p;  shfl.sync.down.b32 r0|p, %f343, %r280, %r281, %r282;  @p add.f32 r0, r0, %f343;  mov.f32 %f424, r0;}
	// end inline asm
	setp.ne.s32 	%p54, %r267, 0;
	@%p54 bra 	$L__BB4_20;
	shr.u32 	%r287, %r1, 3;
	and.b32  	%r288, %r287, 124;
	mov.u32 	%r289, _ZZN3cub18CUB_300001_SM_10006detail6reduce28DeviceReduceSingleTileKernelINS2_10policy_hubIfyN4cuda3std3__44plusIvEEE10Policy1000EPfSC_iS9_ffNS7_10__identityEEEvT0_T1_T2_T3_T4_T6_E12temp_storage;
	add.s32 	%r290, %r289, %r288;
	st.shared.f32 	[%r290+8], %f424;
$L__BB4_20:
	bar.sync 	0;
	setp.ne.s32 	%p55, %r1, 0;
	@%p55 bra 	$L__BB4_72;
	setp.gt.s32 	%p56, %r67, 32;
	ld.shared.f32 	%f349, [_ZZN3cub18CUB_300001_SM_10006detail6reduce28DeviceReduceSingleTileKernelINS2_10policy_hubIfyN4cuda3std3__44plusIvEEE10Policy1000EPfSC_iS9_ffNS7_10__identityEEEvT0_T1_T2_T3_T4_T6_E12temp_storage+12];
	add.f32 	%f350, %f424, %f349;
	selp.f32 	%f351, %f350, %f424, %p56;
	setp.gt.s32 	%p57, %r67, 64;
	ld.shared.f32 	%f352, [_ZZN3cub18CUB_300001_SM_10006detail6reduce28DeviceReduceSingleTileKernelINS2_10policy_hubIfyN4cuda3std3__44plusIvEEE10Policy1000EPfSC_iS9_ffNS7_10__identityEEEvT0_T1_T2_T3_T4_T6_E12temp_storage+16];
	add.f32 	%f353, %f352, %f351;
	selp.f32 	%f354, %f353, %f351, %p57;
	setp.gt.s32 	%p58, %r67, 96;
	ld.shared.f32 	%f355, [_ZZN3cub18CUB_300001_SM_10006detail6reduce28DeviceReduceSingleTileKernelINS2_10policy_hubIfyN4cuda3std3__44plusIvEEE10Policy1000EPfSC_iS9_ffNS7_10__identityEEEvT0_T1_T2_T3_T4_T6_E12temp_storage+20];
	add.f32 	%f356, %f355, %f354;
	selp.f32 	%f357, %f356, %f354, %p58;
	setp.gt.s32 	%p59, %r67, 128;
	ld.shared.f32 	%f358, [_ZZN3cub18CUB_300001_SM_10006detail6reduce28DeviceReduceSingleTileKernelINS2_10policy_hubIfyN4cuda3std3__44plusIvEEE10Policy1000EPfSC_iS9_ffNS7_10__identityEEEvT0_T1_T2_T3_T4_T6_E12temp_storage+24];
	add.f32 	%f359, %f358, %f357;
	selp.f32 	%f360, %f359, %f357, %p59;
	setp.gt.s32 	%p60, %r67, 160;
	ld.shared.f32 	%f361, [_ZZN3cub18CUB_300001_SM_10006detail6reduce28DeviceReduceSingleTileKernelINS2_10policy_hubIfyN4cuda3std3__44plusIvEEE10Policy1000EPfSC_iS9_ffNS7_10__identityEEEvT0_T1_T2_T3_T4_T6_E12temp_storage+28];
	add.f32 	%f362, %f361, %f360;
	selp.f32 	%f363, %f362, %f360, %p60;
	setp.gt.s32 	%p61, %r67, 192;
	ld.shared.f32 	%f364, [_ZZN3cub18CUB_300001_SM_10006detail6reduce28DeviceReduceSingleTileKernelINS2_10policy_hubIfyN4cuda3std3__44plusIvEEE10Policy1000EPfSC_iS9_ffNS7_10__identityEEEvT0_T1_T2_T3_T4_T6_E12temp_storage+32];
	add.f32 	%f365, %f364, %f363;
	selp.f32 	%f366, %f365, %f363, %p61;
	setp.gt.s32 	%p62, %r67, 224;
	ld.shared.f32 	%f367, [_ZZN3cub18CUB_300001_SM_10006detail6reduce28DeviceReduceSingleTileKernelINS2_10policy_hubIfyN4cuda3std3__44plusIvEEE10Policy1000EPfSC_iS9_ffNS7_10__identityEEEvT0_T1_T2_T3_T4_T6_E12temp_storage+36];
	add.f32 	%f368, %f367, %f366;
	selp.f32 	%f424, %f368, %f366, %p62;
	bra.uni 	$L__BB4_72;
$L__BB4_22:
	mov.u32 	%r13, %tid.x;
	shl.b32 	%r190, %r13, 2;
	mul.wide.u32 	%rd86, %r190, 4;
	add.s64 	%rd76, %rd16, %rd86;
	// begin inline asm
	ld.global.nc.v2.u64 {%rd74, %rd75}, [%rd76];
	// end inline asm
	mov.b64 	{%r191, %r192}, %rd75;
	mov.b64 	{%r193, %r194}, %rd74;
	mov.b32 	%f226, %r194;
	mov.b32 	%f227, %r193;
	mov.b32 	%f228, %r192;
	mov.b32 	%f229, %r191;
	add.s64 	%rd79, %rd76, 4096;
	// begin inline asm
	ld.global.nc.v2.u64 {%rd77, %rd78}, [%rd79];
	// end inline asm
	mov.b64 	{%r195, %r196}, %rd78;
	mov.b64 	{%r197, %r198}, %rd77;
	mov.b32 	%f230, %r198;
	mov.b32 	%f231, %r197;
	mov.b32 	%f232, %r196;
	mov.b32 	%f233, %r195;
	add.s64 	%rd82, %rd76, 8192;
	// begin inline asm
	ld.global.nc.v2.u64 {%rd80, %rd81}, [%rd82];
	// end inline asm
	mov.b64 	{%r199, %r200}, %rd81;
	mov.b64 	{%r201, %r202}, %rd80;
	mov.b32 	%f234, %r202;
	mov.b32 	%f235, %r201;
	mov.b32 	%f236, %r200;
	mov.b32 	%f237, %r199;
	add.s64 	%rd85, %rd76, 12288;
	// begin inline asm
	ld.global.nc.v2.u64 {%rd83, %rd84}, [%rd85];
	// end inline asm
	mov.b64 	{%r203, %r204}, %rd84;
	mov.b64 	{%r205, %r206}, %rd83;
	mov.b32 	%f238, %r206;
	mov.b32 	%f239, %r205;
	mov.b32 	%f240, %r204;
	mov.b32 	%f241, %r203;
	add.f32 	%f242, %f227, %f226;
	add.f32 	%f243, %f229, %f228;
	add.f32 	%f244, %f231, %f230;
	add.f32 	%f245, %f233, %f232;
	add.f32 	%f246, %f235, %f234;
	add.f32 	%f247, %f237, %f236;
	add.f32 	%f248, %f239, %f238;
	add.f32 	%f249, %f241, %f240;
	add.f32 	%f250, %f242, %f243;
	add.f32 	%f251, %f244, %f245;
	add.f32 	%f252, %f246, %f247;
	add.f32 	%f253, %f248, %f249;
	add.f32 	%f254, %f250, %f251;
	add.f32 	%f255, %f252, %f253;
	add.f32 	%f410, %f254, %f255;
	setp.lt.u32 	%p35, %r67, 8192;
	mov.b32 	%r319, 4096;
	@%p35 bra 	$L__BB4_26;
	add.s32 	%r14, %r67, -4096;
	mov.b32 	%r319, 4096;
$L__BB4_24:
	mul.wide.s32 	%rd99, %r319, 4;
	add.s64 	%rd89, %rd76, %rd99;
	// begin inline asm
	ld.global.nc.v2.u64 {%rd87, %rd88}, [%rd89];
	// end inline asm
	mov.b64 	{%r208, %r209}, %rd88;
	mov.b64 	{%r210, %r211}, %rd87;
	mov.b32 	%f256, %r211;
	mov.b32 	%f257, %r210;
	mov.b32 	%f258, %r209;
	mov.b32 	%f259, %r208;
	add.s64 	%rd92, %rd89, 4096;
	// begin inline asm
	ld.global.nc.v2.u64 {%rd90, %rd91}, [%rd92];
	// end inline asm
	mov.b64 	{%r212, %r213}, %rd91;
	mov.b64 	{%r214, %r215}, %rd90;
	mov.b32 	%f260, %r215;
	mov.b32 	%f261, %r214;
	mov.b32 	%f262, %r213;
	mov.b32 	%f263, %r212;
	add.s64 	%rd95, %rd89, 8192;
	// begin inline asm
	ld.global.nc.v2.u64 {%rd93, %rd94}, [%rd95];
	// end inline asm
	mov.b64 	{%r216, %r217}, %rd94;
	mov.b64 	{%r218, %r219}, %rd93;
	mov.b32 	%f264, %r219;
	mov.b32 	%f265, %r218;
	mov.b32 	%f266, %r217;
	mov.b32 	%f267, %r216;
	add.s64 	%rd98, %rd89, 12288;
	// begin inline asm
	ld.global.nc.v2.u64 {%rd96, %rd97}, [%rd98];
	// end inline asm
	mov.b64 	{%r220, %r221}, %rd97;
	mov.b64 	{%r222, %r223}, %rd96;
	mov.b32 	%f268, %r223;
	mov.b32 	%f269, %r222;
	mov.b32 	%f270, %r221;
	mov.b32 	%f271, %r220;
	add.f32 	%f272, %f410, %f257;
	add.f32 	%f273, %f256, %f259;
	add.f32 	%f274, %f258, %f261;
	add.f32 	%f275, %f260, %f263;
	add.f32 	%f276, %f262, %f265;
	add.f32 	%f277, %f264, %f267;
	add.f32 	%f278, %f266, %f269;
	add.f32 	%f279, %f268, %f271;
	add.f32 	%f280, %f272, %f273;
	add.f32 	%f281, %f274, %f275;
	add.f32 	%f282, %f276, %f277;
	add.f32 	%f283, %f278, %f279;
	add.f32 	%f284, %f280, %f281;
	add.f32 	%f285, %f282, %f283;
	add.f32 	%f286, %f284, %f285;
	add.f32 	%f410, %f286, %f270;
	sub.s32 	%r224, %r67, %r319;
	setp.lt.s32 	%p36, %r224, 4096;
	@%p36 bra 	$L__BB4_34;
	add.s32 	%r319, %r319, 4096;
	setp.le.s32 	%p37, %r319, %r14;
	@%p37 bra 	$L__BB4_24;
$L__BB4_26:
	setp.le.s32 	%p38, %r67, %r319;
	@%p38 bra 	$L__BB4_34;
	sub.s32 	%r18, %r67, %r319;
	setp.ge.s32 	%p39, %r13, %r18;
	@%p39 bra 	$L__BB4_34;
	not.b32 	%r225, %r13;
	add.s32 	%r226, %r67, %r225;
	sub.s32 	%r19, %r226, %r319;
	and.b32  	%r227, %r19, 768;
	setp.eq.s32 	%p40, %r227, 768;
	mov.u32 	%r323, %r13;
	@%p40 bra 	$L__BB4_31;
	add.s32 	%r321, %r13, %r319;
	shr.u32 	%r228, %r19, 8;
	add.s32 	%r229, %r228, 1;
	and.b32  	%r230, %r229, 3;
	neg.s32 	%r320, %r230;
	mov.u32 	%r323, %r13;
$L__BB4_30:
	.pragma "nounroll";
	mul.wide.u32 	%rd101, %r321, 4;
	add.s64 	%rd100, %rd16, %rd101;
	// begin inline asm
	ld.global.nc.u32 %r231, [%rd100];
	// end inline asm
	mov.b32 	%f288, %r231;
	add.f32 	%f410, %f410, %f288;
	add.s32 	%r323, %r323, 256;
	add.s32 	%r321, %r321, 256;
	add.s32 	%r320, %r320, 1;
	setp.ne.s32 	%p41, %r320, 0;
	@%p41 bra 	$L__BB4_30;
$L__BB4_31:
	setp.lt.u32 	%p42, %r19, 768;
	@%p42 bra 	$L__BB4_34;
	cvt.u64.u32 	%rd102, %r323;
	cvt.u64.u32 	%rd103, %r319;
	add.s64 	%rd104, %rd102, %rd103;
	shl.b64 	%rd105, %rd104, 2;
	add.s64 	%rd106, %rd105, %rd16;
	add.s64 	%rd122, %rd106, 2048;
	add.s32 	%r324, %r323, %r319;
$L__BB4_33:
	mul.wide.u32 	%rd111, %r324, 4;
	add.s64 	%rd107, %rd16, %rd111;
	// begin inline asm
	ld.global.nc.u32 %r232, [%rd107];
	// end inline asm
	mov.b32 	%f289, %r232;
	add.f32 	%f290, %f410, %f289;
	add.s64 	%rd108, %rd122, -1024;
	// begin inline asm
	ld.global.nc.u32 %r233, [%rd108];
	// end inline asm
	mov.b32 	%f291, %r233;
	add.f32 	%f292, %f290, %f291;
	// begin inline asm
	ld.global.nc.u32 %r234, [%rd122];
	// end inline asm
	mov.b32 	%f293, %r234;
	add.f32 	%f294, %f292, %f293;
	add.s64 	%rd110, %rd122, 1024;
	// begin inline asm
	ld.global.nc.u32 %r235, [%rd110];
	// end inline asm
	mov.b32 	%f295, %r235;
	add.f32 	%f410, %f294, %f295;
	add.s32 	%r323, %r323, 1024;
	add.s64 	%rd122, %rd122, 4096;
	add.s32 	%r324, %r324, 1024;
	setp.lt.s32 	%p43, %r323, %r18;
	@%p43 bra 	$L__BB4_33;
$L__BB4_34:
	// begin inline asm
	mov.u32 %r236, %laneid;
	// end inline asm
	mov.b32 	%r237, 1;
	mov.b32 	%r250, 31;
	mov.b32 	%r251, -1;
	// begin inline asm
	{  .reg .f32 r0;  .reg .pred p;  shfl.sync.down.b32 r0|p, %f410, %r237, %r250, %r251;  @p add.f32 r0, r0, %f410;  mov.f32 %f296, r0;}
	// end inline asm
	mov.b32 	%r240, 2;
	// begin inline asm
	{  .reg .f32 r0;  .reg .pred p;  shfl.sync.down.b32 r0|p, %f296, %r240, %r250, %r251;  @p add.f32 r0, r0, %f296;  mov.f32 %f299, r0;}
	// end inline asm
	mov.b32 	%r243, 4;
	// begin inline asm
	{  .reg .f32 r0;  .reg .pred p;  shfl.sync.down.b32 r0|p, %f299, %r243, %r250, %r251;  @p add.f32 r0, r0, %f299;  mov.f32 %f302, r0;}
	// end inline asm
	mov.b32 	%r246, 8;
	// begin inline asm
	{  .reg .f32 r0;  .reg .pred p;  shfl.sync.down.b32 r0|p, %f302, %r246, %r250, %r251;  @p add.f32 r0, r0, %f302;  mov.f32 %f305, r0;}
	// end inline asm
	mov.b32 	%r249, 16;
	// begin inline asm
	{  .reg .f32 r0;  .reg .pred p;  shfl.sync.down.b32 r0|p, %f305, %r249, %r250, %r251;  @p add.f32 r0, r0, %f305;  mov.f32 %f424, r0;}
	// end inline asm
	setp.ne.s32 	%p44, %r236, 0;
	@%p44 bra 	$L__BB4_36;
	shr.u32 	%r252, %r13, 3;
	and.b32  	%r253, %r252, 124;
	mov.u32 	%r254, _ZZN3cub18CUB_300001_SM_10006detail6reduce28DeviceReduceSingleTileKernelINS2_10policy_hubIfyN4cuda3std3__44plusIvEEE10Policy1000EPfSC_iS9_ffNS7_10__identityEEEvT0_T1_T2_T3_T4_T6_E12temp_storage;
	add.s32 	%r255, %r254, %r253;
	st.shared.f32 	[%r255+8], %f424;
$L__BB4_36:
	bar.sync 	0;
	setp.ne.s32 	%p45, %r13, 0;
	@%p45 bra 	$L__BB4_72;
	ld.shared.f32 	%f311, [_ZZN3cub18CUB_300001_SM_10006detail6reduce28DeviceReduceSingleTileKernelINS2_10policy_hubIfyN4cuda3std3__44plusIvEEE10Policy1000EPfSC_iS9_ffNS7_10__identityEEEvT0_T1_T2_T3_T4_T6_E12temp_storage+12];
	add.f32 	%f312, %f424, %f311;
	ld.shared.f32 	%f313, [_ZZN3cub18CUB_300001_SM_10006detail6reduce28DeviceReduceSingleTileKernelINS2_10policy_hubIfyN4cuda3std3__44plusIvEEE10Policy1000EPfSC_iS9_ffNS7_10__identityEEEvT0_T1_T2_T3_T4_T6_E12temp_storage+16];
	add.f32 	%f314, %f312, %f313;
	ld.shared.f32 	%f315, [_ZZN3cub18CUB_300001_SM_10006detail6reduce28DeviceReduceSingleTileKernelINS2_10policy_hubIfyN4cuda3std3__44plusIvEEE10Policy1000EPfSC_iS9_ffNS7_10__identityEEEvT0_T1_T2_T3_T4_T6_E12temp_storage+20];
	add.f32 	%f316, %f314, %f315;
	ld.shared.f32 	%f317, [_ZZN3cub18CUB_300001_SM_10006detail6reduce28DeviceReduceSingleTileKernelINS2_10policy_hubIfyN4cuda3std3__44plusIvEEE10Policy1000EPfSC_iS9_ffNS7_10__identityEEEvT0_T1_T2_T3_T4_T6_E12temp_storage+24];
	add.f32 	%f318, %f316, %f317;
	ld.shared.f32 	%f319, [_ZZN3cub18CUB_300001_SM_10006detail6reduce28DeviceReduceSingleTileKernelINS2_10policy_hubIfyN4cuda3std3__44plusIvEEE10Policy1000EPfSC_iS9_ffNS7_10__identityEEEvT0_T1_T2_T3_T4_T6_E12temp_storage+28];
	add.f32 	%f320, %f318, %f319;
	ld.shared.f32 	%f321, [_ZZN3cub18CUB_300001_SM_10006detail6reduce28DeviceReduceSingleTileKernelINS2_10policy_hubIfyN4cuda3std3__44plusIvEEE10Policy1000EPfSC_iS9_ffNS7_10__identityEEEvT0_T1_T2_T3_T4_T6_E12temp_storage+32];
	add.f32 	%f322, %f320, %f321;
	ld.shared.f32 	%f323, [_ZZN3cub18CUB_300001_SM_10006detail6reduce28DeviceReduceSingleTileKernelINS2_10policy_hubIfyN4cuda3std3__44plusIvEEE10Policy1000EPfSC_iS9_ffNS7_10__identityEEEvT0_T1_T2_T3_T4_T6_E12temp_storage+36];
	add.f32 	%f424, %f322, %f323;
	bra.uni 	$L__BB4_72;
$L__BB4_38:
	setp.gt.s32 	%p3, %r67, 4095;
	@%p3 bra 	$L__BB4_56;
	mov.u32 	%r34, %tid.x;
	setp.ge.s32 	%p15, %r34, %r67;
	mov.f32 	%f416, 0f00000000;
	mov.u32 	%r329, %r34;
	@%p15 bra 	$L__BB4_41;
	mul.wide.u32 	%rd66, %r34, 4;
	add.s64 	%rd65, %rd16, %rd66;
	// begin inline asm
	ld.global.nc.u32 %r134, [%rd65];
	// end inline asm
	mov.b32 	%f416, %r134;
	add.s32 	%r329, %r34, 256;
$L__BB4_41:
	setp.ge.s32 	%p16, %r329, %r67;
	@%p16 bra 	$L__BB4_47;
	not.b32 	%r135, %r329;
	add.s32 	%r37, %r67, %r135;
	and.b32  	%r136, %r37, 768;
	setp.eq.s32 	%p17, %r136, 768;
	@%p17 bra 	$L__BB4_45;
	mul.wide.u32 	%rd67, %r329, 4;
	add.s64 	%rd123, %rd16, %rd67;
	shr.u32 	%r137, %r37, 8;
	add.s32 	%r138, %r137, 1;
	and.b32  	%r139, %r138, 3;
	neg.s32 	%r327, %r139;
$L__BB4_44:
	.pragma "nounroll";
	// begin inline asm
	ld.global.nc.u32 %r140, [%rd123];
	// end inline asm
	mov.b32 	%f155, %r140;
	add.f32 	%f416, %f416, %f155;
	add.s32 	%r329, %r329, 256;
	add.s64 	%rd123, %rd123, 1024;
	add.s32 	%r327, %r327, 1;
	setp.ne.s32 	%p18, %r327, 0;
	@%p18 bra 	$L__BB4_44;
$L__BB4_45:
	setp.lt.u32 	%p19, %r37, 768;
	@%p19 bra 	$L__BB4_47;
$L__BB4_46:
	mul.wide.s32 	%rd73, %r329, 4;
	add.s64 	%rd69, %rd16, %rd73;
	// begin inline asm
	ld.global.nc.u32 %r141, [%rd69];
	// end inline asm
	mov.b32 	%f156, %r141;
	add.f32 	%f157, %f416, %f156;
	add.s64 	%rd70, %rd69, 1024;
	// begin inline asm
	ld.global.nc.u32 %r142, [%rd70];
	// end inline asm
	mov.b32 	%f158, %r142;
	add.f32 	%f159, %f157, %f158;
	add.s64 	%rd71, %rd69, 2048;
	// begin inline asm
	ld.global.nc.u32 %r143, [%rd71];
	// end inline asm
	mov.b32 	%f160, %r143;
	add.f32 	%f161, %f159, %f160;
	add.s64 	%rd72, %rd69, 3072;
	// begin inline asm
	ld.global.nc.u32 %r144, [%rd72];
	// end inline asm
	mov.b32 	%f162, %r144;
	add.f32 	%f416, %f161, %f162;
	add.s32 	%r329, %r329, 1024;
	setp.lt.s32 	%p20, %r329, %r67;
	@%p20 bra 	$L__BB4_46;
$L__BB4_47:
	setp.lt.s32 	%p21, %r67, 256;
	@%p21 bra 	$L__BB4_52;
	// begin inline asm
	mov.u32 %r169, %laneid;
	// end inline asm
	mov.b32 	%r170, 1;
	mov.b32 	%r183, 31;
	mov.b32 	%r184, -1;
	// begin inline asm
	{  .reg .f32 r0;  .reg .pred p;  shfl.sync.down.b32 r0|p, %f416, %r170, %r183, %r184;  @p add.f32 r0, r0, %f416;  mov.f32 %f198, r0;}
	// end inline asm
	mov.b32 	%r173, 2;
	// begin inline asm
	{  .reg .f32 r0;  .reg .pred p;  shfl.sync.down.b32 r0|p, %f198, %r173, %r183, %r184;  @p add.f32 r0, r0, %f198;  mov.f32 %f201, r0;}
	// end inline asm
	mov.b32 	%r176, 4;
	// begin inline asm
	{  .reg .f32 r0;  .reg .pred p;  shfl.sync.down.b32 r0|p, %f201, %r176, %r183, %r184;  @p add.f32 r0, r0, %f201;  mov.f32 %f204, r0;}
	// end inline asm
	mov.b32 	%r179, 8;
	// begin inline asm
	{  .reg .f32 r0;  .reg .pred p;  shfl.sync.down.b32 r0|p, %f204, %r179, %r183, %r184;  @p add.f32 r0, r0, %f204;  mov.f32 %f207, r0;}
	// end inline asm
	mov.b32 	%r182, 16;
	// begin inline asm
	{  .reg .f32 r0;  .reg .pred p;  shfl.sync.down.b32 r0|p, %f207, %r182, %r183, %r184;  @p add.f32 r0, r0, %f207;  mov.f32 %f424, r0;}
	// end inline asm
	setp.ne.s32 	%p32, %r169, 0;
	@%p32 bra 	$L__BB4_50;
	shr.u32 	%r185, %r34, 3;
	and.b32  	%r186, %r185, 124;
	mov.u32 	%r187, _ZZN3cub18CUB_300001_SM_10006detail6reduce28DeviceReduceSingleTileKernelINS2_10policy_hubIfyN4cuda3std3__44plusIvEEE10Policy1000EPfSC_iS9_ffNS7_10__identityEEEvT0_T1_T2_T3_T4_T6_E12temp_storage;
	add.s32 	%r188, %r187, %r186;
	st.shared.f32 	[%r188+8], %f424;
$L__BB4_50:
	bar.sync 	0;
	setp.ne.s32 	%p33, %r34, 0;
	@%p33 bra 	$L__BB4_72;
	ld.shared.f32 	%f213, [_ZZN3cub18CUB_300001_SM_10006detail6reduce28DeviceReduceSingleTileKernelINS2_10policy_hubIfyN4cuda3std3__44plusIvEEE10Policy1000EPfSC_iS9_ffNS7_10__identityEEEvT0_T1_T2_T3_T4_T6_E12temp_storage+12];
	add.f32 	%f214, %f424, %f213;
	ld.shared.f32 	%f215, [_ZZN3cub18CUB_300001_SM_10006detail6reduce28DeviceReduceSingleTileKernelINS2_10policy_hubIfyN4cuda3std3__44plusIvEEE10Policy1000EPfSC_iS9_ffNS7_10__identityEEEvT0_T1_T2_T3_T4_T6_E12temp_storage+16];
	add.f32 	%f216, %f214, %f215;
	ld.shared.f32 	%f217, [_ZZN3cub18CUB_300001_SM_10006detail6reduce28DeviceReduceSingleTileKernelINS2_10policy_hubIfyN4cuda3std3__44plusIvEEE10Policy1000EPfSC_iS9_ffNS7_10__identityEEEvT0_T1_T2_T3_T4_T6_E12temp_storage+20];
	add.f32 	%f218, %f216, %f217;
	ld.shared.f32 	%f219, [_ZZN3cub18CUB_300001_SM_10006detail6reduce28DeviceReduceSingleTileKernelINS2_10policy_hubIfyN4cuda3std3__44plusIvEEE10Policy1000EPfSC_iS9_ffNS7_10__identityEEEvT0_T1_T2_T3_T4_T6_E12temp_storage+24];
	add.f32 	%f220, %f218, %f219;
	ld.shared.f32 	%f221, [_ZZN3cub18CUB_300001_SM_10006detail6reduce28DeviceReduceSingleTileKernelINS2_10policy_hubIfyN4cuda3std3__44plusIvEEE10Policy1000EPfSC_iS9_ffNS7_10__identityEEEvT0_T1_T2_T3_T4_T6_E12temp_storage+28];
	add.f32 	%f222, %f220, %f221;
	ld.shared.f32 	%f223, [_ZZN3cub18CUB_300001_SM_10006detail6reduce28DeviceReduceSingleTileKernelINS2_10policy_hubIfyN4cuda3std3__44plusIvEEE10Policy1000EPfSC_iS9_ffNS7_10__identityEEEvT0_T1_T2_T3_T4_T6_E12temp_storage+32];
	add.f32 	%f224, %f222, %f223;
	ld.shared.f32 	%f225, [_ZZN3cub18CUB_300001_SM_10006detail6reduce28DeviceReduceSingleTileKernelINS2_10policy_hubIfyN4cuda3std3__44plusIvEEE10Policy1000EPfSC_iS9_ffNS7_10__identityEEEvT0_T1_T2_T3_T4_T6_E12temp_storage+36];
	add.f32 	%f424, %f224, %f225;
	bra.uni 	$L__BB4_72;
$L__BB4_52:
	// begin inline asm
	mov.u32 %r145, %laneid;
	// end inline asm
	and.b32  	%r161, %r34, 992;
	add.s32 	%r162, %r161, 32;
	setp.gt.s32 	%p22, %r162, %r67;
	not.b32 	%r163, %r161;
	add.s32 	%r164, %r67, %r163;
	selp.b32 	%r159, %r164, 31, %p22;
	mov.b32 	%r146, 1;
	mov.b32 	%r160, -1;
	// begin inline asm
	{  .reg .f32 r0;  .reg .pred p;  shfl.sync.down.b32 r0|p, %f416, %r146, %r159, %r160;  @p add.f32 r0, r0, %f416;  mov.f32 %f163, r0;}
	// end inline asm
	mov.b32 	%r149, 2;
	// begin inline asm
	{  .reg .f32 r0;  .reg .pred p;  shfl.sync.down.b32 r0|p, %f163, %r149, %r159, %r160;  @p add.f32 r0, r0, %f163;  mov.f32 %f166, r0;}
	// end inline asm
	mov.b32 	%r152, 4;
	// begin inline asm
	{  .reg .f32 r0;  .reg .pred p;  shfl.sync.down.b32 r0|p, %f166, %r152, %r159, %r160;  @p add.f32 r0, r0, %f166;  mov.f32 %f169, r0;}
	// end inline asm
	mov.b32 	%r155, 8;
	// begin inline asm
	{  .reg .f32 r0;  .reg .pred p;  shfl.sync.down.b32 r0|p, %f169, %r155, %r159, %r160;  @p add.f32 r0, r0, %f169;  mov.f32 %f172, r0;}
	// end inline asm
	mov.b32 	%r158, 16;
	// begin inline asm
	{  .reg .f32 r0;  .reg .pred p;  shfl.sync.down.b32 r0|p, %f172, %r158, %r159, %r160;  @p add.f32 r0, r0, %f172;  mov.f32 %f424, r0;}
	// end inline asm
	setp.ne.s32 	%p23, %r145, 0;
	@%p23 bra 	$L__BB4_54;
	shr.u32 	%r165, %r34, 3;
	and.b32  	%r166, %r165, 124;
	mov.u32 	%r167, _ZZN3cub18CUB_300001_SM_10006detail6reduce28DeviceReduceSingleTileKernelINS2_10policy_hubIfyN4cuda3std3__44plusIvEEE10Policy1000EPfSC_iS9_ffNS7_10__identityEEEvT0_T1_T2_T3_T4_T6_E12temp_storage;
	add.s32 	%r168, %r167, %r166;
	st.shared.f32 	[%r168+8], %f424;
$L__BB4_54:
	bar.sync 	0;
	setp.ne.s32 	%p24, %r34, 0;
	@%p24 bra 	$L__BB4_72;
	setp.gt.s32 	%p25, %r67, 32;
	ld.shared.f32 	%f178, [_ZZN3cub18CUB_300001_SM_10006detail6reduce28DeviceReduceSingleTileKernelINS2_10policy_hubIfyN4cuda3std3__44plusIvEEE10Policy1000EPfSC_iS9_ffNS7_10__identityEEEvT0_T1_T2_T3_T4_T6_E12temp_storage+12];
	add.f32 	%f179, %f424, %f178;
	selp.f32 	%f180, %f179, %f424, %p25;
	setp.gt.s32 	%p26, %r67, 64;
	ld.shared.f32 	%f181, [_ZZN3cub18CUB_300001_SM_10006detail6reduce28DeviceReduceSingleTileKernelINS2_10policy_hubIfyN4cuda3std3__44plusIvEEE10Policy1000EPfSC_iS9_ffNS7_10__identityEEEvT0_T1_T2_T3_T4_T6_E12temp_storage+16];
	add.f32 	%f182, %f181, %f180;
	selp.f32 	%f183, %f182, %f180, %p26;
	setp.gt.s32 	%p27, %r67, 96;
	ld.shared.f32 	%f184, [_ZZN3cub18CUB_300001_SM_10006detail6reduce28DeviceReduceSingleTileKernelINS2_10policy_hubIfyN4cuda3std3__44plusIvEEE10Policy1000EPfSC_iS9_ffNS7_10__identityEEEvT0_T1_T2_T3_T4_T6_E12temp_storage+20];
	add.f32 	%f185, %f184, %f183;
	selp.f32 	%f186, %f185, %f183, %p27;
	setp.gt.s32 	%p28, %r67, 128;
	ld.shared.f32 	%f187, [_ZZN3cub18CUB_300001_SM_10006detail6reduce28DeviceReduceSingleTileKernelINS2_10policy_hubIfyN4cuda3std3__44plusIvEEE10Policy1000EPfSC_iS9_ffNS7_10__identityEEEvT0_T1_T2_T3_T4_T6_E12temp_storage+24];
	add.f32 	%f188, %f187, %f186;
	selp.f32 	%f189, %f188, %f186, %p28;
	setp.gt.s32 	%p29, %r67, 160;
	ld.shared.f32 	%f190, [_ZZN3cub18CUB_300001_SM_10006detail6reduce28DeviceReduceSingleTileKernelINS2_10policy_hubIfyN4cuda3std3__44plusIvEEE10Policy1000EPfSC_iS9_ffNS7_10__identityEEEvT0_T1_T2_T3_T4_T6_E12temp_storage+28];
	add.f32 	%f191, %f190, %f189;
	selp.f32 	%f192, %f191, %f189, %p29;
	setp.gt.s32 	%p30, %r67, 192;
	ld.shared.f32 	%f193, [_ZZN3cub18CUB_300001_SM_10006detail6reduce28DeviceReduceSingleTileKernelINS2_10policy_hubIfyN4cuda3std3__44plusIvEEE10Policy1000EPfSC_iS9_ffNS7_10__identityEEEvT0_T1_T2_T3_T4_T6_E12temp_storage+32];
	add.f32 	%f194, %f193, %f192;
	selp.f32 	%f195, %f194, %f192, %p30;
	setp.gt.s32 	%p31, %r67, 224;
	ld.shared.f32 	%f196, [_ZZN3cub18CUB_300001_SM_10006detail6reduce28DeviceReduceSingleTileKernelINS2_10policy_hubIfyN4cuda3std3__44plusIvEEE10Policy1000EPfSC_iS9_ffNS7_10__identityEEEvT0_T1_T2_T3_T4_T6_E12temp_storage+36];
	add.f32 	%f197, %f196, %f195;
	selp.f32 	%f424, %f197, %f195, %p31;
	bra.uni 	$L__BB4_72;
$L__BB4_56:
	mov.u32 	%r46, %tid.x;
	mul.wide.u32 	%rd35, %r46, 4;
	add.s64 	%rd19, %rd16, %rd35;
	// begin inline asm
	ld.global.nc.u32 %r68, [%rd19];
	// end inline asm
	mov.b32 	%f55, %r68;
	add.s64 	%rd20, %rd19, 1024;
	// begin inline asm
	ld.global.nc.u32 %r69, [%rd20];
	// end inline asm
	mov.b32 	%f56, %r69;
	add.s64 	%rd21, %rd19, 2048;
	// begin inline asm
	ld.global.nc.u32 %r70, [%rd21];
	// end inline asm
	mov.b32 	%f57, %r70;
	add.s64 	%rd22, %rd19, 3072;
	// begin inline asm
	ld.global.nc.u32 %r71, [%rd22];
	// end inline asm
	mov.b32 	%f58, %r71;
	add.s64 	%rd23, %rd19, 4096;
	// begin inline asm
	ld.global.nc.u32 %r72, [%rd23];
	// end inline asm
	mov.b32 	%f59, %r72;
	add.s64 	%rd24, %rd19, 5120;
	// begin inline asm
	ld.global.nc.u32 %r73, [%rd24];
	// end inline asm
	mov.b32 	%f60, %r73;
	add.s64 	%rd25, %rd19, 6144;
	// begin inline asm
	ld.global.nc.u32 %r74, [%rd25];
	// end inline asm
	mov.b32 	%f61, %r74;
	add.s64 	%rd26, %rd19, 7168;
	// begin inline asm
	ld.global.nc.u32 %r75, [%rd26];
	// end inline asm
	mov.b32 	%f62, %r75;
	add.s64 	%rd27, %rd19, 8192;
	// begin inline asm
	ld.global.nc.u32 %r76, [%rd27];
	// end inline asm
	mov.b32 	%f63, %r76;
	add.s64 	%rd28, %rd19, 9216;
	// begin inline asm
	ld.global.nc.u32 %r77, [%rd28];
	// end inline asm
	mov.b32 	%f64, %r77;
	add.s64 	%rd29, %rd19, 10240;
	// begin inline asm
	ld.global.nc.u32 %r78, [%rd29];
	// end inline asm
	mov.b32 	%f65, %r78;
	add.s64 	%rd30, %rd19, 11264;
	// begin inline asm
	ld.global.nc.u32 %r79, [%rd30];
	// end inline asm
	mov.b32 	%f66, %r79;
	add.s64 	%rd31, %rd19, 12288;
	// begin inline asm
	ld.global.nc.u32 %r80, [%rd31];
	// end inline asm
	mov.b32 	%f67, %r80;
	add.s64 	%rd32, %rd19, 13312;
	// begin inline asm
	ld.global.nc.u32 %r81, [%rd32];
	// end inline asm
	mov.b32 	%f68, %r81;
	add.s64 	%rd33, %rd19, 14336;
	// begin inline asm
	ld.global.nc.u32 %r82, [%rd33];
	// end inline asm
	mov.b32 	%f69, %r82;
	add.s64 	%rd34, %rd19, 15360;
	// begin inline asm
	ld.global.nc.u32 %r83, [%rd34];
	// end inline asm
	mov.b32 	%f70, %r83;
	add.f32 	%f71, %f55, %f56;
	add.f32 	%f72, %f57, %f58;
	add.f32 	%f73, %f59, %f60;
	add.f32 	%f74, %f61, %f62;
	add.f32 	%f75, %f63, %f64;
	add.f32 	%f76, %f65, %f66;
	add.f32 	%f77, %f67, %f68;
	add.f32 	%f78, %f69, %f70;
	add.f32 	%f79, %f71, %f72;
	add.f32 	%f80, %f73, %f74;
	add.f32 	%f81, %f75, %f76;
	add.f32 	%f82, %f77, %f78;
	add.f32 	%f83, %f79, %f80;
	add.f32 	%f84, %f81, %f82;
	add.f32 	%f423, %f83, %f84;
	setp.lt.u32 	%p4, %r67, 8192;
	mov.b32 	%r332, 4096;
	@%p4 bra 	$L__BB4_60;
	add.s32 	%r47, %r67, -4096;
	mov.b32 	%r332, 4096;
$L__BB4_58:
	mul.wide.s32 	%rd52, %r332, 4;
	add.s64 	%rd36, %rd19, %rd52;
	// begin inline asm
	ld.global.nc.u32 %r86, [%rd36];
	// end inline asm
	mov.b32 	%f85, %r86;
	add.s64 	%rd37, %rd36, 1024;
	// begin inline asm
	ld.global.nc.u32 %r87, [%rd37];
	// end inline asm
	mov.b32 	%f86, %r87;
	add.s64 	%rd38, %rd36, 2048;
	// begin inline asm
	ld.global.nc.u32 %r88, [%rd38];
	// end inline asm
	mov.b32 	%f87, %r88;
	add.s64 	%rd39, %rd36, 3072;
	// begin inline asm
	ld.global.nc.u32 %r89, [%rd39];
	// end inline asm
	mov.b32 	%f88, %r89;
	add.s64 	%rd40, %rd36, 4096;
	// begin inline asm
	ld.global.nc.u32 %r90, [%rd40];
	// end inline asm
	mov.b32 	%f89, %r90;
	add.s64 	%rd41, %rd36, 5120;
	// begin inline asm
	ld.global.nc.u32 %r91, [%rd41];
	// end inline asm
	mov.b32 	%f90, %r91;
	add.s64 	%rd42, %rd36, 6144;
	// begin inline asm
	ld.global.nc.u32 %r92, [%rd42];
	// end inline asm
	mov.b32 	%f91, %r92;
	add.s64 	%rd43, %rd36, 7168;
	// begin inline asm
	ld.global.nc.u32 %r93, [%rd43];
	// end inline asm
	mov.b32 	%f92, %r93;
	add.s64 	%rd44, %rd36, 8192;
	// begin inline asm
	ld.global.nc.u32 %r94, [%rd44];
	// end inline asm
	mov.b32 	%f93, %r94;
	add.s64 	%rd45, %rd36, 9216;
	// begin inline asm
	ld.global.nc.u32 %r95, [%rd45];
	// end inline asm
	mov.b32 	%f94, %r95;
	add.s64 	%rd46, %rd36, 10240;
	// begin inline asm
	ld.global.nc.u32 %r96, [%rd46];
	// end inline asm
	mov.b32 	%f95, %r96;
	add.s64 	%rd47, %rd36, 11264;
	// begin inline asm
	ld.global.nc.u32 %r97, [%rd47];
	// end inline asm
	mov.b32 	%f96, %r97;
	add.s64 	%rd48, %rd36, 12288;
	// begin inline asm
	ld.global.nc.u32 %r98, [%rd48];
	// end inline asm
	mov.b32 	%f97, %r98;
	add.s64 	%rd49, %rd36, 13312;
	// begin inline asm
	ld.global.nc.u32 %r99, [%rd49];
	// end inline asm
	mov.b32 	%f98, %r99;
	add.s64 	%rd50, %rd36, 14336;
	// begin inline asm
	ld.global.nc.u32 %r100, [%rd50];
	// end inline asm
	mov.b32 	%f99, %r100;
	add.s64 	%rd51, %rd36, 15360;
	// begin inline asm
	ld.global.nc.u32 %r101, [%rd51];
	// end inline asm
	mov.b32 	%f100, %r101;
	add.f32 	%f101, %f423, %f85;
	add.f32 	%f102, %f86, %f87;
	add.f32 	%f103, %f88, %f89;
	add.f32 	%f104, %f90, %f91;
	add.f32 	%f105, %f92, %f93;
	add.f32 	%f106, %f94, %f95;
	add.f32 	%f107, %f96, %f97;
	add.f32 	%f108, %f98, %f99;
	add.f32 	%f109, %f101, %f102;
	add.f32 	%f110, %f103, %f104;
	add.f32 	%f111, %f105, %f106;
	add.f32 	%f112, %f107, %f108;
	add.f32 	%f113, %f109, %f110;
	add.f32 	%f114, %f111, %f112;
	add.f32 	%f115, %f113, %f114;
	add.f32 	%f423, %f115, %f100;
	sub.s32 	%r102, %r67, %r332;
	setp.lt.s32 	%p5, %r102, 4096;
	@%p5 bra 	$L__BB4_68;
	add.s32 	%r332, %r332, 4096;
	setp.le.s32 	%p6, %r332, %r47;
	@%p6 bra 	$L__BB4_58;
$L__BB4_60:
	setp.le.s32 	%p7, %r67, %r332;
	@%p7 bra 	$L__BB4_68;
	sub.s32 	%r51, %r67, %r332;
	setp.ge.s32 	%p8, %r46, %r51;
	@%p8 bra 	$L__BB4_68;
	not.b32 	%r103, %r46;
	add.s32 	%r104, %r67, %r103;
	sub.s32 	%r52, %r104, %r332;
	and.b32  	%r105, %r52, 768;
	setp.eq.s32 	%p9, %r105, 768;
	mov.u32 	%r336, %r46;
	@%p9 bra 	$L__BB4_65;
	add.s32 	%r334, %r46, %r332;
	shr.u32 	%r106, %r52, 8;
	add.s32 	%r107, %r106, 1;
	and.b32  	%r108, %r107, 3;
	neg.s32 	%r333, %r108;
	mov.u32 	%r336, %r46;
$L__BB4_64:
	.pragma "nounroll";
	mul.wide.u32 	%rd54, %r334, 4;
	add.s64 	%rd53, %rd16, %rd54;
	// begin inline asm
	ld.global.nc.u32 %r109, [%rd53];
	// end inline asm
	mov.b32 	%f117, %r109;
	add.f32 	%f423, %f423, %f117;
	add.s32 	%r336, %r336, 256;
	add.s32 	%r334, %r334, 256;
	add.s32 	%r333, %r333, 1;
	setp.ne.s32 	%p10, %r333, 0;
	@%p10 bra 	$L__BB4_64;
$L__BB4_65:
	setp.lt.u32 	%p11, %r52, 768;
	@%p11 bra 	$L__BB4_68;
	cvt.u64.u32 	%rd55, %r336;
	cvt.u64.u32 	%rd56, %r332;
	add.s64 	%rd57, %rd55, %rd56;
	shl.b64 	%rd58, %rd57, 2;
	add.s64 	%rd59, %rd58, %rd16;
	add.s64 	%rd124, %rd59, 2048;
	add.s32 	%r337, %r336, %r332;
$L__BB4_67:
	mul.wide.u32 	%rd64, %r337, 4;
	add.s64 	%rd60, %rd16, %rd64;
	// begin inline asm
	ld.global.nc.u32 %r110, [%rd60];
	// end inline asm
	mov.b32 	%f118, %r110;
	add.f32 	%f119, %f423, %f118;
	add.s64 	%rd61, %rd124, -1024;
	// begin inline asm
	ld.global.nc.u32 %r111, [%rd61];
	// end inline asm
	mov.b32 	%f120, %r111;
	add.f32 	%f121, %f119, %f120;
	// begin inline asm
	ld.global.nc.u32 %r112, [%rd124];
	// end inline asm
	mov.b32 	%f122, %r112;
	add.f32 	%f123, %f121, %f122;
	add.s64 	%rd63, %rd124, 1024;
	// begin inline asm
	ld.global.nc.u32 %r113, [%rd63];
	// end inline asm
	mov.b32 	%f124, %r113;
	add.f32 	%f423, %f123, %f124;
	add.s32 	%r336, %r336, 1024;
	add.s64 	%rd124, %rd124, 4096;
	add.s32 	%r337, %r337, 1024;
	setp.lt.s32 	%p12, %r336, %r51;
	@%p12 bra 	$L__BB4_67;
$L__BB4_68:
	// begin inline asm
	mov.u32 %r114, %laneid;
	// end inline asm
	mov.b32 	%r115, 1;
	mov.b32 	%r128, 31;
	mov.b32 	%r129, -1;
	// begin inline asm
	{  .reg .f32 r0;  .reg .pred p;  shfl.sync.down.b32 r0|p, %f423, %r115, %r128, %r129;  @p add.f32 r0, r0, %f423;  mov.f32 %f125, r0;}
	// end inline asm
	mov.b32 	%r118, 2;
	// begin inline asm
	{  .reg .f32 r0;  .reg .pred p;  shfl.sync.down.b32 r0|p, %f125, %r118, %r128, %r129;  @p add.f32 r0, r0, %f125;  mov.f32 %f128, r0;}
	// end inline asm
	mov.b32 	%r121, 4;
	// begin inline asm
	{  .reg .f32 r0;  .reg .pred p;  shfl.sync.down.b32 r0|p, %f128, %r121, %r128, %r129;  @p add.f32 r0, r0, %f128;  mov.f32 %f131, r0;}
	// end inline asm
	mov.b32 	%r124, 8;
	// begin inline asm
	{  .reg .f32 r0;  .reg .pred p;  shfl.sync.down.b32 r0|p, %f131, %r124, %r128, %r129;  @p add.f32 r0, r0, %f131;  mov.f32 %f134, r0;}
	// end inline asm
	mov.b32 	%r127, 16;
	// begin inline asm
	{  .reg .f32 r0;  .reg .pred p;  shfl.sync.down.b32 r0|p, %f134, %r127, %r128, %r129;  @p add.f32 r0, r0, %f134;  mov.f32 %f424, r0;}
	// end inline asm
	setp.ne.s32 	%p13, %r114, 0;
	@%p13 bra 	$L__BB4_70;
	shr.u32 	%r130, %r46, 3;
	and.b32  	%r131, %r130, 124;
	mov.u32 	%r132, _ZZN3cub18CUB_300001_SM_10006detail6reduce28DeviceReduceSingleTileKernelINS2_10policy_hubIfyN4cuda3std3__44plusIvEEE10Policy1000EPfSC_iS9_ffNS7_10__identityEEEvT0_T1_T2_T3_T4_T6_E12temp_storage;
	add.s32 	%r133, %r132, %r131;
	st.shared.f32 	[%r133+8], %f424;
$L__BB4_70:
	bar.sync 	0;
	setp.ne.s32 	%p14, %r46, 0;
	@%p14 bra 	$L__BB4_72;
	ld.shared.f32 	%f140, [_ZZN3cub18CUB_300001_SM_10006detail6reduce28DeviceReduceSingleTileKernelINS2_10policy_hubIfyN4cuda3std3__44plusIvEEE10Policy1000EPfSC_iS9_ffNS7_10__identityEEEvT0_T1_T2_T3_T4_T6_E12temp_storage+12];
	add.f32 	%f141, %f424, %f140;
	ld.shared.f32 	%f142, [_ZZN3cub18CUB_300001_SM_10006detail6reduce28DeviceReduceSingleTileKernelINS2_10policy_hubIfyN4cuda3std3__44plusIvEEE10Policy1000EPfSC_iS9_ffNS7_10__identityEEEvT0_T1_T2_T3_T4_T6_E12temp_storage+16];
	add.f32 	%f143, %f141, %f142;
	ld.shared.f32 	%f144, [_ZZN3cub18CUB_300001_SM_10006detail6reduce28DeviceReduceSingleTileKernelINS2_10policy_hubIfyN4cuda3std3__44plusIvEEE10Policy1000EPfSC_iS9_ffNS7_10__identityEEEvT0_T1_T2_T3_T4_T6_E12temp_storage+20];
	add.f32 	%f145, %f143, %f144;
	ld.shared.f32 	%f146, [_ZZN3cub18CUB_300001_SM_10006detail6reduce28DeviceReduceSingleTileKernelINS2_10policy_hubIfyN4cuda3std3__44plusIvEEE10Policy1000EPfSC_iS9_ffNS7_10__identityEEEvT0_T1_T2_T3_T4_T6_E12temp_storage+24];
	add.f32 	%f147, %f145, %f146;
	ld.shared.f32 	%f148, [_ZZN3cub18CUB_300001_SM_10006detail6reduce28DeviceReduceSingleTileKernelINS2_10policy_hubIfyN4cuda3std3__44plusIvEEE10Policy1000EPfSC_iS9_ffNS7_10__identityEEEvT0_T1_T2_T3_T4_T6_E12temp_storage+28];
	add.f32 	%f149, %f147, %f148;
	ld.shared.f32 	%f150, [_ZZN3cub18CUB_300001_SM_10006detail6reduce28DeviceReduceSingleTileKernelINS2_10policy_hubIfyN4cuda3std3__44plusIvEEE10Policy1000EPfSC_iS9_ffNS7_10__identityEEEvT0_T1_T2_T3_T4_T6_E12temp_storage+32];
	add.f32 	%f151, %f149, %f150;
	ld.shared.f32 	%f152, [_ZZN3cub18CUB_300001_SM_10006detail6reduce28DeviceReduceSingleTileKernelINS2_10policy_hubIfyN4cuda3std3__44plusIvEEE10Policy1000EPfSC_iS9_ffNS7_10__identityEEEvT0_T1_T2_T3_T4_T6_E12temp_storage+36];
	add.f32 	%f424, %f151, %f152;
$L__BB4_72:
	mov.u32 	%r311, %tid.x;
	setp.ne.s32 	%p65, %r311, 0;
	@%p65 bra 	$L__BB4_74;
	add.f32 	%f397, %f54, %f424;
	st.global.f32 	[%rd1], %f397;
$L__BB4_74:
	ret;

}


// ===== COMPILED SASS (sm_100) =====

	.target	sm_100

	.elftype	@"ET_EXEC"


//--------------------- .note.nv.tkinfo           --------------------------
	.section	.note.nv.tkinfo,"",@"SHT_NOTE"
	.sectionflags	@"SHF_NOTE_NV_TKINFO"
	.tkinfo
        /*0018*/ 	.word	0x00000002
        /*0030*/ 	.string	""
        /*0030*/ 	.string	"ptxas"
        /*0030*/ 	.string	"Cuda compilation tools, release 13.0, V13.0.88"
        /*0030*/ 	.string	"Build cuda_13.0.r13.0/compiler.36424714_0"
        /*0030*/ 	.string	"-arch sm_100 -m 64 "



//--------------------- .note.nv.cuinfo           --------------------------
	.section	.note.nv.cuinfo,"",@"SHT_NOTE"
	.sectionflags	@"SHF_NOTE_NV_CUINFO"
        /*0018*/ 	.short	0x0002
        /*001a*/ 	.short	0x0064
        /*001c*/ 	.short	0x0082
	.zero		2


//--------------------- .nv.info                  --------------------------
	.section	.nv.info,"",@"SHT_CUDA_INFO"
	.align	4


	//----- nvinfo : EIATTR_REGCOUNT
	.align		4
        /*0000*/ 	.byte	0x04, 0x2f
        /*0002*/ 	.short	(.L_42 - .L_41)
	.align		4
.L_41:
        /*0004*/ 	.word	index@(_Z26construct_yearly_histogramPfiimmmS_)
        /*0008*/ 	.word	0x00000018


	//----- nvinfo : EIATTR_FRAME_SIZE
	.align		4
.L_42:
        /*000c*/ 	.byte	0x04, 0x11
        /*000e*/ 	.short	(.L_44 - .L_43)
	.align		4
.L_43:
        /*0010*/ 	.word	index@($__internal_1_$__cuda_sm20_rem_u64)
        /*0014*/ 	.word	0x00000000


	//----- nvinfo : EIATTR_FRAME_SIZE
	.align		4
.L_44:
        /*0018*/ 	.byte	0x04, 0x11
        /*001a*/ 	.short	(.L_46 - .L_45)
	.align		4
.L_45:
        /*001c*/ 	.word	index@($__internal_0_$__cuda_sm20_div_u64)
        /*0020*/ 	.word	0x00000000


	//----- nvinfo : EIATTR_FRAME_SIZE
	.align		4
.L_46:
        /*0024*/ 	.byte	0x04, 0x11
        /*0026*/ 	.short	(.L_48 - .L_47)
	.align		4
.L_47:
        /*0028*/ 	.word	index@(_Z26construct_yearly_histogramPfiimmmS_)
        /*002c*/ 	.word	0x00000000


	//----- nvinfo : EIATTR_REGCOUNT
	.align		4
.L_48:
        /*0030*/ 	.byte	0x04, 0x2f
        /*0032*/ 	.short	(.L_50 - .L_49)
	.align		4
.L_49:
        /*0034*/ 	.word	index@(_ZN3cub18CUB_300001_SM_10006detail11EmptyKernelIvEEvv)
        /*0038*/ 	.word	0x00000004


	//----- nvinfo : EIATTR_FRAME_SIZE
	.align		4
.L_50:
        /*003c*/ 	.byte	0x04, 0x11
        /*003e*/ 	.short	(.L_52 - .L_51)
	.align		4
.L_51:
        /*0040*/ 	.word	index@(_ZN3cub18CUB_300001_SM_10006detail11EmptyKernelIvEEvv)
        /*0044*/ 	.word	0x00000000


	//----- nvinfo : EIATTR_REGCOUNT
	.align		4
.L_52:
        /*0048*/ 	.byte	0x04, 0x2f
        /*004a*/ 	.short	(.L_54 - .L_53)
	.align		4
.L_53:
        /*004c*/ 	.word	index@(_ZN3cub18CUB_300001_SM_10006detail6reduce28DeviceReduceSingleTileKernelINS2_10policy_hubIfyN4cuda3std3__44plusIvEEE10Policy1000EPfSC_yS9_ffNS7_10__identityEEEvT0_T1_T2_T3_T4_T6_)
        /*0050*/ 	.word	0x00000020


	//----- nvinfo : EIATTR_FRAME_SIZE
	.align		4
.L_54:
        /*0054*/ 	.byte	0x04, 0x11
        /*0056*/ 	.short	(.L_56 - .L_55)
	.align		4
.L_55:
        /*0058*/ 	.word	index@(_ZN3cub18CUB_300001_SM_10006detail6reduce28DeviceReduceSingleTileKernelINS2_10policy_hubIfyN4cuda3std3__44plusIvEEE10Policy1000EPfSC_yS9_ffNS7_10__identityEEEvT0_T1_T2_T3_T4_T6_)
        /*005c*/ 	.word	0x00000000


	//----- nvinfo : EIATTR_REGCOUNT
	.align		4
.L_56:
        /*0060*/ 	.byte	0x04, 0x2f
        /*0062*/ 	.short	(.L_58 - .L_57)
	.align		4
.L_57:
        /*0064*/ 	.word	index@(_ZN3cub18CUB_300001_SM_10006detail6reduce18DeviceReduceKernelINS2_10policy_hubIfyN4cuda3std3__44plusIvEEE10Policy1000EPfyS9_fNS7_10__identityEEEvT0_PT3_T1_NS0_13GridEvenShareISH_EET2_T4_)
        /*0068*/ 	.word	0x0000001f


	//----- nvinfo : EIATTR_FRAME_SIZE
	.align		4
.L_58:
        /*006c*/ 	.byte	0x04, 0x11
        /*006e*/ 	.short	(.L_60 - .L_59)
	.align		4
.L_59:
        /*0070*/ 	.word	index@(_ZN3cub18CUB_300001_SM_10006detail6reduce18DeviceReduceKernelINS2_10policy_hubIfyN4cuda3std3__44plusIvEEE10Policy1000EPfyS9_fNS7_10__identityEEEvT0_PT3_T1_NS0_13GridEvenShareISH_EET2_T4_)
        /*0074*/ 	.word	0x00000000


	//----- nvinfo : EIATTR_REGCOUNT
	.align		4
.L_60:
        /*0078*/ 	.byte	0x04, 0x2f
        /*007a*/ 	.short	(.L_62 - .L_61)
	.align		4
.L_61:
        /*007c*/ 	.word	index@(_ZN3cub18CUB_300001_SM_10006detail6reduce28DeviceReduceSingleTileKernelINS2_10policy_hubIfyN4cuda3std3__44plusIvEEE10Policy1000EPfSC_iS9_ffNS7_10__identityEEEvT0_T1_T2_T3_T4_T6_)
        /*0080*/ 	.word	0x0000001e


	//----- nvinfo : EIATTR_FRAME_SIZE
	.align		4
.L_62:
        /*0084*/ 	.byte	0x04, 0x11
        /*0086*/ 	.short	(.L_64 - .L_63)
	.align		4
.L_63:
        /*0088*/ 	.word	index@(_ZN3cub18CUB_300001_SM_10006detail6reduce28DeviceReduceSingleTileKernelINS2_10policy_hubIfyN4cuda3std3__44plusIvEEE10Policy1000EPfSC_iS9_ffNS7_10__identityEEEvT0_T1_T2_T3_T4_T6_)
        /*008c*/ 	.word	0x00000000


	//----- nvinfo : EIATTR_MIN_STACK_SIZE
	.align		4
.L_64:
        /*0090*/ 	.byte	0x04, 0x12
        /*0092*/ 	.short	(.L_66 - .L_65)
	.align		4
.L_65:
        /*0094*/ 	.word	index@(_ZN3cub18CUB_300001_SM_10006detail6reduce28DeviceReduceSingleTileKernelINS2_10policy_hubIfyN4cuda3std3__44plusIvEEE10Policy1000EPfSC_iS9_ffNS7_10__identityEEEvT0_T1_T2_T3_T4_T6_)
        /*0098*/ 	.word	0x00000000


	//----- nvinfo : EIATTR_MIN_STACK_SIZE
	.align		4
.L_66:
        /*009c*/ 	.byte	0x04, 0x12
        /*009e*/ 	.short	(.L_68 - .L_67)
	.align		4
.L_67:
        /*00a0*/ 	.word	index@(_ZN3cub18CUB_300001_SM_10006detail6reduce18DeviceReduceKernelINS2_10policy_hubIfyN4cuda3std3__44plusIvEEE10Policy1000EPfyS9_fNS7_10__identityEEEvT0_PT3_T1_NS0_13GridEvenShareISH_EET2_T4_)
        /*00a4*/ 	.word	0x00000000


	//----- nvinfo : EIATTR_MIN_STACK_SIZE
	.align		4
.L_68:
        /*00a8*/ 	.byte	0x04, 0x12
        /*00aa*/ 	.short	(.L_70 - .L_69)
	.align		4
.L_69:
        /*00ac*/ 	.word	index@(_ZN3cub18CUB_300001_SM_10006detail6reduce28DeviceReduceSingleTileKernelINS2_10policy_hubIfyN4cuda3std3__44plusIvEEE10Policy1000EPfSC_yS9_ffNS7_10__identityEEEvT0_T1_T2_T3_T4_T6_)
        /*00b0*/ 	.word	0x00000000


	//----- nvinfo : EIATTR_MIN_STACK_SIZE
	.align		4
.L_70:
        /*00b4*/ 	.byte	0x04, 0x12
        /*00b6*/ 	.short	(.L_72 - .L_71)
	.align		4
.L_71:
        /*00b8*/ 	.word	index@(_ZN3cub18CUB_300001_SM_10006detail11EmptyKernelIvEEvv)
        /*00bc*/ 	.word	0x00000000


	//----- nvinfo : EIATTR_MIN_STACK_SIZE
	.align		4
.L_72:
        /*00c0*/ 	.byte	0x04, 0x12
        /*00c2*/ 	.short	(.L_74 - .L_73)
	.align		4
.L_73:
        /*00c4*/ 	.word	index@(_Z26construct_yearly_histogramPfiimmmS_)
        /*00c8*/ 	.word	0x00000000
.L_74:


//--------------------- .nv.compat                --------------------------
	.section	.nv.compat,"",@"SHT_CUDA_COMPAT_INFO"
	.align	4
        /*0000*/ 	.byte	0x02, 0x09, 0x00, 0x00, 0x02, 0x02, 0x01, 0x00, 0x02, 0x05, 0x05, 0x00, 0x03, 0x07, 0x01, 0x01
        /*0010*/ 	.byte	0x02, 0x03, 0x00, 0x00, 0x02, 0x06, 0x01, 0x00, 0x04, 0x0b, 0x08, 0x00, 0x09, 0x00, 0x00, 0x00
        /*0020*/ 	.byte	0x00, 0x00, 0x00, 0x00


//--------------------- .nv.info._ZN3cub18CUB_300001_SM_10006detail6reduce28DeviceReduceSingleTileKernelINS2_10policy_hubIfyN4cuda3std3__44plusIvEEE10Policy1000EPfSC_iS9_ffNS7_10__identityEEEvT0_T1_T2_T3_T4_T6_ --------------------------
	.section	.nv.info._ZN3cub18CUB_300001_SM_10006detail6reduce28DeviceReduceSingleTileKernelINS2_10policy_hubIfyN4cuda3std3__44plusIvEEE10Policy1000EPfSC_iS9_ffNS7_10__identityEEEvT0_T1_T2_T3_T4_T6_,"",@"SHT_CUDA_INFO"
	.sectionflags	@""
	.align	4


	//----- nvinfo : EIATTR_CUDA_API_VERSION
	.align		4
        /*0000*/ 	.byte	0x04, 0x37
        /*0002*/ 	.short	(.L_76 - .L_75)
.L_75:
        /*0004*/ 	.word	0x00000082


	//----- nvinfo : EIATTR_KPARAM_INFO
	.align		4
.L_76:
        /*0008*/ 	.byte	0x04, 0x17
        /*000a*/ 	.short	(.L_78 - .L_77)
.L_77:
        /*000c*/ 	.word	0x00000000
        /*0010*/ 	.short	0x0005
        /*0012*/ 	.short	0x001c
        /*0014*/ 	.byte	0x00, 0xf0, 0x05, 0x00


	//----- nvinfo : EIATTR_KPARAM_INFO
	.align		4
.L_78:
        /*0018*/ 	.byte	0x04, 0x17
        /*001a*/ 	.short	(.L_80 - .L_79)
.L_79:
        /*001c*/ 	.word	0x00000000
        /*0020*/ 	.short	0x0004
        /*0022*/ 	.short	0x0018
        /*0024*/ 	.byte	0x00, 0xf0, 0x11, 0x00


	//----- nvinfo : EIATTR_KPARAM_INFO
	.align		4
.L_80:
        /*0028*/ 	.byte	0x04, 0x17
        /*002a*/ 	.short	(.L_82 - .L_81)
.L_81:
        /*002c*/ 	.word	0x00000000
        /*0030*/ 	.short	0x0003
        /*0032*/ 	.short	0x0014
        /*0034*/ 	.byte	0x00, 0xf0, 0x05, 0x00


	//----- nvinfo : EIATTR_KPARAM_INFO
	.align		4
.L_82:
        /*0038*/ 	.byte	0x04, 0x17
        /*003a*/ 	.short	(.L_84 - .L_83)
.L_83:
        /*003c*/ 	.word	0x00000000
        /*0040*/ 	.short	0x0002
        /*0042*/ 	.short	0x0010
        /*0044*/ 	.byte	0x00, 0xf0, 0x11, 0x00


	//----- nvinfo : EIATTR_KPARAM_INFO
	.align		4
.L_84:
        /*0048*/ 	.byte	0x04, 0x17
        /*004a*/ 	.short	(.L_86 - .L_85)
.L_85:
        /*004c*/ 	.word	0x00000000
        /*0050*/ 	.short	0x0001
        /*0052*/ 	.short	0x0008
        /*0054*/ 	.byte	0x00, 0xf5, 0x21, 0x00


	//----- nvinfo : EIATTR_KPARAM_INFO
	.align		4
.L_86:
        /*0058*/ 	.byte	0x04, 0x17
        /*005a*/ 	.short	(.L_88 - .L_87)
.L_87:
        /*005c*/ 	.word	0x00000000
        /*0060*/ 	.short	0x0000
        /*0062*/ 	.short	0x0000
        /*0064*/ 	.byte	0x00, 0xf5, 0x21, 0x00


	//----- nvinfo : EIATTR_SPARSE_MMA_MASK
	.align		4
.L_88:
        /*0068*/ 	.byte	0x03, 0x50
        /*006a*/ 	.short	0x0000


	//----- nvinfo : EIATTR_MAXREG_COUNT
	.align		4
        /*006c*/ 	.byte	0x03, 0x1b
        /*006e*/ 	.short	0x00ff


	//----- nvinfo : EIATTR_NUM_BARRIERS
	.align		4
        /*0070*/ 	.byte	0x02, 0x4c
        /*0072*/ 	.byte	0x01
	.zero		1


	//----- nvinfo : EIATTR_MERCURY_ISA_VERSION
	.align		4
        /*0074*/ 	.byte	0x03, 0x5f
        /*0076*/ 	.short	0x0101


	//----- nvinfo : EIATTR_COOP_GROUP_MASK_REGIDS
	.align		4
        /*0078*/ 	.byte	0x04, 0x29
        /*007a*/ 	.short	(.L_90 - .L_89)


	//   ....[0]....
.L_89:
        /*007c*/ 	.word	0xffffffff


	//   ....[1]....
        /*0080*/ 	.word	0xffffffff


	//   ....[2]....
        /*0084*/ 	.word	0xffffffff


	//   ....[3]....
        /*0088*/ 	.word	0xffffffff


	//   ....[4]....
        /*008c*/ 	.word	0xffffffff


	//   ....[5]....
        /*0090*/ 	.word	0xffffffff


	//   ....[6]....
        /*0094*/ 	.word	0xffffffff


	//   ....[7]....
        /*0098*/ 	.word	0xffffffff


	//   ....[8]....
        /*009c*/ 	.word	0xffffffff


	//   ....[9]....
        /*00a0*/ 	.word	0xffffffff


	//   ....[10]....
        /*00a4*/ 	.word	0xffffffff


	//   ....[11]....
        /*00a8*/ 	.word	0xffffffff


	//   ....[12]....
        /*00ac*/ 	.word	0xffffffff


	//   ....[13]....
        /*00b0*/ 	.word	0xffffffff


	//   ....[14]....
        /*00b4*/ 	.word	0xffffffff


	//   ....[15]....
        /*00b8*/ 	.word	0xffffffff


	//   ....[16]....
        /*00bc*/ 	.word	0xffffffff


	//   ....[17]....
        /*00c0*/ 	.word	0xffffffff


	//   ....[18]....
        /*00c4*/ 	.word	0xffffffff


	//   ....[19]....
        /*00c8*/ 	.word	0xffffffff


	//   ....[20]....
        /*00cc*/ 	.word	0xffffffff


	//   ....[21]....
        /*00d0*/ 	.word	0xffffffff


	//   ....[22]....
        /*00d4*/ 	.word	0xffffffff


	//   ....[23]....
        /*00d8*/ 	.word	0xffffffff


	//   ....[24]....
        /*00dc*/ 	.word	0xffffffff


	//   ....[25]....
        /*00e0*/ 	.word	0xffffffff


	//   ....[26]....
        /*00e4*/ 	.word	0xffffffff


	//   ....[27]....
        /*00e8*/ 	.word	0xffffffff


	//   ....[28]....
        /*00ec*/ 	.word	0xffffffff


	//   ....[29]....
        /*00f0*/ 	.word	0xffffffff


	//----- nvinfo : EIATTR_COOP_GROUP_INSTR_OFFSETS
	.align		4
.L_90:
        /*00f4*/ 	.byte	0x04, 0x28
        /*00f6*/ 	.short	(.L_92 - .L_91)


	//   ....[0]....
.L_91:
        /*00f8*/ 	.word	0x00000960


	//   ....[1]....
        /*00fc*/ 	.word	0x00000990


	//   ....[2]....
        /*0100*/ 	.word	0x00000a00


	//   ....[3]....
        /*0104*/ 	.word	0x00000a40


	//   ....[4]....
        /*0108*/ 	.word	0x00000a60


	//   ....[5]....
        /*010c*/ 	.word	0x00000c10


	//   ....[6]....
        /*0110*/ 	.word	0x00000c40


	//   ....[7]....
        /*0114*/ 	.word	0x00000ca0


	//   ....[8]....
        /*0118*/ 	.word	0x00000ce0


	//   ....[9]....
        /*011c*/ 	.word	0x00000d00


	//   ....[10]....
        /*0120*/ 	.word	0x00001ad0


	//   ....[11]....
        /*0124*/ 	.word	0x00001b00


	//   ....[12]....
        /*0128*/ 	.word	0x00001b60


	//   ....[13]....
        /*012c*/ 	.word	0x00001bb0


	//   ....[14]....
        /*0130*/ 	.word	0x00001bd0


	//   ....[15]....
        /*0134*/ 	.word	0x00002560


	//   ....[16]....
        /*0138*/ 	.word	0x00002590


	//   ....[17]....
        /*013c*/ 	.word	0x00002600


	//   ....[18]....
        /*0140*/ 	.word	0x00002640


	//   ....[19]....
        /*0144*/ 	.word	0x00002660


	//   ....[20]....
        /*0148*/ 	.word	0x00002810


	//   ....[21]....
        /*014c*/ 	.word	0x00002840


	//   ....[22]....
        /*0150*/ 	.word	0x000028a0


	//   ....[23]....
        /*0154*/ 	.word	0x000028e0


	//   ....[24]....
        /*0158*/ 	.word	0x00002900


	//   ....[25]....
        /*015c*/ 	.word	0x00003840


	//   ....[26]....
        /*0160*/ 	.word	0x00003870


	//   ....[27]....
        /*0164*/ 	.word	0x000038d0


	//   ....[28]....
        /*0168*/ 	.word	0x00003920


	//   ....[29]....
        /*016c*/ 	.word	0x00003940


	//----- nvinfo : EIATTR_VRC_CTA_INIT_COUNT
	.align		4
.L_92:
        /*0170*/ 	.byte	0x02, 0x4a
	.zero		1
	.zero		1


	//----- nvinfo : EIATTR_EXIT_INSTR_OFFSETS
	.align		4
        /*0174*/ 	.byte	0x04, 0x1c
        /*0176*/ 	.short	(.L_94 - .L_93)


	//   ....[0]....
.L_93:
        /*0178*/ 	.word	0x00000080


	//   ....[1]....
        /*017c*/ 	.word	0x000000c0


	//   ....[2]....
        /*0180*/ 	.word	0x00003a80


	//   ....[3]....
        /*0184*/ 	.word	0x00003ad0


	//----- nvinfo : EIATTR_MAX_THREADS
	.align		4
.L_94:
        /*0188*/ 	.byte	0x04, 0x05
        /*018a*/ 	.short	(.L_96 - .L_95)
.L_95:
        /*018c*/ 	.word	0x00000100
        /*0190*/ 	.word	0x00000001
        /*0194*/ 	.word	0x00000001


	//----- nvinfo : EIATTR_CRS_STACK_SIZE
	.align		4
.L_96:
        /*0198*/ 	.byte	0x04, 0x1e
        /*019a*/ 	.short	(.L_98 - .L_97)
.L_97:
        /*019c*/ 	.word	0x00000000


	//----- nvinfo : EIATTR_CBANK_PARAM_SIZE
	.align		4
.L_98:
        /*01a0*/ 	.byte	0x03, 0x19
        /*01a2*/ 	.short	0x001d


	//----- nvinfo : EIATTR_PARAM_CBANK
	.align		4
        /*01a4*/ 	.byte	0x04, 0x0a
        /*01a6*/ 	.short	(.L_100 - .L_99)
	.align		4
.L_99:
        /*01a8*/ 	.word	index@(.nv.constant0._ZN3cub18CUB_300001_SM_10006detail6reduce28DeviceReduceSingleTileKernelINS2_10policy_hubIfyN4cuda3std3__44plusIvEEE10Policy1000EPfSC_iS9_ffNS7_10__identityEEEvT0_T1_T2_T3_T4_T6_)
        /*01ac*/ 	.short	0x0380
        /*01ae*/ 	.short	0x001d


	//----- nvinfo : EIATTR_SW_WAR
	.align		4
.L_100:
        /*01b0*/ 	.byte	0x04, 0x36
        /*01b2*/ 	.short	(.L_102 - .L_101)
.L_101:
        /*01b4*/ 	.word	0x00000008
.L_102:


//--------------------- .nv.info._ZN3cub18CUB_300001_SM_10006detail6reduce18DeviceReduceKernelINS2_10policy_hubIfyN4cuda3std3__44plusIvEEE10Policy1000EPfyS9_fNS7_10__identityEEEvT0_PT3_T1_NS0_13GridEvenShareISH_EET2_T4_ --------------------------
	.section	.nv.info._ZN3cub18CUB_300001_SM_10006detail6reduce18DeviceReduceKernelINS2_10policy_hubIfyN4cuda3std3__44plusIvEEE10Policy1000EPfyS9_fNS7_10__identityEEEvT0_PT3_T1_NS0_13GridEvenShareISH_EET2_T4_,"",@"SHT_CUDA_INFO"
	.sectionflags	@""
	.align	4


	//----- nvinfo : EIATTR_CUDA_API_VERSION
	.align		4
        /*0000*/ 	.byte	0x04, 0x37
        /*0002*/ 	.short	(.L_104 - .L_103)
.L_103:
        /*0004*/ 	.word	0x00000082


	//----- nvinfo : EIATTR_KPARAM_INFO
	.align		4
.L_104:
        /*0008*/ 	.byte	0x04, 0x17
        /*000a*/ 	.short	(.L_106 - .L_105)
.L_105:
        /*000c*/ 	.word	0x00000000
        /*0010*/ 	.short	0x0005
        /*0012*/ 	.short	0x0061
        /*0014*/ 	.byte	0x00, 0xf0, 0x05, 0x00


	//----- nvinfo : EIATTR_KPARAM_INFO
	.align		4
.L_106:
        /*0018*/ 	.byte	0x04, 0x17
        /*001a*/ 	.short	(.L_108 - .L_107)
.L_107:
        /*001c*/ 	.word	0x00000000
        /*0020*/ 	.short	0x0004
        /*0022*/ 	.short	0x0060
        /*0024*/ 	.byte	0x00, 0xf0, 0x05, 0x00


	//----- nvinfo : EIATTR_KPARAM_INFO
	.align		4
.L_108:
        /*0028*/ 	.byte	0x04, 0x17
        /*002a*/ 	.short	(.L_110 - .L_109)
.L_109:
        /*002c*/ 	.word	0x00000000
        /*0030*/ 	.short	0x0003
        /*0032*/ 	.short	0x0018
        /*0034*/ 	.byte	0x00, 0xf0, 0x21, 0x01


	//----- nvinfo : EIATTR_KPARAM_INFO
	.align		4
.L_110:
        /*0038*/ 	.byte	0x04, 0x17
        /*003a*/ 	.short	(.L_112 - .L_111)
.L_111:
        /*003c*/ 	.word	0x00000000
        /*0040*/ 	.short	0x0002
        /*0042*/ 	.short	0x0010
        /*0044*/ 	.byte	0x00, 0xf0, 0x21, 0x00


	//----- nvinfo : EIATTR_KPARAM_INFO
	.align		4
.L_112:
        /*0048*/ 	.byte	0x04, 0x17
        /*004a*/ 	.short	(.L_114 - .L_113)
.L_113:
        /*004c*/ 	.word	0x00000000
        /*0050*/ 	.short	0x0001
        /*0052*/ 	.short	0x0008
        /*0054*/ 	.byte	0x00, 0xf5, 0x21, 0x00


	//----- nvinfo : EIATTR_KPARAM_INFO
	.align		4
.L_114:
        /*0058*/ 	.byte	0x04, 0x17
        /*005a*/ 	.short	(.L_116 - .L_115)
.L_115:
        /*005c*/ 	.word	0x00000000
        /*0060*/ 	.short	0x0000
        /*0062*/ 	.short	0x0000
        /*0064*/ 	.byte	0x00, 0xf5, 0x21, 0x00


	//----- nvinfo : EIATTR_SPARSE_MMA_MASK
	.align		4
.L_116:
        /*0068*/ 	.byte	0x03, 0x50
        /*006a*/ 	.short	0x0000


	//----- nvinfo : EIATTR_MAXREG_COUNT
	.align		4
        /*006c*/ 	.byte	0x03, 0x1b
        /*006e*/ 	.short	0x00ff


	//----- nvinfo : EIATTR_NUM_BARRIERS
	.align		4
        /*0070*/ 	.byte	0x02, 0x4c
        /*0072*/ 	.byte	0x01
	.zero		1


	//----- nvinfo : EIATTR_MERCURY_ISA_VERSION
	.align		4
        /*0074*/ 	.byte	0x03, 0x5f
        /*0076*/ 	.short	0x0101


	//----- nvinfo : EIATTR_COOP_GROUP_MASK_REGIDS
	.align		4
        /*0078*/ 	.byte	0x04, 0x29
        /*007a*/ 	.short	(.L_118 - .L_117)


	//   ....[0]....
.L_117:
        /*007c*/ 	.word	0xffffffff


	//   ....[1]....
        /*0080*/ 	.word	0xffffffff


	//   ....[2]....
        /*0084*/ 	.word	0xffffffff


	//   ....[3]....
        /*0088*/ 	.word	0xffffffff


	//   ....[4]....
        /*008c*/ 	.word	0xffffffff


	//   ....[5]....
        /*0090*/ 	.word	0xffffffff


	//   ....[6]....
        /*0094*/ 	.word	0xffffffff


	//   ....[7]....
        /*0098*/ 	.word	0xffffffff


	//   ....[8]....
        /*009c*/ 	.word	0xffffffff


	//   ....[9]....
        /*00a0*/ 	.word	0xffffffff


	//   ....[10]....
        /*00a4*/ 	.word	0xffffffff


	//   ....[11]....
        /*00a8*/ 	.word	0xffffffff


	//   ....[12]....
        /*00ac*/ 	.word	0xffffffff


	//   ....[13]....
        /*00b0*/ 	.word	0xffffffff


	//   ....[14]....
        /*00b4*/ 	.word	0xffffffff


	//   ....[15]....
        /*00b8*/ 	.word	0xffffffff


	//   ....[16]....
        /*00bc*/ 	.word	0xffffffff


	//   ....[17]....
        /*00c0*/ 	.word	0xffffffff


	//   ....[18]....
        /*00c4*/ 	.word	0xffffffff


	//   ....[19]....
        /*00c8*/ 	.word	0xffffffff


	//   ....[20]....
        /*00cc*/ 	.word	0xffffffff


	//   ....[21]....
        /*00d0*/ 	.word	0xffffffff


	//   ....[22]....
        /*00d4*/ 	.word	0xffffffff


	//   ....[23]....
        /*00d8*/ 	.word	0xffffffff


	//   ....[24]....
        /*00dc*/ 	.word	0xffffffff


	//   ....[25]....
        /*00e0*/ 	.word	0xffffffff


	//   ....[26]....
        /*00e4*/ 	.word	0xffffffff


	//   ....[27]....
        /*00e8*/ 	.word	0xffffffff


	//   ....[28]....
        /*00ec*/ 	.word	0xffffffff


	//   ....[29]....
        /*00f0*/ 	.word	0xffffffff


	//----- nvinfo : EIATTR_COOP_GROUP_INSTR_OFFSETS
	.align		4
.L_118:
        /*00f4*/ 	.byte	0x04, 0x28
        /*00f6*/ 	.short	(.L_120 - .L_119)


	//   ....[0]....
.L_119:
        /*00f8*/ 	.word	0x00000b00


	//   ....[1]....
        /*00fc*/ 	.word	0x00000b30


	//   ....[2]....
        /*0100*/ 	.word	0x00000b90


	//   ....[3]....
        /*0104*/ 	.word	0x00000be0


	//   ....[4]....
        /*0108*/ 	.word	0x00000c00


	//   ....[5]....
        /*010c*/ 	.word	0x00000db0


	//   ....[6]....
        /*0110*/ 	.word	0x00000de0


	//   ....[7]....
        /*0114*/ 	.word	0x00000e30


	//   ....[8]....
        /*0118*/ 	.word	0x00000e80


	//   ....[9]....
        /*011c*/ 	.word	0x00000ea0


	//   ....[10]....
        /*0120*/ 	.word	0x00001e30


	//   ....[11]....
        /*0124*/ 	.word	0x00001e60


	//   ....[12]....
        /*0128*/ 	.word	0x00001ed0


	//   ....[13]....
        /*012c*/ 	.word	0x00001f10


	//   ....[14]....
        /*0130*/ 	.word	0x00001f30


	//   ....[15]....
        /*0134*/ 	.word	0x00002ad0


	//   ....[16]....
        /*0138*/ 	.word	0x00002b00


	//   ....[17]....
        /*013c*/ 	.word	0x00002b60


	//   ....[18]....
        /*0140*/ 	.word	0x00002bb0


	//   ....[19]....
        /*0144*/ 	.word	0x00002bd0


	//   ....[20]....
        /*0148*/ 	.word	0x00002d80


	//   ....[21]....
        /*014c*/ 	.word	0x00002db0


	//   ....[22]....
        /*0150*/ 	.word	0x00002e00


	//   ....[23]....
        /*0154*/ 	.word	0x00002e50


	//   ....[24]....
        /*0158*/ 	.word	0x00002e70


	//   ....[25]....
        /*015c*/ 	.word	0x00003f80


	//   ....[26]....
        /*0160*/ 	.word	0x00003fc0


	//   ....[27]....
        /*0164*/ 	.word	0x00004020


	//   ....[28]....
        /*0168*/ 	.word	0x00004070


	//   ....[29]....
        /*016c*/ 	.word	0x00004090


	//----- nvinfo : EIATTR_VRC_CTA_INIT_COUNT
	.align		4
.L_120:
        /*0170*/ 	.byte	0x02, 0x4a
	.zero		1
	.zero		1


	//----- nvinfo : EIATTR_EXIT_INSTR_OFFSETS
	.align		4
        /*0174*/ 	.byte	0x04, 0x1c
        /*0176*/ 	.short	(.L_122 - .L_121)


	//   ....[0]....
.L_121:
        /*0178*/ 	.word	0x000041d0


	//   ....[1]....
        /*017c*/ 	.word	0x00004230


	//----- nvinfo : EIATTR_MAX_THREADS
	.align		4
.L_122:
        /*0180*/ 	.byte	0x04, 0x05
        /*0182*/ 	.short	(.L_124 - .L_123)
.L_123:
        /*0184*/ 	.word	0x00000100
        /*0188*/ 	.word	0x00000001
        /*018c*/ 	.word	0x00000001


	//----- nvinfo : EIATTR_CRS_STACK_SIZE
	.align		4
.L_124:
        /*0190*/ 	.byte	0x04, 0x1e
        /*0192*/ 	.short	(.L_126 - .L_125)
.L_125:
        /*0194*/ 	.word	0x00000000


	//----- nvinfo : EIATTR_CBANK_PARAM_SIZE
	.align		4
.L_126:
        /*0198*/ 	.byte	0x03, 0x19
        /*019a*/ 	.short	0x0062


	//----- nvinfo : EIATTR_PARAM_CBANK
	.align		4
        /*019c*/ 	.byte	0x04, 0x0a
        /*019e*/ 	.short	(.L_128 - .L_127)
	.align		4
.L_127:
        /*01a0*/ 	.word	index@(.nv.constant0._ZN3cub18CUB_300001_SM_10006detail6reduce18DeviceReduceKernelINS2_10policy_hubIfyN4cuda3std3__44plusIvEEE10Policy1000EPfyS9_fNS7_10__identityEEEvT0_PT3_T1_NS0_13GridEvenShareISH_EET2_T4_)
        /*01a4*/ 	.short	0x0380
        /*01a6*/ 	.short	0x0062


	//----- nvinfo : EIATTR_SW_WAR
	.align		4
.L_128:
        /*01a8*/ 	.byte	0x04, 0x36
        /*01aa*/ 	.short	(.L_130 - .L_129)
.L_129:
        /*01ac*/ 	.word	0x00000008
.L_130:


//--------------------- .nv.info._ZN3cub18CUB_300001_SM_10006detail6reduce28DeviceReduceSingleTileKernelINS2_10policy_hubIfyN4cuda3std3__44plusIvEEE10Policy1000EPfSC_yS9_ffNS7_10__identityEEEvT0_T1_T2_T3_T4_T6_ --------------------------
	.section	.nv.info._ZN3cub18CUB_300001_SM_10006detail6reduce28DeviceReduceSingleTileKernelINS2_10policy_hubIfyN4cuda3std3__44plusIvEEE10Policy1000EPfSC_yS9_ffNS7_10__identityEEEvT0_T1_T2_T3_T4_T6_,"",@"SHT_CUDA_INFO"
	.sectionflags	@""
	.align	4


	//----- nvinfo : EIATTR_CUDA_API_VERSION
	.align		4
        /*0000*/ 	.byte	0x04, 0x37
        /*0002*/ 	.short	(.L_132 - .L_131)
.L_131:
        /*0004*/ 	.word	0x00000082


	//----- nvinfo : EIATTR_KPARAM_INFO
	.align		4
.L_132:
        /*0008*/ 	.byte	0x04, 0x17
        /*000a*/ 	.short	(.L_134 - .L_133)
.L_133:
        /*000c*/ 	.word	0x00000000
        /*0010*/ 	.short	0x0005
        /*0012*/ 	.short	0x0020
        /*0014*/ 	.byte	0x00, 0xf0, 0x05, 0x00


	//----- nvinfo : EIATTR_KPARAM_INFO
	.align		4
.L_134:
        /*0018*/ 	.byte	0x04, 0x17
        /*001a*/ 	.short	(.L_136 - .L_135)
.L_135:
        /*001c*/ 	.word	0x00000000
        /*0020*/ 	.short	0x0004
        /*0022*/ 	.short	0x001c
        /*0024*/ 	.byte	0x00, 0xf0, 0x11, 0x00


	//----- nvinfo : EIATTR_KPARAM_INFO
	.align		4
.L_136:
        /*0028*/ 	.byte	0x04, 0x17
        /*002a*/ 	.short	(.L_138 - .L_137)
.L_137:
        /*002c*/ 	.word	0x00000000
        /*0030*/ 	.short	0x0003
        /*0032*/ 	.short	0x0018
        /*0034*/ 	.byte	0x00, 0xf0, 0x05, 0x00


	//----- nvinfo : EIATTR_KPARAM_INFO
	.align		4
.L_138:
        /*0038*/ 	.byte	0x04, 0x17
        /*003a*/ 	.short	(.L_140 - .L_139)
.L_139:
        /*003c*/ 	.word	0x00000000
        /*0040*/ 	.short	0x0002
        /*0042*/ 	.short	0x0010
        /*0044*/ 	.byte	0x00, 0xf0, 0x21, 0x00


	//----- nvinfo : EIATTR_KPARAM_INFO
	.align		4
.L_140:
        /*0048*/ 	.byte	0x04, 0x17
        /*004a*/ 	.short	(.L_142 - .L_141)
.L_141:
        /*004c*/ 	.word	0x00000000
        /*0050*/ 	.short	0x0001
        /*0052*/ 	.short	0x0008
        /*0054*/ 	.byte	0x00, 0xf5, 0x21, 0x00


	//----- nvinfo : EIATTR_KPARAM_INFO
	.align		4
.L_142:
        /*0058*/ 	.byte	0x04, 0x17
        /*005a*/ 	.short	(.L_144 - .L_143)
.L_143:
        /*005c*/ 	.word	0x00000000
        /*0060*/ 	.short	0x0000
        /*0062*/ 	.short	0x0000
        /*0064*/ 	.byte	0x00, 0xf5, 0x21, 0x00


	//----- nvinfo : EIATTR_SPARSE_MMA_MASK
	.align		4
.L_144:
        /*0068*/ 	.byte	0x03, 0x50
        /*006a*/ 	.short	0x0000


	//----- nvinfo : EIATTR_MAXREG_COUNT
	.align		4
        /*006c*/ 	.byte	0x03, 0x1b
        /*006e*/ 	.short	0x00ff


	//----- nvinfo : EIATTR_NUM_BARRIERS
	.align		4
        /*0070*/ 	.byte	0x02, 0x4c
        /*0072*/ 	.byte	0x01
	.zero		1


	//----- nvinfo : EIATTR_MERCURY_ISA_VERSION
	.align		4
        /*0074*/ 	.byte	0x03, 0x5f
        /*0076*/ 	.short	0x0101


	//----- nvinfo : EIATTR_COOP_GROUP_MASK_REGIDS
	.align		4
        /*0078*/ 	.byte	0x04, 0x29
        /*007a*/ 	.short	(.L_146 - .L_145)


	//   ....[0]....
.L_145:
        /*007c*/ 	.word	0xffffffff


	//   ....[1]....
        /*0080*/ 	.word	0xffffffff


	//   ....[2]....
        /*0084*/ 	.word	0xffffffff


	//   ....[3]....
        /*0088*/ 	.word	0xffffffff


	//   ....[4]....
        /*008c*/ 	.word	0xffffffff


	//   ....[5]....
        /*0090*/ 	.word	0xffffffff


	//   ....[6]....
        /*0094*/ 	.word	0xffffffff


	//   ....[7]....
        /*0098*/ 	.word	0xffffffff


	//   ....[8]....
        /*009c*/ 	.word	0xffffffff


	//   ....[9]....
        /*00a0*/ 	.word	0xffffffff


	//   ....[10]....
        /*00a4*/ 	.word	0xffffffff


	//   ....[11]....
        /*00a8*/ 	.word	0xffffffff


	//   ....[12]....
        /*00ac*/ 	.word	0xffffffff


	//   ....[13]....
        /*00b0*/ 	.word	0xffffffff


	//   ....[14]....
        /*00b4*/ 	.word	0xffffffff


	//   ....[15]....
        /*00b8*/ 	.word	0xffffffff


	//   ....[16]....
        /*00bc*/ 	.word	0xffffffff


	//   ....[17]....
        /*00c0*/ 	.word	0xffffffff


	//   ....[18]....
        /*00c4*/ 	.word	0xffffffff


	//   ....[19]....
        /*00c8*/ 	.word	0xffffffff


	//   ....[20]....
        /*00cc*/ 	.word	0xffffffff


	//   ....[21]....
        /*00d0*/ 	.word	0xffffffff


	//   ....[22]....
        /*00d4*/ 	.word	0xffffffff


	//   ....[23]....
        /*00d8*/ 	.word	0xffffffff


	//   ....[24]....
        /*00dc*/ 	.word	0xffffffff


	//   ....[25]....
        /*00e0*/ 	.word	0xffffffff


	//   ....[26]....
        /*00e4*/ 	.word	0xffffffff


	//   ....[27]....
        /*00e8*/ 	.word	0xffffffff


	//   ....[28]....
        /*00ec*/ 	.word	0xffffffff


	//   ....[29]....
        /*00f0*/ 	.word	0xffffffff


	//----- nvinfo : EIATTR_COOP_GROUP_INSTR_OFFSETS
	.align		4
.L_146:
        /*00f4*/ 	.byte	0x04, 0x28
        /*00f6*/ 	.short	(.L_148 - .L_147)


	//   ....[0]....
.L_147:
        /*00f8*/ 	.word	0x000009a0


	//   ....[1]....
        /*00fc*/ 	.word	0x000009e0


	//   ....[2]....
        /*0100*/ 	.word	0x00000a40


	//   ....[3]....
        /*0104*/ 	.word	0x00000a90


	//   ....[4]....
        /*0108*/ 	.word	0x00000ab0


	//   ....[5]....
        /*010c*/ 	.word	0x00000c60


	//   ....[6]....
        /*0110*/ 	.word	0x00000cb0


	//   ....[7]....
        /*0114*/ 	.word	0x00000cf0


	//   ....[8]....
        /*0118*/ 	.word	0x00000d30


	//   ....[9]....
        /*011c*/ 	.word	0x00000d50


	//   ....[10]....
        /*0120*/ 	.word	0x00001b40


	//   ....[11]....
        /*0124*/ 	.word	0x00001b80


	//   ....[12]....
        /*0128*/ 	.word	0x00001be0


	//   ....[13]....
        /*012c*/ 	.word	0x00001c30


	//   ....[14]....
        /*0130*/ 	.word	0x00001c50


	//   ....[15]....
        /*0134*/ 	.word	0x000025f0


	//   ....[16]....
        /*0138*/ 	.word	0x00002630


	//   ....[17]....
        /*013c*/ 	.word	0x00002690


	//   ....[18]....
        /*0140*/ 	.word	0x000026e0


	//   ....[19]....
        /*0144*/ 	.word	0x00002700


	//   ....[20]....
        /*0148*/ 	.word	0x000028b0


	//   ....[21]....
        /*014c*/ 	.word	0x00002900


	//   ....[22]....
        /*0150*/ 	.word	0x00002940


	//   ....[23]....
        /*0154*/ 	.word	0x00002980


	//   ....[24]....
        /*0158*/ 	.word	0x000029a0


	//   ....[25]....
        /*015c*/ 	.word	0x00003900


	//   ....[26]....
        /*0160*/ 	.word	0x00003940


	//   ....[27]....
        /*0164*/ 	.word	0x000039a0


	//   ....[28]....
        /*0168*/ 	.word	0x000039f0


	//   ....[29]....
        /*016c*/ 	.word	0x00003a10


	//----- nvinfo : EIATTR_VRC_CTA_INIT_COUNT
	.align		4
.L_148:
        /*0170*/ 	.byte	0x02, 0x4a
	.zero		1
	.zero		1


	//----- nvinfo : EIATTR_EXIT_INSTR_OFFSETS
	.align		4
        /*0174*/ 	.byte	0x04, 0x1c
        /*0176*/ 	.short	(.L_150 - .L_149)


	//   ....[0]....
.L_149:
        /*0178*/ 	.word	0x000000a0


	//   ....[1]....
        /*017c*/ 	.word	0x000000e0


	//   ....[2]....
        /*0180*/ 	.word	0x00003b40


	//   ....[3]....
        /*0184*/ 	.word	0x00003b90


	//----- nvinfo : EIATTR_MAX_THREADS
	.align		4
.L_150:
        /*0188*/ 	.byte	0x04, 0x05
        /*018a*/ 	.short	(.L_152 - .L_151)
.L_151:
        /*018c*/ 	.word	0x00000100
        /*0190*/ 	.word	0x00000001
        /*0194*/ 	.word	0x00000001


	//----- nvinfo : EIATTR_CRS_STACK_SIZE
	.align		4
.L_152:
        /*0198*/ 	.byte	0x04, 0x1e
        /*019a*/ 	.short	(.L_154 - .L_153)
.L_153:
        /*019c*/ 	.word	0x00000000


	//----- nvinfo : EIATTR_CBANK_PARAM_SIZE
	.align		4
.L_154:
        /*01a0*/ 	.byte	0x03, 0x19
        /*01a2*/ 	.short	0x0021


	//----- nvinfo : EIATTR_PARAM_CBANK
	.align		4
        /*01a4*/ 	.byte	0x04, 0x0a
        /*01a6*/ 	.short	(.L_156 - .L_155)
	.align		4
.L_155:
        /*01a8*/ 	.word	index@(.nv.constant0._ZN3cub18CUB_300001_SM_10006detail6reduce28DeviceReduceSingleTileKernelINS2_10policy_hubIfyN4cuda3std3__44plusIvEEE10Policy1000EPfSC_yS9_ffNS7_10__identityEEEvT0_T1_T2_T3_T4_T6_)
        /*01ac*/ 	.short	0x0380
        /*01ae*/ 	.short	0x0021


	//----- nvinfo : EIATTR_SW_WAR
	.align		4
.L_156:
        /*01b0*/ 	.byte	0x04, 0x36
        /*01b2*/ 	.short	(.L_158 - .L_157)
.L_157:
        /*01b4*/ 	.word	0x00000008
.L_158:


//--------------------- .nv.info._ZN3cub18CUB_300001_SM_10006detail11EmptyKernelIvEEvv --------------------------
	.section	.nv.info._ZN3cub18CUB_300001_SM_10006detail11EmptyKernelIvEEvv,"",@"SHT_CUDA_INFO"
	.sectionflags	@""
	.align	4


	//----- nvinfo : EIATTR_CUDA_API_VERSION
	.align		4
        /*0000*/ 	.byte	0x04, 0x37
        /*0002*/ 	.short	(.L_160 - .L_159)
.L_159:
        /*0004*/ 	.word	0x00000082


	//----- nvinfo : EIATTR_SPARSE_MMA_MASK
	.align		4
.L_160:
        /*0008*/ 	.byte	0x03, 0x50
        /*000a*/ 	.short	0x0000


	//----- nvinfo : EIATTR_MAXREG_COUNT
	.align		4
        /*000c*/ 	.byte	0x03, 0x1b
        /*000e*/ 	.short	0x00ff


	//----- nvinfo : EIATTR_MERCURY_ISA_VERSION
	.align		4
        /*0010*/ 	.byte	0x03, 0x5f
        /*0012*/ 	.short	0x0101


	//----- nvinfo : EIATTR_VRC_CTA_INIT_COUNT
	.align		4
        /*0014*/ 	.byte	0x02, 0x4a
	.zero		1
	.zero		1


	//----- nvinfo : EIATTR_EXIT_INSTR_OFFSETS
	.align		4
        /*0018*/ 	.byte	0x04, 0x1c
        /*001a*/ 	.short	(.L_162 - .L_161)


	//   ....[0]....
.L_161:
        /*001c*/ 	.word	0x00000010


	//----- nvinfo : EIATTR_SW_WAR
	.align		4
.L_162:
        /*0020*/ 	.byte	0x04, 0x36
        /*0022*/ 	.short	(.L_164 - .L_163)
.L_163:
        /*0024*/ 	.word	0x00000008
.L_164:


//--------------------- .nv.info._Z26construct_yearly_histogramPfiimmmS_ --------------------------
	.section	.nv.info._Z26construct_yearly_histogramPfiimmmS_,"",@"SHT_CUDA_INFO"
	.sectionflags	@""
	.align	4


	//----- nvinfo : EIATTR_CUDA_API_VERSION
	.align		4
        /*0000*/ 	.byte	0x04, 0x37
        /*0002*/ 	.short	(.L_166 - .L_165)
.L_165:
        /*0004*/ 	.word	0x00000082


	//----- nvinfo : EIATTR_KPARAM_INFO
	.align		4
.L_166:
        /*0008*/ 	.byte	0x04, 0x17
        /*000a*/ 	.short	(.L_168 - .L_167)
.L_167:
        /*000c*/ 	.word	0x00000000
        /*0010*/ 	.short	0x0006
        /*0012*/ 	.short	0x0028
        /*0014*/ 	.byte	0x00, 0xf5, 0x21, 0x00


	//----- nvinfo : EIATTR_KPARAM_INFO
	.align		4
.L_168:
        /*0018*/ 	.byte	0x04, 0x17
        /*001a*/ 	.short	(.L_170 - .L_169)
.L_169:
        /*001c*/ 	.word	0x00000000
        /*0020*/ 	.short	0x0005
        /*0022*/ 	.short	0x0020
        /*0024*/ 	.byte	0x00, 0xf0, 0x21, 0x00


	//----- nvinfo : EIATTR_KPARAM_INFO
	.align		4
.L_170:
        /*0028*/ 	.byte	0x04, 0x17
        /*002a*/ 	.short	(.L_172 - .L_171)
.L_171:
        /*002c*/ 	.word	0x00000000
        /*0030*/ 	.short	0x0004
        /*0032*/ 	.short	0x0018
        /*0034*/ 	.byte	0x00, 0xf0, 0x21, 0x00


	//----- nvinfo : EIATTR_KPARAM_INFO
	.align		4
.L_172:
        /*0038*/ 	.byte	0x04, 0x17
        /*003a*/ 	.short	(.L_174 - .L_173)
.L_173:
        /*003c*/ 	.word	0x00000000
        /*0040*/ 	.short	0x0003
        /*0042*/ 	.short	0x0010
        /*0044*/ 	.byte	0x00, 0xf0, 0x21, 0x00


	//----- nvinfo : EIATTR_KPARAM_INFO
	.align		4
.L_174:
        /*0048*/ 	.byte	0x04, 0x17
        /*004a*/ 	.short	(.L_176 - .L_175)
.L_175:
        /*004c*/ 	.word	0x00000000
        /*0050*/ 	.short	0x0002
        /*0052*/ 	.short	0x000c
        /*0054*/ 	.byte	0x00, 0xf0, 0x11, 0x00


	//----- nvinfo : EIATTR_KPARAM_INFO
	.align		4
.L_176:
        /*0058*/ 	.byte	0x04, 0x17
        /*005a*/ 	.short	(.L_178 - .L_177)
.L_177:
        /*005c*/ 	.word	0x00000000
        /*0060*/ 	.short	0x0001
        /*0062*/ 	.short	0x0008
        /*0064*/ 	.byte	0x00, 0xf0, 0x11, 0x00


	//----- nvinfo : EIATTR_KPARAM_INFO
	.align		4
.L_178:
        /*0068*/ 	.byte	0x04, 0x17
        /*006a*/ 	.short	(.L_180 - .L_179)
.L_179:
        /*006c*/ 	.word	0x00000000
        /*0070*/ 	.short	0x0000
        /*0072*/ 	.short	0x0000
        /*0074*/ 	.byte	0x00, 0xf5, 0x21, 0x00


	//----- nvinfo : EIATTR_SPARSE_MMA_MASK
	.align		4
.L_180:
        /*0078*/ 	.byte	0x03, 0x50
        /*007a*/ 	.short	0x0000


	//----- nvinfo : EIATTR_MAXREG_COUNT
	.align		4
        /*007c*/ 	.byte	0x03, 0x1b
        /*007e*/ 	.short	0x00ff


	//----- nvinfo : EIATTR_MERCURY_ISA_VERSION
	.align		4
        /*0080*/ 	.byte	0x03, 0x5f
        /*0082*/ 	.short	0x0101


	//----- nvinfo : EIATTR_VRC_CTA_INIT_COUNT
	.align		4
        /*0084*/ 	.byte	0x02, 0x4a
	.zero		1
	.zero		1


	//----- nvinfo : EIATTR_EXIT_INSTR_OFFSETS
	.align		4
        /*0088*/ 	.byte	0x04, 0x1c
        /*008a*/ 	.short	(.L_182 - .L_181)


	//   ....[0]....
.L_181:
        /*008c*/ 	.word	0x00000650


	//   ....[1]....
        /*0090*/ 	.word	0x00001040


	//----- nvinfo : EIATTR_CRS_STACK_SIZE
	.align		4
.L_182:
        /*0094*/ 	.byte	0x04, 0x1e
        /*0096*/ 	.short	(.L_184 - .L_183)
.L_183:
        /*0098*/ 	.word	0x00000000


	//----- nvinfo : EIATTR_CBANK_PARAM_SIZE
	.align		4
.L_184:
        /*009c*/ 	.byte	0x03, 0x19
        /*009e*/ 	.short	0x0030


	//----- nvinfo : EIATTR_PARAM_CBANK
	.align		4
        /*00a0*/ 	.byte	0x04, 0x0a
        /*00a2*/ 	.short	(.L_186 - .L_185)
	.align		4
.L_185:
        /*00a4*/ 	.word	index@(.nv.constant0._Z26construct_yearly_histogramPfiimmmS_)
        /*00a8*/ 	.short	0x0380
        /*00aa*/ 	.short	0x0030


	//----- nvinfo : EIATTR_SW_WAR
	.align		4
.L_186:
        /*00ac*/ 	.byte	0x04, 0x36
        /*00ae*/ 	.short	(.L_188 - .L_187)
.L_187:
        /*00b0*/ 	.word	0x00000008
.L_188:


//--------------------- .nv.callgraph             --------------------------
	.section	.nv.callgraph,"",@"SHT_CUDA_CALLGRAPH"
	.align	4
	.sectionentsize	8
	.align		4
        /*0000*/ 	.word	0x00000000
	.align		4
        /*0004*/ 	.word	0xffffffff
	.align		4
        /*0008*/ 	.word	0x00000000
	.align		4
        /*000c*/ 	.word	0xfffffffe
	.align		4
        /*0010*/ 	.word	0x00000000
	.align		4
        /*0014*/ 	.word	0xfffffffd
	.align		4
        /*0018*/ 	.word	0x00000000
	.align		4
        /*001c*/ 	.word	0xfffffffc


//--------------------- .nv.constant3             --------------------------
	.section	.nv.constant3,"a",@progbits
	.align	8
.nv.constant3:
	.type		month_day_boundary,@object
	.size		month_day_boundary,(.L_0 - month_day_boundary)
month_day_boundary:
        /*0000*/ 	.byte	0x00, 0x00, 0x00, 0x00, 0x00, 0x00, 0x00, 0x00, 0x1f, 0x00, 0x00, 0x00, 0x00, 0x00, 0x00, 0x00
        /*0010*/ 	.byte	0x3c, 0x00, 0x00, 0x00, 0x00, 0x00, 0x00, 0x00, 0x5b, 0x00, 0x00, 0x00, 0x00, 0x00, 0x00, 0x00
        /*0020*/ 	.byte	0x79, 0x00, 0x00, 0x00, 0x00, 0x00, 0x00, 0x00, 0x98, 0x00, 0x00, 0x00, 0x00, 0x00, 0x00, 0x00
        /*0030*/ 	.byte	0xb6, 0x00, 0x00, 0x00, 0x00, 0x00, 0x00, 0x00, 0xd5, 0x00, 0x00, 0x00, 0x00, 0x00, 0x00, 0x00
        /*0040*/ 	.byte	0xf4, 0x00, 0x00, 0x00, 0x00, 0x00, 0x00, 0x00, 0x12, 0x01, 0x00, 0x00, 0x00, 0x00, 0x00, 0x00
        /*0050*/ 	.byte	0x31, 0x01, 0x00, 0x00, 0x00, 0x00, 0x00, 0x00, 0x4f, 0x01, 0x00, 0x00, 0x00, 0x00, 0x00, 0x00
        /*0060*/ 	.byte	0x6e, 0x01, 0x00, 0x00, 0x00, 0x00, 0x00, 0x00
.L_0:


//--------------------- .nv.constant4             --------------------------
	.section	.nv.constant4,"a",@progbits
	.align	8
	.align		8
.nv.constant4:
        /*0000*/ 	.dword	_ZN34_INTERNAL_452a6feb_4_k_cu_8464f8d44cuda3std3__45__cpo5beginE
	.align		8
        /*0008*/ 	.dword	_ZN34_INTERNAL_452a6feb_4_k_cu_8464f8d44cuda3std3__45__cpo3endE
	.align		8
        /*0010*/ 	.dword	_ZN34_INTERNAL_452a6feb_4_k_cu_8464f8d44cuda3std3__45__cpo6cbeginE
	.align		8
        /*0018*/ 	.dword	_ZN34_INTERNAL_452a6feb_4_k_cu_8464f8d44cuda3std3__45__cpo4cendE
	.align		8
        /*0020*/ 	.dword	_ZN34_INTERNAL_452a6feb_4_k_cu_8464f8d44cuda3std3__45__cpo6rbeginE
	.align		8
        /*0028*/ 	.dword	_ZN34_INTERNAL_452a6feb_4_k_cu_8464f8d44cuda3std3__45__cpo4rendE
	.align		8
        /*0030*/ 	.dword	_ZN34_INTERNAL_452a6feb_4_k_cu_8464f8d44cuda3std3__45__cpo7crbeginE
	.align		8
        /*0038*/ 	.dword	_ZN34_INTERNAL_452a6feb_4_k_cu_8464f8d44cuda3std3__45__cpo5crendE
	.align		8
        /*0040*/ 	.dword	_ZN34_INTERNAL_452a6feb_4_k_cu_8464f8d44cuda3std3__436_GLOBAL__N__452a6feb_4_k_cu_8464f8d46ignoreE
	.align		8
        /*0048*/ 	.dword	_ZN34_INTERNAL_452a6feb_4_k_cu_8464f8d44cuda3std3__419piecewise_constructE
	.align		8
        /*0050*/ 	.dword	_ZN34_INTERNAL_452a6feb_4_k_cu_8464f8d44cuda3std3__48in_placeE
	.align		8
        /*0058*/ 	.dword	_ZN34_INTERNAL_452a6feb_4_k_cu_8464f8d44cuda3std3__420unreachable_sentinelE
	.align		8
        /*0060*/ 	.dword	_ZN34_INTERNAL_452a6feb_4_k_cu_8464f8d44cuda3std3__47nulloptE
	.align		8
        /*0068*/ 	.dword	_ZN34_INTERNAL_452a6feb_4_k_cu_8464f8d44cuda3std3__48unexpectE
	.align		8
        /*0070*/ 	.dword	_ZN34_INTERNAL_452a6feb_4_k_cu_8464f8d44cuda3std6ranges3__45__cpo4swapE
	.align		8
        /*0078*/ 	.dword	_ZN34_INTERNAL_452a6feb_4_k_cu_8464f8d44cuda3std6ranges3__45__cpo9iter_moveE
	.align		8
        /*0080*/ 	.dword	_ZN34_INTERNAL_452a6feb_4_k_cu_8464f8d44cuda3std6ranges3__45__cpo5beginE
	.align		8
        /*0088*/ 	.dword	_ZN34_INTERNAL_452a6feb_4_k_cu_8464f8d44cuda3std6ranges3__45__cpo3endE
	.align		8
        /*0090*/ 	.dword	_ZN34_INTERNAL_452a6feb_4_k_cu_8464f8d44cuda3std6ranges3__45__cpo6cbeginE
	.align		8
        /*0098*/ 	.dword	_ZN34_INTERNAL_452a6feb_4_k_cu_8464f8d44cuda3std6ranges3__45__cpo4cendE
	.align		8
        /*00a0*/ 	.dword	_ZN34_INTERNAL_452a6feb_4_k_cu_8464f8d44cuda3std6ranges3__45__cpo7advanceE
	.align		8
        /*00a8*/ 	.dword	_ZN34_INTERNAL_452a6feb_4_k_cu_8464f8d44cuda3std6ranges3__45__cpo9iter_swapE
	.align		8
        /*00b0*/ 	.dword	_ZN34_INTERNAL_452a6feb_4_k_cu_8464f8d44cuda3std6ranges3__45__cpo4nextE
	.align		8
        /*00b8*/ 	.dword	_ZN34_INTERNAL_452a6feb_4_k_cu_8464f8d44cuda3std6ranges3__45__cpo4prevE
	.align		8
        /*00c0*/ 	.dword	_ZN34_INTERNAL_452a6feb_4_k_cu_8464f8d44cuda3std6ranges3__45__cpo4dataE
	.align		8
        /*00c8*/ 	.dword	_ZN34_INTERNAL_452a6feb_4_k_cu_8464f8d44cuda3std6ranges3__45__cpo5cdataE
	.align		8
        /*00d0*/ 	.dword	_ZN34_INTERNAL_452a6feb_4_k_cu_8464f8d44cuda3std6ranges3__45__cpo4sizeE
	.align		8
        /*00d8*/ 	.dword	_ZN34_INTERNAL_452a6feb_4_k_cu_8464f8d44cuda3std6ranges3__45__cpo5ssizeE
	.align		8
        /*00e0*/ 	.dword	_ZN34_INTERNAL_452a6feb_4_k_cu_8464f8d44cuda3std6ranges3__45__cpo8distanceE
	.align		8
        /*00e8*/ 	.dword	_ZN34_INTERNAL_452a6feb_4_k_cu_8464f8d46thrust24THRUST_300001_SM_1000_NS6system6detail10sequential3seqE
	.align		8
        /*00f0*/ 	.dword	_ZN34_INTERNAL_452a6feb_4_k_cu_8464f8d46thrust24THRUST_300001_SM_1000_NS12placeholders2_1E
	.align		8
        /*00f8*/ 	.dword	_ZN34_INTERNAL_452a6feb_4_k_cu_8464f8d46thrust24THRUST_300001_SM_1000_NS12placeholders2_2E
	.align		8
        /*0100*/ 	.dword	_ZN34_INTERNAL_452a6feb_4_k_cu_8464f8d46thrust24THRUST_300001_SM_1000_NS12placeholders2_3E
	.align		8
        /*0108*/ 	.dword	_ZN34_INTERNAL_452a6feb_4_k_cu_8464f8d46thrust24THRUST_300001_SM_1000_NS12placeholders2_4E
	.align		8
        /*0110*/ 	.dword	_ZN34_INTERNAL_452a6feb_4_k_cu_8464f8d46thrust24THRUST_300001_SM_1000_NS12placeholders2_5E
	.align		8
        /*0118*/ 	.dword	_ZN34_INTERNAL_452a6feb_4_k_cu_8464f8d46thrust24THRUST_300001_SM_1000_NS12placeholders2_6E
	.align		8
        /*0120*/ 	.dword	_ZN34_INTERNAL_452a6feb_4_k_cu_8464f8d46thrust24THRUST_300001_SM_1000_NS12placeholders2_7E
	.align		8
        /*0128*/ 	.dword	_ZN34_INTERNAL_452a6feb_4_k_cu_8464f8d46thrust24THRUST_300001_SM_1000_NS12placeholders2_8E
	.align		8
        /*0130*/ 	.dword	_ZN34_INTERNAL_452a6feb_4_k_cu_8464f8d46thrust24THRUST_300001_SM_1000_NS12placeholders2_9E
	.align		8
        /*0138*/ 	.dword	_ZN34_INTERNAL_452a6feb_4_k_cu_8464f8d46thrust24THRUST_300001_SM_1000_NS12placeholders3_10E


//--------------------- .text._ZN3cub18CUB_300001_SM_10006detail6reduce28DeviceReduceSingleTileKernelINS2_10policy_hubIfyN4cuda3std3__44plusIvEEE10Policy1000EPfSC_iS9_ffNS7_10__identityEEEvT0_T1_T2_T3_T4_T6_ --------------------------
	.section	.text._ZN3cub18CUB_300001_SM_10006detail6reduce28DeviceReduceSingleTileKernelINS2_10policy_hubIfyN4cuda3std3__44plusIvEEE10Policy1000EPfSC_iS9_ffNS7_10__identityEEEvT0_T1_T2_T3_T4_T6_,"ax",@progbits
	.align	128
        .global         _ZN3cub18CUB_300001_SM_10006detail6reduce28DeviceReduceSingleTileKernelINS2_10policy_hubIfyN4cuda3std3__44plusIvEEE10Policy1000EPfSC_iS9_ffNS7_10__identityEEEvT0_T1_T2_T3_T4_T6_
        .type           _ZN3cub18CUB_300001_SM_10006detail6reduce28DeviceReduceSingleTileKernelINS2_10policy_hubIfyN4cuda3std3__44plusIvEEE10Policy1000EPfSC_iS9_ffNS7_10__identityEEEvT0_T1_T2_T3_T4_T6_,@function
        .size           _ZN3cub18CUB_300001_SM_10006detail6reduce28DeviceReduceSingleTileKernelINS2_10policy_hubIfyN4cuda3std3__44plusIvEEE10Policy1000EPfSC_iS9_ffNS7_10__identityEEEvT0_T1_T2_T3_T4_T6_,(.L_x_200 - _ZN3cub18CUB_300001_SM_10006detail6reduce28DeviceReduceSingleTileKernelINS2_10policy_hubIfyN4cuda3std3__44plusIvEEE10Policy1000EPfSC_iS9_ffNS7_10__identityEEEvT0_T1_T2_T3_T4_T6_)
        .other          _ZN3cub18CUB_300001_SM_10006detail6reduce28DeviceReduceSingleTileKernelINS2_10policy_hubIfyN4cuda3std3__44plusIvEEE10Policy1000EPfSC_iS9_ffNS7_10__identityEEEvT0_T1_T2_T3_T4_T6_,@"STO_CUDA_ENTRY STV_DEFAULT"
_ZN3cub18CUB_300001_SM_10006detail6reduce28DeviceReduceSingleTileKernelINS2_10policy_hubIfyN4cuda3std3__44plusIvEEE10Policy1000EPfSC_iS9_ffNS7_10__identityEEEvT0_T1_T2_T3_T4_T6_:
.text._ZN3cub18CUB_300001_SM_10006detail6reduce28DeviceReduceSingleTileKernelINS2_10policy_hubIfyN4cuda3std3__44plusIvEEE10Policy1000EPfSC_iS9_ffNS7_10__identityEEEvT0_T1_T2_T3_T4_T6_:
[----:B------:R-:W-:Y:S01]  /*0000*/  LDC R1, c[0x0][0x37c] ;  /* 0x0000df00ff017b82 */ /* 0x000fe20000000800 */
[----:B------:R-:W0:Y:S01]  /*0010*/  LDCU UR4, c[0x0][0x390] ;  /* 0x00007200ff0477ac */ /* 0x000e220008000800 */
[----:B------:R-:W1:Y:S01]  /*0020*/  LDCU.64 UR6, c[0x0][0x358] ;  /* 0x00006b00ff0677ac */ /* 0x000e620008000a00 */
[----:B0-----:R-:W-:-:S04]  /*0030*/  MOV R20, UR4 ;  /* 0x0000000400147c02 */ /* 0x001fc80008000f00 */
[----:B------:R-:W-:-:S13]  /*0040*/  ISETP.NE.AND P0, PT, R20, RZ, PT ;  /* 0x000000ff1400720c */ /* 0x000fda0003f05270 */
[----:B-1----:R-:W-:Y:S05]  /*0050*/  @P0 BRA `(.L_x_0) ;  /* 0x00000000001c0947 */ /* 0x002fea0003800000 */
[----:B------:R-:W0:Y:S02]  /*0060*/  S2R R0, SR_TID.X ;  /* 0x0000000000007919 */ /* 0x000e240000002100 */
[----:B0-----:R-:W-:-:S13]  /*0070*/  ISETP.NE.AND P0, PT, R0, RZ, PT ;  /* 0x000000ff0000720c */ /* 0x001fda0003f05270 */
[----:B------:R-:W-:Y:S05]  /*0080*/  @P0 EXIT ;  /* 0x000000000000094d */ /* 0x000fea0003800000 */
[----:B------:R-:W0:Y:S08]  /*0090*/  LDC R5, c[0x0][0x398] ;  /* 0x0000e600ff057b82 */ /* 0x000e300000000800 */
[----:B------:R-:W0:Y:S02]  /*00a0*/  LDC.64 R2, c[0x0][0x388] ;  /* 0x0000e200ff027b82 */ /* 0x000e240000000a00 */
[----:B0-----:R-:W-:Y:S01]  /*00b0*/  STG.E desc[UR6][R2.64], R5 ;  /* 0x0000000502007986 */ /* 0x001fe2000c101906 */
[----:B------:R-:W-:Y:S05]  /*00c0*/  EXIT ;  /* 0x000000000000794d */ /* 0x000fea0003800000 */
.L_x_0:
[----:B------:R-:W0:Y:S01]  /*00d0*/  LDCU UR4, c[0x0][0x380] ;  /* 0x00007000ff0477ac */ /* 0x000e220008000800 */
[----:B------:R-:W-:Y:S01]  /*00e0*/  BSSY.RECONVERGENT B0, `(.L_x_1) ;  /* 0x0000399000007945 */ /* 0x000fe20003800200 */
[----:B0-----:R-:W-:-:S09]  /*00f0*/  ULOP3.LUT UP0, URZ, UR4, 0xf, URZ, 0xc0, !UPT ;  /* 0x0000000f04ff7892 */ /* 0x001fd2000f80c0ff */
[----:B------:R-:W-:Y:S05]  /*0100*/  BRA.U UP0, `(.L_x_2) ;  /* 0x0000001d00007547 */ /* 0x000fea000b800000 */
[----:B------:R-:W-:-:S13]  /*0110*/  ISETP.GT.AND P0, PT, R20, 0xfff, PT ;  /* 0x00000fff1400780c */ /* 0x000fda0003f04270 */
[----:B------:R-:W-:Y:S05]  /*0120*/  @P0 BRA `(.L_x_3) ;  /* 0x0000000c00600947 */ /* 0x000fea0003800000 */
[----:B------:R-:W0:Y:S01]  /*0130*/  S2R R9, SR_TID.X ;  /* 0x0000000000097919 */ /* 0x000e220000002100 */
[----:B------:R-:W-:Y:S01]  /*0140*/  BSSY.RECONVERGENT B1, `(.L_x_4) ;  /* 0x0000009000017945 */ /* 0x000fe20003800200 */
[----:B------:R-:W-:Y:S01]  /*0150*/  HFMA2 R0, -RZ, RZ, 0, 0 ;  /* 0x00000000ff007431 */ /* 0x000fe200000001ff */
[----:B0-----:R-:W-:Y:S02]  /*0160*/  ISETP.GE.AND P0, PT, R9, R20, PT ;  /* 0x000000140900720c */ /* 0x001fe40003f06270 */
[----:B------:R-:W-:-:S11]  /*0170*/  MOV R11, R9 ;  /* 0x00000009000b7202 */ /* 0x000fd60000000f00 */
[----:B------:R-:W-:Y:S05]  /*0180*/  @P0 BRA `(.L_x_5) ;  /* 0x0000000000100947 */ /* 0x000fea0003800000 */
[----:B------:R-:W0:Y:S02]  /*0190*/  LDC.64 R2, c[0x0][0x380] ;  /* 0x0000e000ff027b82 */ /* 0x000e240000000a00 */
[----:B0-----:R-:W-:-:S05]  /*01a0*/  IMAD.WIDE.U32 R2, R9, 0x4, R2 ;  /* 0x0000000409027825 */ /* 0x001fca00078e0002 */
[----:B------:R0:W5:Y:S01]  /*01b0*/  LDG.E.CONSTANT R0, desc[UR6][R2.64] ;  /* 0x0000000602007981 */ /* 0x000162000c1e9900 */
[----:B------:R-:W-:-:S07]  /*01c0*/  IADD3 R11, PT, PT, R9, 0x100, RZ ;  /* 0x00000100090b7810 */ /* 0x000fce0007ffe0ff */
.L_x_5:
[----:B------:R-:W-:Y:S05]  /*01d0*/  BSYNC.RECONVERGENT B1 ;  /* 0x0000000000017941 */ /* 0x000fea0003800200 */
.L_x_4:
[----:B------:R-:W-:Y:S01]  /*01e0*/  ISETP.GE.AND P0, PT, R11, R20, PT ;  /* 0x000000140b00720c */ /* 0x000fe20003f06270 */
[----:B------:R-:W-:-:S12]  /*01f0*/  BSSY.RECONVERGENT B1, `(.L_x_6) ;  /* 0x0000074000017945 */ /* 0x000fd80003800200 */
[----:B------:R-:W-:Y:S05]  /*0200*/  @P0 BRA `(.L_x_7) ;  /* 0x0000000400c80947 */ /* 0x000fea0003800000 */
[----:B0-----:R-:W-:Y:S01]  /*0210*/  LOP3.LUT R3, RZ, R11, RZ, 0x33, !PT ;  /* 0x0000000bff037212 */ /* 0x001fe200078e33ff */
[----:B------:R-:W-:Y:S03]  /*0220*/  BSSY.RECONVERGENT B2, `(.L_x_8) ;  /* 0x0000015000027945 */ /* 0x000fe60003800200 */
[----:B------:R-:W-:-:S04]  /*0230*/  IADD3 R4, PT, PT, R3, R20, RZ ;  /* 0x0000001403047210 */ /* 0x000fc80007ffe0ff */
[C---:B------:R-:W-:Y:S02]  /*0240*/  LOP3.LUT R2, R4.reuse, 0x300, RZ, 0xc0, !PT ;  /* 0x0000030004027812 */ /* 0x040fe400078ec0ff */
[----:B------:R-:W-:Y:S02]  /*0250*/  ISETP.GE.U32.AND P1, PT, R4, 0x300, PT ;  /* 0x000003000400780c */ /* 0x000fe40003f26070 */
[----:B------:R-:W-:-:S13]  /*0260*/  ISETP.NE.AND P0, PT, R2, 0x300, PT ;  /* 0x000003000200780c */ /* 0x000fda0003f05270 */
[----:B------:R-:W-:Y:S05]  /*0270*/  @!P0 BRA `(.L_x_9) ;  /* 0x00000000003c8947 */ /* 0x000fea0003800000 */
[----:B------:R-:W0:Y:S01]  /*0280*/  LDC.64 R2, c[0x0][0x380] ;  /* 0x0000e000ff027b82 */ /* 0x000e220000000a00 */
[----:B------:R-:W-:-:S04]  /*0290*/  LEA.HI R4, R4, 0x1, RZ, 0x18 ;  /* 0x0000000104047811 */ /* 0x000fc800078fc0ff */
[----:B------:R-:W-:-:S04]  /*02a0*/  LOP3.LUT R4, R4, 0x3, RZ, 0xc0, !PT ;  /* 0x0000000304047812 */ /* 0x000fc800078ec0ff */
[----:B------:R-:W-:Y:S01]  /*02b0*/  IADD3 R4, PT, PT, -R4, RZ, RZ ;  /* 0x000000ff04047210 */ /* 0x000fe20007ffe1ff */
[----:B0-----:R-:W-:-:S05]  /*02c0*/  IMAD.WIDE.U32 R2, R11, 0x4, R2 ;  /* 0x000000040b027825 */ /* 0x001fca00078e0002 */
[----:B------:R-:W-:-:S07]  /*02d0*/  MOV R5, R3 ;  /* 0x0000000300057202 */ /* 0x000fce0000000f00 */
.L_x_10:
[----:B------:R-:W-:-:S06]  /*02e0*/  MOV R3, R5 ;  /* 0x0000000500037202 */ /* 0x000fcc0000000f00 */
[----:B------:R0:W2:Y:S01]  /*02f0*/  LDG.E.CONSTANT R3, desc[UR6][R2.64] ;  /* 0x0000000602037981 */ /* 0x0000a2000c1e9900 */
[----:B------:R-:W-:Y:S02]  /*0300*/  IADD3 R4, PT, PT, R4, 0x1, RZ ;  /* 0x0000000104047810 */ /* 0x000fe40007ffe0ff */
[----:B------:R-:W-:Y:S02]  /*0310*/  IADD3 R11, PT, PT, R11, 0x100, RZ ;  /* 0x000001000b0b7810 */ /* 0x000fe40007ffe0ff */
[----:B------:R-:W-:Y:S02]  /*0320*/  ISETP.NE.AND P0, PT, R4, RZ, PT ;  /* 0x000000ff0400720c */ /* 0x000fe40003f05270 */
[----:B0-----:R-:W-:-:S04]  /*0330*/  IADD3 R2, P2, PT, R2, 0x400, RZ ;  /* 0x0000040002027810 */ /* 0x001fc80007f5e0ff */
[----:B------:R-:W-:Y:S01]  /*0340*/  IADD3.X R5, PT, PT, RZ, R5, RZ, P2, !PT ;  /* 0x00000005ff057210 */ /* 0x000fe200017fe4ff */
[----:B--2--5:R-:W-:-:S06]  /*0350*/  FADD R0, R3, R0 ;  /* 0x0000000003007221 */ /* 0x024fcc0000000000 */
[----:B------:R-:W-:Y:S05]  /*0360*/  @P0 BRA `(.L_x_10) ;  /* 0xfffffffc00dc0947 */ /* 0x000fea000383ffff */
.L_x_9:
[----:B------:R-:W-:Y:S05]  /*0370*/  BSYNC.RECONVERGENT B2 ;  /* 0x0000000000027941 */ /* 0x000fea0003800200 */
.L_x_8:
[----:B------:R-:W-:Y:S05]  /*0380*/  @!P1 BRA `(.L_x_7) ;  /* 0x0000000400689947 */ /* 0x000fea0003800000 */
[----:B------:R-:W-:Y:S01]  /*0390*/  IADD3 R2, PT, PT, -R11, R20, RZ ;  /* 0x000000140b027210 */ /* 0x000fe20007ffe1ff */
[----:B------:R-:W-:Y:S01]  /*03a0*/  BSSY.RECONVERGENT B2, `(.L_x_11) ;  /* 0x0000031000027945 */ /* 0x000fe20003800200 */
[----:B------:R-:W-:Y:S02]  /*03b0*/  PLOP3.LUT P0, PT, PT, PT, PT, 0x80, 0x8 ;  /* 0x000000000008781c */ /* 0x000fe40003f0f070 */
[----:B------:R-:W-:-:S13]  /*03c0*/  ISETP.GT.AND P1, PT, R2, 0xc00, PT ;  /* 0x00000c000200780c */ /* 0x000fda0003f24270 */
[----:B------:R-:W-:Y:S05]  /*03d0*/  @!P1 BRA `(.L_x_12) ;  /* 0x0000000000b49947 */ /* 0x000fea0003800000 */
[----:B------:R-:W-:Y:S02]  /*03e0*/  PLOP3.LUT P0, PT, PT, PT, PT, 0x8, 0x80 ;  /* 0x000000000080781c */ /* 0x000fe40003f0e170 */
[----:B------:R-:W-:-:S11]  /*03f0*/  IADD3 R8, PT, PT, R20, -0xc00, RZ ;  /* 0xfffff40014087810 */ /* 0x000fd60007ffe0ff */
.L_x_13:
[----:B------:R-:W0:Y:S01]  /*0400*/  LDC.64 R6, c[0x0][0x380] ;  /* 0x0000e000ff067b82 */ /* 0x000e220000000a00 */
[C---:B------:R-:W-:Y:S01]  /*0410*/  IADD3 R5, PT, PT, R11.reuse, 0x400, RZ ;  /* 0x000004000b057810 */ /* 0x040fe20007ffe0ff */
[----:B0-----:R-:W-:-:S05]  /*0420*/  IMAD.WIDE R24, R11, 0x4, R6 ;  /* 0x000000040b187825 */ /* 0x001fca00078e0206 */
[----:B------:R-:W2:Y:S04]  /*0430*/  LDG.E.CONSTANT R13, desc[UR6][R24.64] ;  /* 0x00000006180d7981 */ /* 0x000ea8000c1e9900 */
[----:B------:R-:W3:Y:S01]  /*0440*/  LDG.E.CONSTANT R10, desc[UR6][R24.64+0x400] ;  /* 0x00040006180a7981 */ /* 0x000ee2000c1e9900 */
[----:B------:R-:W-:-:S03]  /*0450*/  IMAD.WIDE R4, R5, 0x4, R6 ;  /* 0x0000000405047825 */ /* 0x000fc600078e0206 */
[----:B------:R-:W4:Y:S04]  /*0460*/  LDG.E.CONSTANT R12, desc[UR6][R24.64+0x800] ;  /* 0x00080006180c7981 */ /* 0x000f28000c1e9900 */
[----:B------:R-:W4:Y:S04]  /*0470*/  LDG.E.CONSTANT R17, desc[UR6][R24.64+0xc00] ;  /* 0x000c000618117981 */ /* 0x000f28000c1e9900 */
[----:B------:R-:W4:Y:S01]  /*0480*/  LDG.E.CONSTANT R16, desc[UR6][R4.64] ;  /* 0x0000000604107981 */ /* 0x000f22000c1e9900 */
[----:B------:R-:W-:-:S03]  /*0490*/  IADD3 R3, PT, PT, R11, 0x800, RZ ;  /* 0x000008000b037810 */ /* 0x000fc60007ffe0ff */
[----:B------:R-:W4:Y:S04]  /*04a0*/  LDG.E.CONSTANT R15, desc[UR6][R4.64+0x400] ;  /* 0x00040006040f7981 */ /* 0x000f28000c1e9900 */
[----:B------:R-:W4:Y:S01]  /*04b0*/  LDG.E.CONSTANT R14, desc[UR6][R4.64+0x800] ;  /* 0x00080006040e7981 */ /* 0x000f22000c1e9900 */
[----:B------:R-:W-:-:S03]  /*04c0*/  IMAD.WIDE R2, R3, 0x4, R6 ;  /* 0x0000000403027825 */ /* 0x000fc600078e0206 */
[----:B------:R-:W4:Y:S04]  /*04d0*/  LDG.E.CONSTANT R22, desc[UR6][R4.64+0xc00] ;  /* 0x000c000604167981 */ /* 0x000f28000c1e9900 */
[----:B------:R-:W4:Y:S01]  /*04e0*/  LDG.E.CONSTANT R21, desc[UR6][R2.64] ;  /* 0x0000000602157981 */ /* 0x000f22000c1e9900 */
[----:B------:R-:W-:-:S03]  /*04f0*/  IADD3 R23, PT, PT, R11, 0xc00, RZ ;  /* 0x00000c000b177810 */ /* 0x000fc60007ffe0ff */
[----:B------:R-:W4:Y:S04]  /*0500*/  LDG.E.CONSTANT R19, desc[UR6][R2.64+0x400] ;  /* 0x0004000602137981 */ /* 0x000f28000c1e9900 */
[----:B------:R-:W4:Y:S01]  /*0510*/  LDG.E.CONSTANT R18, desc[UR6][R2.64+0x800] ;  /* 0x0008000602127981 */ /* 0x000f22000c1e9900 */
[----:B------:R-:W-:-:S03]  /*0520*/  IMAD.WIDE R6, R23, 0x4, R6 ;  /* 0x0000000417067825 */ /* 0x000fc600078e0206 */
[----:B------:R-:W4:Y:S04]  /*0530*/  LDG.E.CONSTANT R26, desc[UR6][R2.64+0xc00] ;  /* 0x000c0006021a7981 */ /* 0x000f28000c1e9900 */
[----:B------:R-:W4:Y:S04]  /*0540*/  LDG.E.CONSTANT R25, desc[UR6][R6.64] ;  /* 0x0000000606197981 */ /* 0x000f28000c1e9900 */
[----:B------:R-:W4:Y:S04]  /*0550*/  LDG.E.CONSTANT R23, desc[UR6][R6.64+0x400] ;  /* 0x0004000606177981 */ /* 0x000f28000c1e9900 */
[----:B------:R-:W4:Y:S04]  /*0560*/  LDG.E.CONSTANT R24, desc[UR6][R6.64+0x800] ;  /* 0x0008000606187981 */ /* 0x000f28000c1e9900 */
[----:B------:R-:W4:Y:S01]  /*0570*/  LDG.E.CONSTANT R27, desc[UR6][R6.64+0xc00] ;  /* 0x000c0006061b7981 */ /* 0x000f22000c1e9900 */
[----:B------:R-:W-:-:S04]  /*0580*/  IADD3 R11, PT, PT, R11, 0x1000, RZ ;  /* 0x000010000b0b7810 */ /* 0x000fc80007ffe0ff */
[----:B------:R-:W-:Y:S01]  /*0590*/  ISETP.GE.AND P1, PT, R11, R8, PT ;  /* 0x000000080b00720c */ /* 0x000fe20003f26270 */
[----:B--2--5:R-:W-:-:S04]  /*05a0*/  FADD R13, R13, R0 ;  /* 0x000000000d0d7221 */ /* 0x024fc80000000000 */
[----:B---3--:R-:W-:-:S04]  /*05b0*/  FADD R13, R13, R10 ;  /* 0x0000000a0d0d7221 */ /* 0x008fc80000000000 */
[----:B----4-:R-:W-:-:S04]  /*05c0*/  FADD R12, R13, R12 ;  /* 0x0000000c0d0c7221 */ /* 0x010fc80000000000 */
[----:B------:R-:W-:-:S04]  /*05d0*/  FADD R17, R12, R17 ;  /* 0x000000110c117221 */ /* 0x000fc80000000000 */
        /* <DEDUP_REMOVED lines=11> */
[----:B------:R-:W-:Y:S01]  /*0690*/  FADD R0, R24, R27 ;  /* 0x0000001b18007221 */ /* 0x000fe20000000000 */
[----:B------:R-:W-:Y:S06]  /*06a0*/  @!P1 BRA `(.L_x_13) ;  /* 0xfffffffc00549947 */ /* 0x000fec000383ffff */
.L_x_12:
[----:B------:R-:W-:Y:S05]  /*06b0*/  BSYNC.RECONVERGENT B2 ;  /* 0x0000000000027941 */ /* 0x000fea0003800200 */
.L_x_11:
[----:B------:R-:W-:Y:S01]  /*06c0*/  IADD3 R2, PT, PT, -R11, R20, RZ ;  /* 0x000000140b027210 */ /* 0x000fe20007ffe1ff */
[----:B------:R-:W-:Y:S03]  /*06d0*/  BSSY.RECONVERGENT B2, `(.L_x_14) ;  /* 0x0000019000027945 */ /* 0x000fe60003800200 */
[----:B------:R-:W-:-:S13]  /*06e0*/  ISETP.GT.AND P1, PT, R2, 0x400, PT ;  /* 0x000004000200780c */ /* 0x000fda0003f24270 */
[----:B------:R-:W-:Y:S05]  /*06f0*/  @!P1 BRA `(.L_x_15) ;  /* 0x0000000000589947 */ /* 0x000fea0003800000 */
        /* <DEDUP_REMOVED lines=8> */
[----:B------:R-:W4:Y:S04]  /*0780*/  LDG.E.CONSTANT R17, desc[UR6][R4.64] ;  /* 0x0000000604117981 */ /* 0x000f28000c1e9900 */
[----:B------:R-:W4:Y:S04]  /*0790*/  LDG.E.CONSTANT R19, desc[UR6][R4.64+0x400] ;  /* 0x0004000604137981 */ /* 0x000f28000c1e9900 */
[----:B------:R-:W4:Y:S04]  /*07a0*/  LDG.E.CONSTANT R21, desc[UR6][R4.64+0x800] ;  /* 0x0008000604157981 */ /* 0x000f28000c1e9900 */
[----:B------:R-:W4:Y:S01]  /*07b0*/  LDG.E.CONSTANT R23, desc[UR6][R4.64+0xc00] ;  /* 0x000c000604177981 */ /* 0x000f22000c1e9900 */
[----:B------:R-:W-:-:S02]  /*07c0*/  PLOP3.LUT P0, PT, PT, PT, PT, 0x8, 0x80 ;  /* 0x000000000080781c */ /* 0x000fc40003f0e170 */
[----:B------:R-:W-:Y:S01]  /*07d0*/  IADD3 R11, PT, PT, R11, 0x800, RZ ;  /* 0x000008000b0b7810 */ /* 0x000fe20007ffe0ff */
[----:B--2--5:R-:W-:-:S04]  /*07e0*/  FADD R7, R0, R7 ;  /* 0x0000000700077221 */ /* 0x024fc80000000000 */
[----:B---3--:R-:W-:-:S04]  /*07f0*/  FADD R6, R7, R6 ;  /* 0x0000000607067221 */ /* 0x008fc80000000000 */
[----:B----4-:R-:W-:-:S04]  /*0800*/  FADD R6, R6, R13 ;  /* 0x0000000d06067221 */ /* 0x010fc80000000000 */
[----:B------:R-:W-:-:S04]  /*0810*/  FADD R6, R6, R15 ;  /* 0x0000000f06067221 */ /* 0x000fc80000000000 */
[----:B------:R-:W-:-:S04]  /*0820*/  FADD R6, R6, R17 ;  /* 0x0000001106067221 */ /* 0x000fc80000000000 */
[----:B------:R-:W-:-:S04]  /*0830*/  FADD R6, R6, R19 ;  /* 0x0000001306067221 */ /* 0x000fc80000000000 */
[----:B------:R-:W-:-:S04]  /*0840*/  FADD R6, R6, R21 ;  /* 0x0000001506067221 */ /* 0x000fc80000000000 */
[----:B------:R-:W-:-:S07]  /*0850*/  FADD R0, R6, R23 ;  /* 0x0000001706007221 */ /* 0x000fce0000000000 */
.L_x_15:
[----:B------:R-:W-:Y:S05]  /*0860*/  BSYNC.RECONVERGENT B2 ;  /* 0x0000000000027941 */ /* 0x000fea0003800200 */
.L_x_14:
[----:B------:R-:W-:-:S13]  /*0870*/  ISETP.LT.OR P0, PT, R11, R20, P0 ;  /* 0x000000140b00720c */ /* 0x000fda0000701670 */
[----:B------:R-:W-:Y:S05]  /*0880*/  @!P0 BRA `(.L_x_7) ;  /* 0x0000000000288947 */ /* 0x000fea0003800000 */
[----:B------:R-:W0:Y:S02]  /*0890*/  LDC.64 R2, c[0x0][0x380] ;  /* 0x0000e000ff027b82 */ /* 0x000e240000000a00 */
[----:B0-----:R-:W-:-:S05]  /*08a0*/  IMAD.WIDE R2, R11, 0x4, R2 ;  /* 0x000000040b027825 */ /* 0x001fca00078e0202 */
[----:B------:R-:W2:Y:S04]  /*08b0*/  LDG.E.CONSTANT R5, desc[UR6][R2.64] ;  /* 0x0000000602057981 */ /* 0x000ea8000c1e9900 */
[----:B------:R-:W3:Y:S04]  /*08c0*/  LDG.E.CONSTANT R4, desc[UR6][R2.64+0x400] ;  /* 0x0004000602047981 */ /* 0x000ee8000c1e9900 */
[----:B------:R-:W4:Y:S04]  /*08d0*/  LDG.E.CONSTANT R7, desc[UR6][R2.64+0x800] ;  /* 0x0008000602077981 */ /* 0x000f28000c1e9900 */
[----:B------:R-:W4:Y:S01]  /*08e0*/  LDG.E.CONSTANT R11, desc[UR6][R2.64+0xc00] ;  /* 0x000c0006020b7981 */ /* 0x000f22000c1e9900 */
[----:B--2--5:R-:W-:-:S04]  /*08f0*/  FADD R5, R0, R5 ;  /* 0x0000000500057221 */ /* 0x024fc80000000000 */
[----:B---3--:R-:W-:-:S04]  /*0900*/  FADD R4, R5, R4 ;  /* 0x0000000405047221 */ /* 0x008fc80000000000 */
[----:B----4-:R-:W-:-:S04]  /*0910*/  FADD R4, R4, R7 ;  /* 0x0000000704047221 */ /* 0x010fc80000000000 */
[----:B------:R-:W-:-:S07]  /*0920*/  FADD R0, R4, R11 ;  /* 0x0000000b04007221 */ /* 0x000fce0000000000 */
.L_x_7:
[----:B------:R-:W-:Y:S05]  /*0930*/  BSYNC.RECONVERGENT B1 ;  /* 0x0000000000017941 */ /* 0x000fea0003800200 */
.L_x_6:
[----:B------:R-:W-:-:S13]  /*0940*/  ISETP.GE.AND P0, PT, R20, 0x100, PT ;  /* 0x000001001400780c */ /* 0x000fda0003f06270 */
[----:B------:R-:W-:Y:S05]  /*0950*/  @!P0 BRA `(.L_x_16) ;  /* 0x0000000000908947 */ /* 0x000fea0003800000 */
[----:B0----5:R-:W0:Y:S01]  /*0960*/  SHFL.DOWN P0, R3, R0, 0x1, 0x1f ;  /* 0x08201f0000037f89 */ /* 0x021e220000000000 */
[----:B------:R-:W1:Y:S01]  /*0970*/  S2R R2, SR_LANEID ;  /* 0x0000000000027919 */ /* 0x000e620000000000 */
[----:B0-----:R-:W-:-:S05]  /*0980*/  @P0 FADD R3, R3, R0 ;  /* 0x0000000003030221 */ /* 0x001fca0000000000 */
[----:B------:R-:W0:Y:S01]  /*0990*/  SHFL.DOWN P0, R4, R3, 0x2, 0x1f ;  /* 0x08401f0003047f89 */ /* 0x000e220000000000 */
[----:B-1----:R-:W-:-:S13]  /*09a0*/  ISETP.NE.AND P1, PT, R2, RZ, PT ;  /* 0x000000ff0200720c */ /* 0x002fda0003f25270 */
[----:B------:R-:W1:Y:S01]  /*09b0*/  @!P1 S2R R8, SR_CgaCtaId ;  /* 0x0000000000089919 */ /* 0x000e620000008800 */
[----:B------:R-:W-:Y:S02]  /*09c0*/  @!P1 MOV R7, 0x400 ;  /* 0x0000040000079802 */ /* 0x000fe40000000f00 */
[----:B------:R-:W-:Y:S01]  /*09d0*/  @!P1 SHF.R.U32.HI R0, RZ, 0x3, R9 ;  /* 0x00000003ff009819 */ /* 0x000fe20000011609 */
[----:B0-----:R-:W-:-:S03]  /*09e0*/  @P0 FADD R4, R3, R4 ;  /* 0x0000000403040221 */ /* 0x001fc60000000000 */
[----:B------:R-:W-:Y:S02]  /*09f0*/  @!P1 LOP3.LUT R0, R0, 0x7c, RZ, 0xc0, !PT ;  /* 0x0000007c00009812 */ /* 0x000fe400078ec0ff */
[----:B------:R-:W0:Y:S01]  /*0a00*/  SHFL.DOWN P0, R5, R4, 0x4, 0x1f ;  /* 0x08801f0004057f89 */ /* 0x000e220000000000 */
[----:B-1----:R-:W-:Y:S01]  /*0a10*/  @!P1 LEA R7, R8, R7, 0x18 ;  /* 0x0000000708079211 */ /* 0x002fe200078ec0ff */
[----:B0-----:R-:W-:-:S03]  /*0a20*/  @P0 FADD R5, R4, R5 ;  /* 0x0000000504050221 */ /* 0x001fc60000000000 */
[----:B------:R-:W-:Y:S02]  /*0a30*/  @!P1 IADD3 R7, PT, PT, R0, R7, RZ ;  /* 0x0000000700079210 */ /* 0x000fe40007ffe0ff */
[----:B------:R-:W0:Y:S02]  /*0a40*/  SHFL.DOWN P0, R6, R5, 0x8, 0x1f ;  /* 0x09001f0005067f89 */ /* 0x000e240000000000 */
[----:B0-----:R-:W-:-:S05]  /*0a50*/  @P0 FADD R6, R5, R6 ;  /* 0x0000000605060221 */ /* 0x001fca0000000000 */
[----:B------:R-:W0:Y:S02]  /*0a60*/  SHFL.DOWN P0, R2, R6, 0x10, 0x1f ;  /* 0x0a001f0006027f89 */ /* 0x000e240000000000 */
[----:B0-----:R-:W-:Y:S01]  /*0a70*/  @P0 FADD R2, R6, R2 ;  /* 0x0000000206020221 */ /* 0x001fe20000000000 */
[----:B------:R-:W-:-:S04]  /*0a80*/  ISETP.NE.AND P0, PT, R9, RZ, PT ;  /* 0x000000ff0900720c */ /* 0x000fc80003f05270 */
[----:B------:R0:W-:Y:S01]  /*0a90*/  @!P1 STS [R7+0x8], R2 ;  /* 0x0000080207009388 */ /* 0x0001e20000000800 */
[----:B------:R-:W-:Y:S08]  /*0aa0*/  BAR.SYNC.DEFER_BLOCKING 0x0 ;  /* 0x0000000000007b1d */ /* 0x000ff00000010000 */
[----:B------:R-:W-:Y:S05]  /*0ab0*/  @P0 BRA `(.L_x_17) ;  /* 0x0000002c00ec0947 */ /* 0x000fea0003800000 */
[----:B------:R-:W1:Y:S01]  /*0ac0*/  S2UR UR5, SR_CgaCtaId ;  /* 0x00000000000579c3 */ /* 0x000e620000008800 */
[----:B------:R-:W-:Y:S02]  /*0ad0*/  UMOV UR4, 0x400 ;  /* 0x0000040000047882 */ /* 0x000fe40000000000 */
[----:B-1----:R-:W-:-:S09]  /*0ae0*/  ULEA UR4, UR5, UR4, 0x18 ;  /* 0x0000000405047291 */ /* 0x002fd2000f8ec0ff */
[----:B------:R-:W1:Y:S04]  /*0af0*/  LDS R3, [UR4+0xc] ;  /* 0x00000c04ff037984 */ /* 0x000e680008000800 */
[----:B0-----:R-:W0:Y:S04]  /*0b00*/  LDS.128 R4, [UR4+0x10] ;  /* 0x00001004ff047984 */ /* 0x001e280008000c00 */
[----:B------:R-:W2:Y:S01]  /*0b10*/  LDS.64 R8, [UR4+0x20] ;  /* 0x00002004ff087984 */ /* 0x000ea20008000a00 */
[----:B-1----:R-:W-:-:S04]  /*0b20*/  FADD R3, R2, R3 ;  /* 0x0000000302037221 */ /* 0x002fc80000000000 */
[----:B0-----:R-:W-:-:S04]  /*0b30*/  FADD R4, R3, R4 ;  /* 0x0000000403047221 */ /* 0x001fc80000000000 */
[----:B------:R-:W-:-:S04]  /*0b40*/  FADD R5, R4, R5 ;  /* 0x0000000504057221 */ /* 0x000fc80000000000 */
[----:B------:R-:W-:-:S04]  /*0b50*/  FADD R6, R5, R6 ;  /* 0x0000000605067221 */ /* 0x000fc80000000000 */
[----:B------:R-:W-:-:S04]  /*0b60*/  FADD R7, R6, R7 ;  /* 0x0000000706077221 */ /* 0x000fc80000000000 */
[----:B--2---:R-:W-:-:S04]  /*0b70*/  FADD R8, R7, R8 ;  /* 0x0000000807087221 */ /* 0x004fc80000000000 */
[----:B------:R-:W-:Y:S01]  /*0b80*/  FADD R2, R8, R9 ;  /* 0x0000000908027221 */ /* 0x000fe20000000000 */
[----:B------:R-:W-:Y:S06]  /*0b90*/  BRA `(.L_x_17) ;  /* 0x0000002c00b47947 */ /* 0x000fec0003800000 */
.L_x_16:
[----:B0-----:R-:W-:-:S04]  /*0ba0*/  LOP3.LUT R2, R9, 0x3e0, RZ, 0xc0, !PT ;  /* 0x000003e009027812 */ /* 0x001fc800078ec0ff */
[----:B------:R-:W-:Y:S02]  /*0bb0*/  IADD3 R3, PT, PT, R2, 0x20, RZ ;  /* 0x0000002002037810 */ /* 0x000fe40007ffe0ff */
[----:B------:R-:W-:Y:S02]  /*0bc0*/  LOP3.LUT R5, RZ, R2, RZ, 0x33, !PT ;  /* 0x00000002ff057212 */ /* 0x000fe400078e33ff */
[-C--:B------:R-:W-:Y:S01]  /*0bd0*/  ISETP.GT.AND P0, PT, R3, R20.reuse, PT ;  /* 0x000000140300720c */ /* 0x080fe20003f04270 */
[----:B------:R-:W0:Y:S01]  /*0be0*/  S2R R2, SR_LANEID ;  /* 0x0000000000027919 */ /* 0x000e220000000000 */
[----:B------:R-:W-:-:S04]  /*0bf0*/  IADD3 R5, PT, PT, R5, R20, RZ ;  /* 0x0000001405057210 */ /* 0x000fc80007ffe0ff */
[----:B------:R-:W-:-:S06]  /*0c00*/  SEL R5, R5, 0x1f, P0 ;  /* 0x0000001f05057807 */ /* 0x000fcc0000000000 */
[----:B-----5:R-:W1:Y:S01]  /*0c10*/  SHFL.DOWN P0, R3, R0, 0x1, R5 ;  /* 0x0820000000037989 */ /* 0x020e620000000005 */
[----:B0-----:R-:W-:Y:S01]  /*0c20*/  ISETP.NE.AND P1, PT, R2, RZ, PT ;  /* 0x000000ff0200720c */ /* 0x001fe20003f25270 */
[----:B-1----:R-:W-:-:S05]  /*0c30*/  @P0 FADD R3, R3, R0 ;  /* 0x0000000003030221 */ /* 0x002fca0000000000 */
[----:B------:R-:W0:Y:S07]  /*0c40*/  SHFL.DOWN P0, R4, R3, 0x2, R5 ;  /* 0x0840000003047989 */ /* 0x000e2e0000000005 */
[----:B------:R-:W1:Y:S01]  /*0c50*/  @!P1 S2R R11, SR_CgaCtaId ;  /* 0x00000000000b9919 */ /* 0x000e620000008800 */
[----:B------:R-:W-:Y:S02]  /*0c60*/  @!P1 MOV R8, 0x400 ;  /* 0x0000040000089802 */ /* 0x000fe40000000f00 */
[----:B------:R-:W-:-:S04]  /*0c70*/  @!P1 SHF.R.U32.HI R0, RZ, 0x3, R9 ;  /* 0x00000003ff009819 */ /* 0x000fc80000011609 */
[----:B------:R-:W-:Y:S01]  /*0c80*/  @!P1 LOP3.LUT R0, R0, 0x7c, RZ, 0xc0, !PT ;  /* 0x0000007c00009812 */ /* 0x000fe200078ec0ff */
[----:B0-----:R-:W-:-:S05]  /*0c90*/  @P0 FADD R4, R3, R4 ;  /* 0x0000000403040221 */ /* 0x001fca0000000000 */
[----:B------:R-:W0:Y:S01]  /*0ca0*/  SHFL.DOWN P0, R6, R4, 0x4, R5 ;  /* 0x0880000004067989 */ /* 0x000e220000000005 */
[----:B-1----:R-:W-:-:S04]  /*0cb0*/  @!P1 LEA R11, R11, R8, 0x18 ;  /* 0x000000080b0b9211 */ /* 0x002fc800078ec0ff */
[----:B------:R-:W-:Y:S01]  /*0cc0*/  @!P1 IADD3 R11, PT, PT, R0, R11, RZ ;  /* 0x0000000b000b9210 */ /* 0x000fe20007ffe0ff */
[----:B0-----:R-:W-:-:S05]  /*0cd0*/  @P0 FADD R6, R4, R6 ;  /* 0x0000000604060221 */ /* 0x001fca0000000000 */
[----:B------:R-:W0:Y:S02]  /*0ce0*/  SHFL.DOWN P0, R7, R6, 0x8, R5 ;  /* 0x0900000006077989 */ /* 0x000e240000000005 */
[----:B0-----:R-:W-:-:S05]  /*0cf0*/  @P0 FADD R7, R6, R7 ;  /* 0x0000000706070221 */ /* 0x001fca0000000000 */
[----:B------:R-:W0:Y:S02]  /*0d00*/  SHFL.DOWN P0, R2, R7, 0x10, R5 ;  /* 0x0a00000007027989 */ /* 0x000e240000000005 */
[----:B0-----:R-:W-:Y:S01]  /*0d10*/  @P0 FADD R2, R7, R2 ;  /* 0x0000000207020221 */ /* 0x001fe20000000000 */
[----:B------:R-:W-:-:S04]  /*0d20*/  ISETP.NE.AND P0, PT, R9, RZ, PT ;  /* 0x000000ff0900720c */ /* 0x000fc80003f05270 */
[----:B------:R4:W-:Y:S01]  /*0d30*/  @!P1 STS [R11+0x8], R2 ;  /* 0x000008020b009388 */ /* 0x0009e20000000800 */
[----:B------:R-:W-:Y:S08]  /*0d40*/  BAR.SYNC.DEFER_BLOCKING 0x0 ;  /* 0x0000000000007b1d */ /* 0x000ff00000010000 */
[----:B------:R-:W-:Y:S05]  /*0d50*/  @P0 BRA `(.L_x_17) ;  /* 0x0000002c00440947 */ /* 0x000fea0003800000 */
[----:B------:R-:W0:Y:S01]  /*0d60*/  S2UR UR5, SR_CgaCtaId ;  /* 0x00000000000579c3 */ /* 0x000e220000008800 */
[----:B------:R-:W-:Y:S01]  /*0d70*/  UMOV UR4, 0x400 ;  /* 0x0000040000047882 */ /* 0x000fe20000000000 */
[C---:B------:R-:W-:Y:S02]  /*0d80*/  ISETP.GT.AND P2, PT, R20.reuse, 0x20, PT ;  /* 0x000000201400780c */ /* 0x040fe40003f44270 */
[C---:B------:R-:W-:Y:S02]  /*0d90*/  ISETP.GT.AND P4, PT, R20.reuse, 0x40, PT ;  /* 0x000000401400780c */ /* 0x040fe40003f84270 */
[C---:B------:R-:W-:Y:S02]  /*0da0*/  ISETP.GT.AND P3, PT, R20.reuse, 0x60, PT ;  /* 0x000000601400780c */ /* 0x040fe40003f64270 */
[----:B------:R-:W-:Y:S01]  /*0db0*/  ISETP.GT.AND P1, PT, R20, 0x80, PT ;  /* 0x000000801400780c */ /* 0x000fe20003f24270 */
[----:B0-----:R-:W-:-:S09]  /*0dc0*/  ULEA UR4, UR5, UR4, 0x18 ;  /* 0x0000000405047291 */ /* 0x001fd2000f8ec0ff */
[----:B------:R-:W4:Y:S04]  /*0dd0*/  LDS R3, [UR4+0xc] ;  /* 0x00000c04ff037984 */ /* 0x000f280008000800 */
[----:B------:R-:W0:Y:S04]  /*0de0*/  LDS.128 R4, [UR4+0x10] ;  /* 0x00001004ff047984 */ /* 0x000e280008000c00 */
[----:B------:R-:W1:Y:S01]  /*0df0*/  LDS.64 R8, [UR4+0x20] ;  /* 0x00002004ff087984 */ /* 0x000e620008000a00 */
[----:B----4-:R-:W-:Y:S01]  /*0e00*/  @P2 FADD R2, R2, R3 ;  /* 0x0000000302022221 */ /* 0x010fe20000000000 */
[----:B------:R-:W-:-:S03]  /*0e10*/  ISETP.GT.AND P2, PT, R20, 0xa0, PT ;  /* 0x000000a01400780c */ /* 0x000fc60003f44270 */
[----:B0-----:R-:W-:Y:S01]  /*0e20*/  @P4 FADD R2, R2, R4 ;  /* 0x0000000402024221 */ /* 0x001fe20000000000 */
[----:B------:R-:W-:-:S03]  /*0e30*/  ISETP.GT.AND P4, PT, R20, 0xc0, PT ;  /* 0x000000c01400780c */ /* 0x000fc60003f84270 */
[----:B------:R-:W-:Y:S01]  /*0e40*/  @P3 FADD R2, R2, R5 ;  /* 0x0000000502023221 */ /* 0x000fe20000000000 */
[----:B------:R-:W-:-:S03]  /*0e50*/  ISETP.GT.AND P3, PT, R20, 0xe0, PT ;  /* 0x000000e01400780c */ /* 0x000fc60003f64270 */
[----:B------:R-:W-:-:S04]  /*0e60*/  @P1 FADD R2, R2, R6 ;  /* 0x0000000602021221 */ /* 0x000fc80000000000 */
[----:B------:R-:W-:-:S04]  /*0e70*/  @P2 FADD R2, R2, R7 ;  /* 0x0000000702022221 */ /* 0x000fc80000000000 */
[----:B-1----:R-:W-:-:S04]  /*0e80*/  @P4 FADD R2, R2, R8 ;  /* 0x0000000802024221 */ /* 0x002fc80000000000 */
[----:B------:R-:W-:Y:S01]  /*0e90*/  @P3 FADD R2, R2, R9 ;  /* 0x0000000902023221 */ /* 0x000fe20000000000 */
[----:B------:R-:W-:Y:S06]  /*0ea0*/  BRA `(.L_x_17) ;  /* 0x0000002800f07947 */ /* 0x000fec0003800000 */
.L_x_3:
[----:B------:R-:W0:Y:S01]  /*0eb0*/  S2R R0, SR_TID.X ;  /* 0x0000000000007919 */ /* 0x000e220000002100 */
[----:B------:R-:W1:Y:S01]  /*0ec0*/  LDC.64 R2, c[0x0][0x380] ;  /* 0x0000e000ff027b82 */ /* 0x000e620000000a00 */
[----:B0-----:R-:W-:-:S05]  /*0ed0*/  SHF.L.U32 R5, R0, 0x2, RZ ;  /* 0x0000000200057819 */ /* 0x001fca00000006ff */
[----:B-1----:R-:W-:-:S05]  /*0ee0*/  IMAD.WIDE.U32 R2, R5, 0x4, R2 ;  /* 0x0000000405027825 */ /* 0x002fca00078e0002 */
[----:B------:R-:W2:Y:S04]  /*0ef0*/  LDG.E.128.CONSTANT R4, desc[UR6][R2.64] ;  /* 0x0000000602047981 */ /* 0x000ea8000c1e9d00 */
[----:B------:R-:W3:Y:S04]  /*0f00*/  LDG.E.128.CONSTANT R8, desc[UR6][R2.64+0x1000] ;  /* 0x0010000602087981 */ /* 0x000ee8000c1e9d00 */
[----:B------:R-:W4:Y:S04]  /*0f10*/  LDG.E.128.CONSTANT R12, desc[UR6][R2.64+0x2000] ;  /* 0x00200006020c7981 */ /* 0x000f28000c1e9d00 */
[----:B------:R-:W5:Y:S01]  /*0f20*/  LDG.E.128.CONSTANT R16, desc[UR6][R2.64+0x3000] ;  /* 0x0030000602107981 */ /* 0x000f62000c1e9d00 */
[----:B------:R-:W-:Y:S01]  /*0f30*/  ISETP.GE.U32.AND P0, PT, R20, 0x2000, PT ;  /* 0x000020001400780c */ /* 0x000fe20003f06070 */
[----:B------:R-:W-:-:S02]  /*0f40*/  HFMA2 R23, -RZ, RZ, 0, 0.00048828125 ;  /* 0x00001000ff177431 */ /* 0x000fc400000001ff */
[----:B--2---:R-:W-:Y:S01]  /*0f50*/  FADD R4, R4, R5 ;  /* 0x0000000504047221 */ /* 0x004fe20000000000 */
[----:B------:R-:W-:Y:S01]  /*0f60*/  FADD R7, R6, R7 ;  /* 0x0000000706077221 */ /* 0x000fe20000000000 */
[----:B---3--:R-:W-:Y:S01]  /*0f70*/  FADD R8, R8, R9 ;  /* 0x0000000908087221 */ /* 0x008fe20000000000 */
[----:B------:R-:W-:Y:S02]  /*0f80*/  FADD R11, R10, R11 ;  /* 0x0000000b0a0b7221 */ /* 0x000fe40000000000 */
[----:B------:R-:W-:Y:S01]  /*0f90*/  FADD R4, R4, R7 ;  /* 0x0000000704047221 */ /* 0x000fe20000000000 */
[----:B----4-:R-:W-:Y:S01]  /*0fa0*/  FADD R12, R12, R13 ;  /* 0x0000000d0c0c7221 */ /* 0x010fe20000000000 */
[----:B------:R-:W-:Y:S01]  /*0fb0*/  FADD R15, R14, R15 ;  /* 0x0000000f0e0f7221 */ /* 0x000fe20000000000 */
[----:B------:R-:W-:Y:S01]  /*0fc0*/  FADD R11, R8, R11 ;  /* 0x0000000b080b7221 */ /* 0x000fe20000000000 */
[----:B-----5:R-:W-:Y:S01]  /*0fd0*/  FADD R16, R16, R17 ;  /* 0x0000001110107221 */ /* 0x020fe20000000000 */
[----:B------:R-:W-:Y:S01]  /*0fe0*/  FADD R19, R18, R19 ;  /* 0x0000001312137221 */ /* 0x000fe20000000000 */
[----:B------:R-:W-:Y:S01]  /*0ff0*/  FADD R12, R12, R15 ;  /* 0x0000000f0c0c7221 */ /* 0x000fe20000000000 */
[----:B------:R-:W-:-:S02]  /*1000*/  FADD R4, R4, R11 ;  /* 0x0000000b04047221 */ /* 0x000fc40000000000 */
[----:B------:R-:W-:-:S04]  /*1010*/  FADD R19, R16, R19 ;  /* 0x0000001310137221 */ /* 0x000fc80000000000 */
[----:B------:R-:W-:-:S04]  /*1020*/  FADD R19, R12, R19 ;  /* 0x000000130c137221 */ /* 0x000fc80000000000 */
[----:B------:R-:W-:Y:S01]  /*1030*/  FADD R21, R4, R19 ;  /* 0x0000001304157221 */ /* 0x000fe20000000000 */
[----:B------:R-:W-:Y:S06]  /*1040*/  @!P0 BRA `(.L_x_18) ;  /* 0x00000000007c8947 */ /* 0x000fec0003800000 */
[----:B------:R-:W0:Y:S01]  /*1050*/  LDC R24, c[0x0][0x390] ;  /* 0x0000e400ff187b82 */ /* 0x000e220000000800 */
[----:B------:R-:W-:Y:S02]  /*1060*/  IADD3 R22, PT, PT, R20, -0x1000, RZ ;  /* 0xfffff00014167810 */ /* 0x000fe40007ffe0ff */
[----:B------:R-:W-:-:S07]  /*1070*/  MOV R23, 0x1000 ;  /* 0x0000100000177802 */ /* 0x000fce0000000f00 */
.L_x_20:
[----:B------:R-:W-:-:S05]  /*1080*/  IMAD.WIDE R26, R23, 0x4, R2 ;  /* 0x00000004171a7825 */ /* 0x000fca00078e0202 */
[----:B------:R-:W2:Y:S04]  /*1090*/  LDG.E.128.CONSTANT R16, desc[UR6][R26.64+0x2000] ;  /* 0x002000061a107981 */ /* 0x000ea8000c1e9d00 */
[----:B------:R-:W3:Y:S04]  /*10a0*/  LDG.E.128.CONSTANT R4, desc[UR6][R26.64+0x3000] ;  /* 0x003000061a047981 */ /* 0x000ee8000c1e9d00 */
[----:B------:R-:W4:Y:S04]  /*10b0*/  LDG.E.128.CONSTANT R8, desc[UR6][R26.64] ;  /* 0x000000061a087981 */ /* 0x000f28000c1e9d00 */
[----:B------:R-:W5:Y:S01]  /*10c0*/  LDG.E.128.CONSTANT R12, desc[UR6][R26.64+0x1000] ;  /* 0x001000061a0c7981 */ /* 0x000f62000c1e9d00 */
[----:B0-----:R-:W-:Y:S01]  /*10d0*/  MOV R20, R24 ;  /* 0x0000001800147202 */ /* 0x001fe20000000f00 */
[----:B--2---:R-:W-:Y:S01]  /*10e0*/  FADD R17, R17, R18 ;  /* 0x0000001211117221 */ /* 0x004fe20000000000 */
[----:B---3--:R-:W-:-:S02]  /*10f0*/  FADD R18, R19, R4 ;  /* 0x0000000413127221 */ /* 0x008fc40000000000 */
[----:B------:R-:W-:Y:S01]  /*1100*/  IADD3 R4, PT, PT, -R23, R20, RZ ;  /* 0x0000001417047210 */ /* 0x000fe20007ffe1ff */
[----:B------:R-:W-:Y:S01]  /*1110*/  FADD R5, R5, R6 ;  /* 0x0000000605057221 */ /* 0x000fe20000000000 */
[----:B----4-:R-:W-:Y:S01]  /*1120*/  FADD R9, R9, R10 ;  /* 0x0000000a09097221 */ /* 0x010fe20000000000 */
[----:B------:R-:W-:Y:S01]  /*1130*/  FADD R8, R8, R21 ;  /* 0x0000001508087221 */ /* 0x000fe20000000000 */
[----:B------:R-:W-:Y:S01]  /*1140*/  ISETP.GE.AND P0, PT, R4, 0x1000, PT ;  /* 0x000010000400780c */ /* 0x000fe20003f06270 */
[----:B-----5:R-:W-:Y:S01]  /*1150*/  FADD R13, R13, R14 ;  /* 0x0000000e0d0d7221 */ /* 0x020fe20000000000 */
[----:B------:R-:W-:Y:S01]  /*1160*/  FADD R10, R11, R12 ;  /* 0x0000000c0b0a7221 */ /* 0x000fe20000000000 */
[----:B------:R-:W-:Y:S01]  /*1170*/  FADD R14, R15, R16 ;  /* 0x000000100f0e7221 */ /* 0x000fe20000000000 */
[----:B------:R-:W-:Y:S01]  /*1180*/  FADD R8, R8, R9 ;  /* 0x0000000908087221 */ /* 0x000fe20000000000 */
[----:B------:R-:W-:Y:S01]  /*1190*/  FADD R5, R18, R5 ;  /* 0x0000000512057221 */ /* 0x000fe20000000000 */
[----:B------:R-:W-:Y:S01]  /*11a0*/  FADD R13, R10, R13 ;  /* 0x0000000d0a0d7221 */ /* 0x000fe20000000000 */
[----:B------:R-:W-:-:S03]  /*11b0*/  FADD R14, R14, R17 ;  /* 0x000000110e0e7221 */ /* 0x000fc60000000000 */
[----:B------:R-:W-:Y:S01]  /*11c0*/  FADD R8, R8, R13 ;  /* 0x0000000d08087221 */ /* 0x000fe20000000000 */
[----:B------:R-:W-:-:S04]  /*11d0*/  FADD R5, R14, R5 ;  /* 0x000000050e057221 */ /* 0x000fc80000000000 */
[----:B------:R-:W-:-:S04]  /*11e0*/  FADD R5, R8, R5 ;  /* 0x0000000508057221 */ /* 0x000fc80000000000 */
[----:B------:R-:W-:Y:S01]  /*11f0*/  FADD R21, R7, R5 ;  /* 0x0000000507157221 */ /* 0x000fe20000000000 */
[----:B------:R-:W-:Y:S06]  /*1200*/  @!P0 BRA `(.L_x_19) ;  /* 0x0000000800308947 */ /* 0x000fec0003800000 */
[----:B------:R-:W-:-:S04]  /*1210*/  IADD3 R23, PT, PT, R23, 0x1000, RZ ;  /* 0x0000100017177810 */ /* 0x000fc80007ffe0ff */
[----:B------:R-:W-:-:S13]  /*1220*/  ISETP.GT.AND P0, PT, R23, R22, PT ;  /* 0x000000161700720c */ /* 0x000fda0003f04270 */
[----:B------:R-:W-:Y:S05]  /*1230*/  @!P0 BRA `(.L_x_20) ;  /* 0xfffffffc00908947 */ /* 0x000fea000383ffff */
.L_x_18:
[----:B------:R-:W-:-:S13]  /*1240*/  ISETP.GE.AND P0, PT, R23, R20, PT ;  /* 0x000000141700720c */ /* 0x000fda0003f06270 */
[----:B------:R-:W-:Y:S05]  /*1250*/  @P0 BRA `(.L_x_19) ;  /* 0x00000008001c0947 */ /* 0x000fea0003800000 */
[----:B------:R-:W-:Y:S01]  /*1260*/  IADD3 R9, PT, PT, -R23, R20, RZ ;  /* 0x0000001417097210 */ /* 0x000fe20007ffe1ff */
[----:B------:R-:W-:Y:S03]  /*1270*/  BSSY.RECONVERGENT B1, `(.L_x_19) ;  /* 0x0000085000017945 */ /* 0x000fe60003800200 */
[----:B------:R-:W-:-:S13]  /*1280*/  ISETP.GE.AND P0, PT, R0, R9, PT ;  /* 0x000000090000720c */ /* 0x000fda0003f06270 */
[----:B------:R-:W-:Y:S05]  /*1290*/  @P0 BRA `(.L_x_21) ;  /* 0x0000000800080947 */ /* 0x000fea0003800000 */
[-C--:B------:R-:W-:Y:S01]  /*12a0*/  LOP3.LUT R2, RZ, R0.reuse, RZ, 0x33, !PT ;  /* 0x00000000ff027212 */ /* 0x080fe200078e33ff */
[----:B------:R-:W-:Y:S01]  /*12b0*/  BSSY.RECONVERGENT B2, `(.L_x_22) ;  /* 0x0000015000027945 */ /* 0x000fe20003800200 */
[----:B------:R-:W-:Y:S02]  /*12c0*/  MOV R8, R0 ;  /* 0x0000000000087202 */ /* 0x000fe40000000f00 */
[----:B------:R-:W-:-:S04]  /*12d0*/  IADD3 R2, PT, PT, -R23, R20, R2 ;  /* 0x0000001417027210 */ /* 0x000fc80007ffe102 */
[C---:B------:R-:W-:Y:S02]  /*12e0*/  LOP3.LUT R3, R2.reuse, 0x300, RZ, 0xc0, !PT ;  /* 0x0000030002037812 */ /* 0x040fe400078ec0ff */
[----:B------:R-:W-:Y:S02]  /*12f0*/  ISETP.GE.U32.AND P1, PT, R2, 0x300, PT ;  /* 0x000003000200780c */ /* 0x000fe40003f26070 */
[----:B------:R-:W-:-:S13]  /*1300*/  ISETP.NE.AND P0, PT, R3, 0x300, PT ;  /* 0x000003000300780c */ /* 0x000fda0003f05270 */
[----:B------:R-:W-:Y:S05]  /*1310*/  @!P0 BRA `(.L_x_23) ;  /* 0x0000000000388947 */ /* 0x000fea0003800000 */
[----:B------:R-:W0:Y:S01]  /*1320*/  LDC.64 R4, c[0x0][0x380] ;  /* 0x0000e000ff047b82 */ /* 0x000e220000000a00 */
[----:B------:R-:W-:Y:S02]  /*1330*/  LEA.HI R2, R2, 0x1, RZ, 0x18 ;  /* 0x0000000102027811 */ /* 0x000fe400078fc0ff */
[----:B------:R-:W-:Y:S02]  /*1340*/  IADD3 R7, PT, PT, R0, R23, RZ ;  /* 0x0000001700077210 */ /* 0x000fe40007ffe0ff */
[----:B------:R-:W-:Y:S02]  /*1350*/  LOP3.LUT R2, R2, 0x3, RZ, 0xc0, !PT ;  /* 0x0000000302027812 */ /* 0x000fe400078ec0ff */
[----:B------:R-:W-:Y:S02]  /*1360*/  MOV R8, R0 ;  /* 0x0000000000087202 */ /* 0x000fe40000000f00 */
[----:B------:R-:W-:-:S07]  /*1370*/  IADD3 R6, PT, PT, -R2, RZ, RZ ;  /* 0x000000ff02067210 */ /* 0x000fce0007ffe1ff */
.L_x_24:
[----:B0-----:R-:W-:-:S06]  /*1380*/  IMAD.WIDE.U32 R2, R7, 0x4, R4 ;  /* 0x0000000407027825 */ /* 0x001fcc00078e0004 */
[----:B------:R-:W2:Y:S01]  /*1390*/  LDG.E.CONSTANT R2, desc[UR6][R2.64] ;  /* 0x0000000602027981 */ /* 0x000ea2000c1e9900 */
[----:B------:R-:W-:Y:S02]  /*13a0*/  IADD3 R6, PT, PT, R6, 0x1, RZ ;  /* 0x0000000106067810 */ /* 0x000fe40007ffe0ff */
[----:B------:R-:W-:Y:S02]  /*13b0*/  IADD3 R8, PT, PT, R8, 0x100, RZ ;  /* 0x0000010008087810 */ /* 0x000fe40007ffe0ff */
[----:B------:R-:W-:Y:S02]  /*13c0*/  ISETP.NE.AND P0, PT, R6, RZ, PT ;  /* 0x000000ff0600720c */ /* 0x000fe40003f05270 */
[----:B------:R-:W-:Y:S01]  /*13d0*/  IADD3 R7, PT, PT, R7, 0x100, RZ ;  /* 0x0000010007077810 */ /* 0x000fe20007ffe0ff */
[----:B--2---:R-:W-:-:S10]  /*13e0*/  FADD R21, R2, R21 ;  /* 0x0000001502157221 */ /* 0x004fd40000000000 */
[----:B------:R-:W-:Y:S05]  /*13f0*/  @P0 BRA `(.L_x_24) ;  /* 0xfffffffc00e00947 */ /* 0x000fea000383ffff */
.L_x_23:
[----:B------:R-:W-:Y:S05]  /*1400*/  BSYNC.RECONVERGENT B2 ;  /* 0x0000000000027941 */ /* 0x000fea0003800200 */
.L_x_22:
[----:B------:R-:W-:Y:S05]  /*1410*/  @!P1 BRA `(.L_x_21) ;  /* 0x0000000400a89947 */ /* 0x000fea0003800000 */
[----:B------:R-:W0:Y:S01]  /*1420*/  LDCU.64 UR4, c[0x0][0x380] ;  /* 0x00007000ff0477ac */ /* 0x000e220008000a00 */
[----:B------:R-:W-:Y:S01]  /*1430*/  IADD3 R5, PT, PT, R9, -R8, RZ ;  /* 0x8000000809057210 */ /* 0x000fe20007ffe0ff */
[----:B------:R-:W-:Y:S01]  /*1440*/  BSSY.RECONVERGENT B2, `(.L_x_25) ;  /* 0x000003b000027945 */ /* 0x000fe20003800200 */
[CC--:B------:R-:W-:Y:S02]  /*1450*/  IADD3 R3, P0, PT, R8.reuse, R23.reuse, RZ ;  /* 0x0000001708037210 */ /* 0x0c0fe40007f1e0ff */
[----:B------:R-:W-:Y:S02]  /*1460*/  ISETP.GT.AND P1, PT, R5, 0xc00, PT ;  /* 0x00000c000500780c */ /* 0x000fe40003f24270 */
[----:B------:R-:W-:Y:S02]  /*1470*/  IADD3.X R4, PT, PT, RZ, RZ, RZ, P0, !PT ;  /* 0x000000ffff047210 */ /* 0x000fe400007fe4ff */
[----:B------:R-:W-:Y:S02]  /*1480*/  IADD3 R11, PT, PT, R8, R23, RZ ;  /* 0x00000017080b7210 */ /* 0x000fe40007ffe0ff */
[----:B0-----:R-:W-:-:S04]  /*1490*/  LEA R2, P0, R3, UR4, 0x2 ;  /* 0x0000000403027c11 */ /* 0x001fc8000f8010ff */
[----:B------:R-:W-:Y:S02]  /*14a0*/  LEA.HI.X R3, R3, UR5, R4, 0x2, P0 ;  /* 0x0000000503037c11 */ /* 0x000fe400080f1404 */
[----:B------:R-:W-:-:S04]  /*14b0*/  IADD3 R2, P0, PT, R2, 0x800, RZ ;  /* 0x0000080002027810 */ /* 0x000fc80007f1e0ff */
[----:B------:R-:W-:Y:S02]  /*14c0*/  IADD3.X R3, PT, PT, RZ, R3, RZ, P0, !PT ;  /* 0x00000003ff037210 */ /* 0x000fe400007fe4ff */
[----:B------:R-:W-:Y:S01]  /*14d0*/  PLOP3.LUT P0, PT, PT, PT, PT, 0x80, 0x8 ;  /* 0x000000000008781c */ /* 0x000fe20003f0f070 */
[----:B------:R-:W-:-:S12]  /*14e0*/  @!P1 BRA `(.L_x_26) ;  /* 0x0000000000c09947 */ /* 0x000fd80003800000 */
[----:B------:R-:W-:Y:S02]  /*14f0*/  PLOP3.LUT P0, PT, PT, PT, PT, 0x8, 0x80 ;  /* 0x000000000080781c */ /* 0x000fe40003f0e170 */
[----:B------:R-:W-:-:S11]  /*1500*/  IADD3 R13, PT, PT, R9, -0xc00, RZ ;  /* 0xfffff400090d7810 */ /* 0x000fd60007ffe0ff */
.L_x_27:
[----:B------:R-:W0:Y:S01]  /*1510*/  LDC.64 R4, c[0x0][0x380] ;  /* 0x0000e000ff047b82 */ /* 0x000e220000000a00 */
[----:B------:R-:W2:Y:S01]  /*1520*/  LDG.E.CONSTANT R10, desc[UR6][R2.64+-0x400] ;  /* 0xfffc0006020a7981 */ /* 0x000ea2000c1e9900 */
[----:B------:R-:W-:-:S03]  /*1530*/  IADD3 R25, PT, PT, R11, 0x400, RZ ;  /* 0x000004000b197810 */ /* 0x000fc60007ffe0ff */
[----:B------:R-:W3:Y:S04]  /*1540*/  LDG.E.CONSTANT R19, desc[UR6][R2.64] ;  /* 0x0000000602137981 */ /* 0x000ee8000c1e9900 */
[----:B------:R-:W4:Y:S01]  /*1550*/  LDG.E.CONSTANT R18, desc[UR6][R2.64+0x400] ;  /* 0x0004000602127981 */ /* 0x000f22000c1e9900 */
[----:B------:R-:W-:-:S03]  /*1560*/  IADD3 R7, PT, PT, R11, 0x800, RZ ;  /* 0x000008000b077810 */ /* 0x000fc60007ffe0ff */
[----:B------:R-:W5:Y:S04]  /*1570*/  LDG.E.CONSTANT R16, desc[UR6][R2.64+0xc00] ;  /* 0x000c000602107981 */ /* 0x000f68000c1e9900 */
[----:B------:R-:W5:Y:S04]  /*1580*/  LDG.E.CONSTANT R15, desc[UR6][R2.64+0x1000] ;  /* 0x00100006020f7981 */ /* 0x000f68000c1e9900 */
[----:B------:R-:W5:Y:S01]  /*1590*/  LDG.E.CONSTANT R14, desc[UR6][R2.64+0x1400] ;  /* 0x00140006020e7981 */ /* 0x000f62000c1e9900 */
[----:B0-----:R-:W-:-:S03]  /*15a0*/  IMAD.WIDE.U32 R22, R11, 0x4, R4 ;  /* 0x000000040b167825 */ /* 0x001fc600078e0004 */
[----:B------:R-:W5:Y:S04]  /*15b0*/  LDG.E.CONSTANT R20, desc[UR6][R2.64+0x2000] ;  /* 0x0020000602147981 */ /* 0x000f68000c1e9900 */
[----:B------:R0:W2:Y:S01]  /*15c0*/  LDG.E.CONSTANT R12, desc[UR6][R22.64] ;  /* 0x00000006160c7981 */ /* 0x0000a2000c1e9900 */
[----:B------:R-:W-:-:S03]  /*15d0*/  IMAD.WIDE.U32 R24, R25, 0x4, R4 ;  /* 0x0000000419187825 */ /* 0x000fc600078e0004 */
[----:B------:R-:W5:Y:S04]  /*15e0*/  LDG.E.CONSTANT R26, desc[UR6][R2.64+0x3000] ;  /* 0x00300006021a7981 */ /* 0x000f68000c1e9900 */
[----:B------:R-:W5:Y:S01]  /*15f0*/  LDG.E.CONSTANT R17, desc[UR6][R24.64] ;  /* 0x0000000618117981 */ /* 0x000f62000c1e9900 */
[--C-:B------:R-:W-:Y:S01]  /*1600*/  IMAD.WIDE.U32 R6, R7, 0x4, R4.reuse ;  /* 0x0000000407067825 */ /* 0x100fe200078e0004 */
[----:B0-----:R-:W-:Y:S02]  /*1610*/  IADD3 R23, PT, PT, R11, 0xc00, RZ ;  /* 0x00000c000b177810 */ /* 0x001fe40007ffe0ff */
[----:B------:R-:W5:Y:S04]  /*1620*/  LDG.E.CONSTANT R22, desc[UR6][R2.64+0x1c00] ;  /* 0x001c000602167981 */ /* 0x000f68000c1e9900 */
[----:B------:R-:W5:Y:S01]  /*1630*/  LDG.E.CONSTANT R6, desc[UR6][R6.64] ;  /* 0x0000000606067981 */ /* 0x000f62000c1e9900 */
[----:B------:R-:W-:-:S03]  /*1640*/  IMAD.WIDE.U32 R4, R23, 0x4, R4 ;  /* 0x0000000417047825 */ /* 0x000fc600078e0004 */
[----:B------:R-:W5:Y:S04]  /*1650*/  LDG.E.CONSTANT R23, desc[UR6][R2.64+0x2400] ;  /* 0x0024000602177981 */ /* 0x000f68000c1e9900 */
[----:B------:R-:W5:Y:S04]  /*1660*/  LDG.E.CONSTANT R4, desc[UR6][R4.64] ;  /* 0x0000000604047981 */ /* 0x000f68000c1e9900 */
[----:B------:R-:W5:Y:S04]  /*1670*/  LDG.E.CONSTANT R24, desc[UR6][R2.64+0x2c00] ;  /* 0x002c000602187981 */ /* 0x000f68000c1e9900 */
[----:B------:R0:W5:Y:S01]  /*1680*/  LDG.E.CONSTANT R25, desc[UR6][R2.64+0x3400] ;  /* 0x0034000602197981 */ /* 0x000162000c1e9900 */
[----:B------:R-:W-:-:S04]  /*1690*/  IADD3 R8, PT, PT, R8, 0x1000, RZ ;  /* 0x0000100008087810 */ /* 0x000fc80007ffe0ff */
[----:B------:R-:W-:Y:S02]  /*16a0*/  ISETP.GE.AND P1, PT, R8, R13, PT ;  /* 0x0000000d0800720c */ /* 0x000fe40003f26270 */
[----:B0-----:R-:W-:Y:S02]  /*16b0*/  IADD3 R2, P2, PT, R2, 0x4000, RZ ;  /* 0x0000400002027810 */ /* 0x001fe40007f5e0ff */
[----:B------:R-:W-:Y:S02]  /*16c0*/  IADD3 R11, PT, PT, R11, 0x1000, RZ ;  /* 0x000010000b0b7810 */ /* 0x000fe40007ffe0ff */
[----:B------:R-:W-:Y:S01]  /*16d0*/  IADD3.X R3, PT, PT, RZ, R3, RZ, P2, !PT ;  /* 0x00000003ff037210 */ /* 0x000fe200017fe4ff */
[----:B--2---:R-:W-:-:S04]  /*16e0*/  FADD R21, R12, R21 ;  /* 0x000000150c157221 */ /* 0x004fc80000000000 */
[----:B------:R-:W-:-:S04]  /*16f0*/  FADD R10, R21, R10 ;  /* 0x0000000a150a7221 */ /* 0x000fc80000000000 */
[----:B---3--:R-:W-:-:S04]  /*1700*/  FADD R19, R10, R19 ;  /* 0x000000130a137221 */ /* 0x008fc80000000000 */
[----:B----4-:R-:W-:-:S04]  /*1710*/  FADD R18, R19, R18 ;  /* 0x0000001213127221 */ /* 0x010fc80000000000 */
[----:B-----5:R-:W-:-:S04]  /*1720*/  FADD R17, R18, R17 ;  /* 0x0000001112117221 */ /* 0x020fc80000000000 */
        /* <DEDUP_REMOVED lines=12> */
.L_x_26:
[----:B------:R-:W-:Y:S05]  /*17f0*/  BSYNC.RECONVERGENT B2 ;  /* 0x0000000000027941 */ /* 0x000fea0003800200 */
.L_x_25:
[----:B------:R-:W-:Y:S01]  /*1800*/  IADD3 R4, PT, PT, R9, -R8, RZ ;  /* 0x8000000809047210 */ /* 0x000fe20007ffe0ff */
[----:B------:R-:W-:Y:S03]  /*1810*/  BSSY.RECONVERGENT B2, `(.L_x_28) ;  /* 0x000001e000027945 */ /* 0x000fe60003800200 */
[----:B------:R-:W-:-:S13]  /*1820*/  ISETP.GT.AND P1, PT, R4, 0x400, PT ;  /* 0x000004000400780c */ /* 0x000fda0003f24270 */
[----:B------:R-:W-:Y:S05]  /*1830*/  @!P1 BRA `(.L_x_29) ;  /* 0x00000000006c9947 */ /* 0x000fea0003800000 */
[----:B------:R-:W0:Y:S01]  /*1840*/  LDC.64 R6, c[0x0][0x380] ;  /* 0x0000e000ff067b82 */ /* 0x000e220000000a00 */
[----:B------:R-:W2:Y:S01]  /*1850*/  LDG.E.CONSTANT R10, desc[UR6][R2.64+-0x400] ;  /* 0xfffc0006020a7981 */ /* 0x000ea2000c1e9900 */
[----:B------:R-:W-:-:S03]  /*1860*/  IADD3 R15, PT, PT, R11, 0x400, RZ ;  /* 0x000004000b0f7810 */ /* 0x000fc60007ffe0ff */
[----:B------:R-:W3:Y:S04]  /*1870*/  LDG.E.CONSTANT R13, desc[UR6][R2.64] ;  /* 0x00000006020d7981 */ /* 0x000ee8000c1e9900 */
[----:B------:R-:W4:Y:S04]  /*1880*/  LDG.E.CONSTANT R17, desc[UR6][R2.64+0xc00] ;  /* 0x000c000602117981 */ /* 0x000f28000c1e9900 */
[----:B------:R-:W5:Y:S04]  /*1890*/  LDG.E.CONSTANT R19, desc[UR6][R2.64+0x1000] ;  /* 0x0010000602137981 */ /* 0x000f68000c1e9900 */
[----:B------:R1:W5:Y:S01]  /*18a0*/  LDG.E.CONSTANT R23, desc[UR6][R2.64+0x1400] ;  /* 0x0014000602177981 */ /* 0x000362000c1e9900 */
[----:B0-----:R-:W-:-:S06]  /*18b0*/  IMAD.WIDE.U32 R4, R11, 0x4, R6 ;  /* 0x000000040b047825 */ /* 0x001fcc00078e0006 */
[----:B------:R-:W2:Y:S01]  /*18c0*/  LDG.E.CONSTANT R4, desc[UR6][R4.64] ;  /* 0x0000000604047981 */ /* 0x000ea2000c1e9900 */
[----:B------:R-:W-:-:S03]  /*18d0*/  IMAD.WIDE.U32 R6, R15, 0x4, R6 ;  /* 0x000000040f067825 */ /* 0x000fc600078e0006 */
[----:B------:R-:W4:Y:S04]  /*18e0*/  LDG.E.CONSTANT R15, desc[UR6][R2.64+0x400] ;  /* 0x00040006020f7981 */ /* 0x000f28000c1e9900 */
[----:B------:R-:W5:Y:S01]  /*18f0*/  LDG.E.CONSTANT R7, desc[UR6][R6.64] ;  /* 0x0000000606077981 */ /* 0x000f62000c1e9900 */
[----:B------:R-:W-:Y:S02]  /*1900*/  PLOP3.LUT P0, PT, PT, PT, PT, 0x8, 0x80 ;  /* 0x000000000080781c */ /* 0x000fe40003f0e170 */
[----:B------:R-:W-:Y:S02]  /*1910*/  IADD3 R8, PT, PT, R8, 0x800, RZ ;  /* 0x0000080008087810 */ /* 0x000fe40007ffe0ff */
[----:B------:R-:W-:Y:S01]  /*1920*/  IADD3 R11, PT, PT, R11, 0x800, RZ ;  /* 0x000008000b0b7810 */ /* 0x000fe20007ffe0ff */
[----:B--2---:R-:W-:-:S04]  /*1930*/  FADD R21, R21, R4 ;  /* 0x0000000415157221 */ /* 0x004fc80000000000 */
[----:B------:R-:W-:-:S04]  /*1940*/  FADD R10, R21, R10 ;  /* 0x0000000a150a7221 */ /* 0x000fc80000000000 */
[----:B---3--:R-:W-:-:S04]  /*1950*/  FADD R10, R10, R13 ;  /* 0x0000000d0a0a7221 */ /* 0x008fc80000000000 */
[----:B----4-:R-:W-:-:S04]  /*1960*/  FADD R10, R10, R15 ;  /* 0x0000000f0a0a7221 */ /* 0x010fc80000000000 */
[----:B-----5:R-:W-:Y:S01]  /*1970*/  FADD R10, R10, R7 ;  /* 0x000000070a0a7221 */ /* 0x020fe20000000000 */
[----:B------:R-:W-:-:S03]  /*1980*/  IADD3 R4, P1, PT, R2, 0x2000, RZ ;  /* 0x0000200002047810 */ /* 0x000fc60007f3e0ff */
[----:B------:R-:W-:Y:S01]  /*1990*/  FADD R10, R10, R17 ;  /* 0x000000110a0a7221 */ /* 0x000fe20000000000 */
[----:B------:R-:W-:-:S03]  /*19a0*/  IADD3.X R5, PT, PT, RZ, R3, RZ, P1, !PT ;  /* 0x00000003ff057210 */ /* 0x000fc60000ffe4ff */
[----:B------:R-:W-:Y:S01]  /*19b0*/  FADD R10, R10, R19 ;  /* 0x000000130a0a7221 */ /* 0x000fe20000000000 */
[----:B-1----:R-:W-:Y:S02]  /*19c0*/  MOV R2, R4 ;  /* 0x0000000400027202 */ /* 0x002fe40000000f00 */
[----:B------:R-:W-:Y:S01]  /*19d0*/  MOV R3, R5 ;  /* 0x0000000500037202 */ /* 0x000fe20000000f00 */
[----:B------:R-:W-:-:S07]  /*19e0*/  FADD R21, R10, R23 ;  /* 0x000000170a157221 */ /* 0x000fce0000000000 */
.L_x_29:
[----:B------:R-:W-:Y:S05]  /*19f0*/  BSYNC.RECONVERGENT B2 ;  /* 0x0000000000027941 */ /* 0x000fea0003800200 */
.L_x_28:
[----:B------:R-:W-:-:S13]  /*1a00*/  ISETP.LT.OR P0, PT, R8, R9, P0 ;  /* 0x000000090800720c */ /* 0x000fda0000701670 */
[----:B------:R-:W-:Y:S05]  /*1a10*/  @!P0 BRA `(.L_x_21) ;  /* 0x0000000000288947 */ /* 0x000fea0003800000 */
[----:B------:R-:W0:Y:S01]  /*1a20*/  LDC.64 R4, c[0x0][0x380] ;  /* 0x0000e000ff047b82 */ /* 0x000e220000000a00 */
[----:B------:R-:W2:Y:S04]  /*1a30*/  LDG.E.CONSTANT R6, desc[UR6][R2.64+-0x400] ;  /* 0xfffc000602067981 */ /* 0x000ea8000c1e9900 */
[----:B------:R-:W3:Y:S04]  /*1a40*/  LDG.E.CONSTANT R7, desc[UR6][R2.64] ;  /* 0x0000000602077981 */ /* 0x000ee8000c1e9900 */
[----:B------:R-:W4:Y:S01]  /*1a50*/  LDG.E.CONSTANT R9, desc[UR6][R2.64+0x400] ;  /* 0x0004000602097981 */ /* 0x000f22000c1e9900 */
[----:B0-----:R-:W-:-:S06]  /*1a60*/  IMAD.WIDE.U32 R4, R11, 0x4, R4 ;  /* 0x000000040b047825 */ /* 0x001fcc00078e0004 */
[----:B------:R-:W5:Y:S02]  /*1a70*/  LDG.E.CONSTANT R4, desc[UR6][R4.64] ;  /* 0x0000000604047981 */ /* 0x000f64000c1e9900 */
[----:B-----5:R-:W-:-:S04]  /*1a80*/  FADD R21, R21, R4 ;  /* 0x0000000415157221 */ /* 0x020fc80000000000 */
[----:B--2---:R-:W-:-:S04]  /*1a90*/  FADD R6, R21, R6 ;  /* 0x0000000615067221 */ /* 0x004fc80000000000 */
[----:B---3--:R-:W-:-:S04]  /*1aa0*/  FADD R6, R6, R7 ;  /* 0x0000000706067221 */ /* 0x008fc80000000000 */
[----:B----4-:R-:W-:-:S07]  /*1ab0*/  FADD R21, R6, R9 ;  /* 0x0000000906157221 */ /* 0x010fce0000000000 */
.L_x_21:
[----:B------:R-:W-:Y:S05]  /*1ac0*/  BSYNC.RECONVERGENT B1 ;  /* 0x0000000000017941 */ /* 0x000fea0003800200 */
.L_x_19:
[----:B------:R-:W0:Y:S01]  /*1ad0*/  SHFL.DOWN P0, R4, R21, 0x1, 0x1f ;  /* 0x08201f0015047f89 */ /* 0x000e220000000000 */
[----:B------:R-:W1:Y:S01]  /*1ae0*/  S2R R2, SR_LANEID ;  /* 0x0000000000027919 */ /* 0x000e620000000000 */
[----:B0-----:R-:W-:-:S05]  /*1af0*/  @P0 FADD R4, R4, R21 ;  /* 0x0000001504040221 */ /* 0x001fca0000000000 */
[----:B------:R-:W0:Y:S01]  /*1b00*/  SHFL.DOWN P0, R3, R4, 0x2, 0x1f ;  /* 0x08401f0004037f89 */ /* 0x000e220000000000 */
[----:B-1----:R-:W-:-:S13]  /*1b10*/  ISETP.NE.AND P1, PT, R2, RZ, PT ;  /* 0x000000ff0200720c */ /* 0x002fda0003f25270 */
[----:B------:R-:W1:Y:S01]  /*1b20*/  @!P1 S2R R8, SR_CgaCtaId ;  /* 0x0000000000089919 */ /* 0x000e620000008800 */
[----:B------:R-:W-:Y:S01]  /*1b30*/  @!P1 MOV R7, 0x400 ;  /* 0x0000040000079802 */ /* 0x000fe20000000f00 */
[----:B0-----:R-:W-:Y:S01]  /*1b40*/  @P0 FADD R3, R4, R3 ;  /* 0x0000000304030221 */ /* 0x001fe20000000000 */
[----:B------:R-:W-:-:S04]  /*1b50*/  @!P1 SHF.R.U32.HI R4, RZ, 0x3, R0 ;  /* 0x00000003ff049819 */ /* 0x000fc80000011600 */
[----:B------:R-:W0:Y:S01]  /*1b60*/  SHFL.DOWN P0, R6, R3, 0x4, 0x1f ;  /* 0x08801f0003067f89 */ /* 0x000e220000000000 */
[----:B------:R-:W-:Y:S02]  /*1b70*/  @!P1 LOP3.LUT R4, R4, 0x7c, RZ, 0xc0, !PT ;  /* 0x0000007c04049812 */ /* 0x000fe400078ec0ff */
        /* <DEDUP_REMOVED lines=11> */
[----:B------:R-:W0:Y:S01]  /*1c30*/  S2UR UR5, SR_CgaCtaId ;  /* 0x00000000000579c3 */ /* 0x000e220000008800 */
[----:B------:R-:W-:Y:S02]  /*1c40*/  UMOV UR4, 0x400 ;  /* 0x0000040000047882 */ /* 0x000fe40000000000 */
[----:B0-----:R-:W-:-:S09]  /*1c50*/  ULEA UR4, UR5, UR4, 0x18 ;  /* 0x0000000405047291 */ /* 0x001fd2000f8ec0ff */
[----:B------:R-:W0:Y:S04]  /*1c60*/  LDS R3, [UR4+0xc] ;  /* 0x00000c04ff037984 */ /* 0x000e280008000800 */
[----:B---3--:R-:W1:Y:S04]  /*1c70*/  LDS.128 R4, [UR4+0x10] ;  /* 0x00001004ff047984 */ /* 0x008e680008000c00 */
[----:B------:R-:W2:Y:S01]  /*1c80*/  LDS.64 R8, [UR4+0x20] ;  /* 0x00002004ff087984 */ /* 0x000ea20008000a00 */
[----:B0-----:R-:W-:-:S04]  /*1c90*/  FADD R3, R2, R3 ;  /* 0x0000000302037221 */ /* 0x001fc80000000000 */
[----:B-1----:R-:W-:-:S04]  /*1ca0*/  FADD R4, R3, R4 ;  /* 0x0000000403047221 */ /* 0x002fc80000000000 */
[----:B------:R-:W-:-:S04]  /*1cb0*/  FADD R5, R4, R5 ;  /* 0x0000000504057221 */ /* 0x000fc80000000000 */
[----:B------:R-:W-:-:S04]  /*1cc0*/  FADD R6, R5, R6 ;  /* 0x0000000605067221 */ /* 0x000fc80000000000 */
[----:B------:R-:W-:-:S04]  /*1cd0*/  FADD R7, R6, R7 ;  /* 0x0000000706077221 */ /* 0x000fc80000000000 */
[----:B--2---:R-:W-:-:S04]  /*1ce0*/  FADD R8, R7, R8 ;  /* 0x0000000807087221 */ /* 0x004fc80000000000 */
[----:B------:R-:W-:Y:S01]  /*1cf0*/  FADD R2, R8, R9 ;  /* 0x0000000908027221 */ /* 0x000fe20000000000 */
[----:B------:R-:W-:Y:S06]  /*1d00*/  BRA `(.L_x_17) ;  /* 0x0000001c00587947 */ /* 0x000fec0003800000 */
.L_x_2:
        /* <DEDUP_REMOVED lines=12> */
.L_x_32:
[----:B------:R-:W-:Y:S05]  /*1dd0*/  BSYNC.RECONVERGENT B1 ;  /* 0x0000000000017941 */ /* 0x000fea0003800200 */
.L_x_31:
        /* <DEDUP_REMOVED lines=16> */
.L_x_37:
        /* <DEDUP_REMOVED lines=9> */
.L_x_36:
[----:B------:R-:W-:Y:S05]  /*1f70*/  BSYNC.RECONVERGENT B2 ;  /* 0x0000000000027941 */ /* 0x000fea0003800200 */
.L_x_35:
        /* <DEDUP_REMOVED lines=8> */
.L_x_40:
        /* <DEDUP_REMOVED lines=43> */
.L_x_39:
[----:B------:R-:W-:Y:S05]  /*22b0*/  BSYNC.RECONVERGENT B2 ;  /* 0x0000000000027941 */ /* 0x000fea0003800200 */
.L_x_38:
        /* <DEDUP_REMOVED lines=26> */
.L_x_42:
[----:B------:R-:W-:Y:S05]  /*2460*/  BSYNC.RECONVERGENT B2 ;  /* 0x0000000000027941 */ /* 0x000fea0003800200 */
.L_x_41:
        /* <DEDUP_REMOVED lines=12> */
.L_x_34:
[----:B------:R-:W-:Y:S05]  /*2530*/  BSYNC.RECONVERGENT B1 ;  /* 0x0000000000017941 */ /* 0x000fea0003800200 */
.L_x_33:
        /* <DEDUP_REMOVED lines=28> */
[----:B--2---:R-:W1:Y:S04]  /*2700*/  LDS.128 R4, [UR4+0x10] ;  /* 0x00001004ff047984 */ /* 0x004e680008000c00 */
        /* <DEDUP_REMOVED lines=9> */
.L_x_43:
        /* <DEDUP_REMOVED lines=35> */
[----:B------:R-:W1:Y:S04]  /*29d0*/  LDS R3, [UR4+0xc] ;  /* 0x00000c04ff037984 */ /* 0x000e680008000800 */
[----:B------:R-:W0:Y:S04]  /*29e0*/  LDS.128 R4, [UR4+0x10] ;  /* 0x00001004ff047984 */ /* 0x000e280008000c00 */
[----:B------:R-:W2:Y:S01]  /*29f0*/  LDS.64 R8, [UR4+0x20] ;  /* 0x00002004ff087984 */ /* 0x000ea20008000a00 */
[----:B-1----:R-:W-:Y:S01]  /*2a00*/  @P2 FADD R2, R2, R3 ;  /* 0x0000000302022221 */ /* 0x002fe20000000000 */
[----:B------:R-:W-:-:S03]  /*2a10*/  ISETP.GT.AND P2, PT, R20, 0xa0, PT ;  /* 0x000000a01400780c */ /* 0x000fc60003f44270 */
[----:B0-----:R-:W-:Y:S01]  /*2a20*/  @P4 FADD R2, R2, R4 ;  /* 0x0000000402024221 */ /* 0x001fe20000000000 */
[----:B------:R-:W-:-:S03]  /*2a30*/  ISETP.GT.AND P4, PT, R20, 0xc0, PT ;  /* 0x000000c01400780c */ /* 0x000fc60003f84270 */
[----:B------:R-:W-:Y:S01]  /*2a40*/  @P3 FADD R2, R2, R5 ;  /* 0x0000000502023221 */ /* 0x000fe20000000000 */
[----:B------:R-:W-:-:S03]  /*2a50*/  ISETP.GT.AND P3, PT, R20, 0xe0, PT ;  /* 0x000000e01400780c */ /* 0x000fc60003f64270 */
[----:B------:R-:W-:-:S04]  /*2a60*/  @P1 FADD R2, R2, R6 ;  /* 0x0000000602021221 */ /* 0x000fc80000000000 */
[----:B------:R-:W-:-:S04]  /*2a70*/  @P2 FADD R2, R2, R7 ;  /* 0x0000000702022221 */ /* 0x000fc80000000000 */
[----:B--2---:R-:W-:-:S04]  /*2a80*/  @P4 FADD R2, R2, R8 ;  /* 0x0000000802024221 */ /* 0x004fc80000000000 */
[----:B------:R-:W-:Y:S01]  /*2a90*/  @P3 FADD R2, R2, R9 ;  /* 0x0000000902023221 */ /* 0x000fe20000000000 */
[----:B------:R-:W-:Y:S06]  /*2aa0*/  BRA `(.L_x_17) ;  /* 0x0000000c00f07947 */ /* 0x000fec0003800000 */
.L_x_30:
[----:B------:R-:W0:Y:S01]  /*2ab0*/  S2R R0, SR_TID.X ;  /* 0x0000000000007919 */ /* 0x000e220000002100 */
[----:B------:R-:W0:Y:S02]  /*2ac0*/  LDC.64 R2, c[0x0][0x380] ;  /* 0x0000e000ff027b82 */ /* 0x000e240000000a00 */
[----:B0-----:R-:W-:-:S05]  /*2ad0*/  IMAD.WIDE.U32 R2, R0, 0x4, R2 ;  /* 0x0000000400027825 */ /* 0x001fca00078e0002 */
[----:B------:R-:W2:Y:S04]  /*2ae0*/  LDG.E.CONSTANT R19, desc[UR6][R2.64] ;  /* 0x0000000602137981 */ /* 0x000ea8000c1e9900 */
[----:B------:R-:W2:Y:S04]  /*2af0*/  LDG.E.CONSTANT R4, desc[UR6][R2.64+0x400] ;  /* 0x0004000602047981 */ /* 0x000ea8000c1e9900 */
[----:B------:R-:W3:Y:S04]  /*2b00*/  LDG.E.CONSTANT R5, desc[UR6][R2.64+0x800] ;  /* 0x0008000602057981 */ /* 0x000ee8000c1e9900 */
[----:B------:R-:W3:Y:S04]  /*2b10*/  LDG.E.CONSTANT R6, desc[UR6][R2.64+0xc00] ;  /* 0x000c000602067981 */ /* 0x000ee8000c1e9900 */
[----:B------:R-:W4:Y:S04]  /*2b20*/  LDG.E.CONSTANT R7, desc[UR6][R2.64+0x1000] ;  /* 0x0010000602077981 */ /* 0x000f28000c1e9900 */
[----:B------:R-:W4:Y:S04]  /*2b30*/  LDG.E.CONSTANT R8, desc[UR6][R2.64+0x1400] ;  /* 0x0014000602087981 */ /* 0x000f28000c1e9900 */
[----:B------:R-:W5:Y:S04]  /*2b40*/  LDG.E.CONSTANT R9, desc[UR6][R2.64+0x1800] ;  /* 0x0018000602097981 */ /* 0x000f68000c1e9900 */
        /* <DEDUP_REMOVED lines=8> */
[----:B------:R-:W5:Y:S01]  /*2bd0*/  LDG.E.CONSTANT R18, desc[UR6][R2.64+0x3c00] ;  /* 0x003c000602127981 */ /* 0x000f62000c1e9900 */
[----:B------:R-:W-:Y:S01]  /*2be0*/  ISETP.GE.U32.AND P0, PT, R20, 0x2000, PT ;  /* 0x000020001400780c */ /* 0x000fe20003f06070 */
[----:B--2---:R-:W-:Y:S01]  /*2bf0*/  FADD R4, R19, R4 ;  /* 0x0000000413047221 */ /* 0x004fe20000000000 */
[----:B---3--:R-:W-:-:S04]  /*2c00*/  FADD R5, R5, R6 ;  /* 0x0000000605057221 */ /* 0x008fc80000000000 */
[----:B------:R-:W-:Y:S01]  /*2c10*/  FADD R4, R4, R5 ;  /* 0x0000000504047221 */ /* 0x000fe20000000000 */
[----:B----4-:R-:W-:Y:S01]  /*2c20*/  FADD R7, R7, R8 ;  /* 0x0000000807077221 */ /* 0x010fe20000000000 */
[----:B-----5:R-:W-:-:S04]  /*2c30*/  FADD R10, R9, R10 ;  /* 0x0000000a090a7221 */ /* 0x020fc80000000000 */
[----:B------:R-:W-:Y:S01]  /*2c40*/  FADD R7, R7, R10 ;  /* 0x0000000a07077221 */ /* 0x000fe20000000000 */
[----:B------:R-:W-:-:S03]  /*2c50*/  FADD R11, R11, R12 ;  /* 0x0000000c0b0b7221 */ /* 0x000fc60000000000 */
[----:B------:R-:W-:Y:S01]  /*2c60*/  FADD R4, R4, R7 ;  /* 0x0000000704047221 */ /* 0x000fe20000000000 */
[----:B------:R-:W-:-:S04]  /*2c70*/  FADD R14, R13, R14 ;  /* 0x0000000e0d0e7221 */ /* 0x000fc80000000000 */
[----:B------:R-:W-:Y:S01]  /*2c80*/  FADD R11, R11, R14 ;  /* 0x0000000e0b0b7221 */ /* 0x000fe20000000000 */
[----:B------:R-:W-:Y:S01]  /*2c90*/  FADD R15, R15, R16 ;  /* 0x000000100f0f7221 */ /* 0x000fe20000000000 */
[----:B------:R-:W-:-:S04]  /*2ca0*/  FADD R18, R17, R18 ;  /* 0x0000001211127221 */ /* 0x000fc80000000000 */
[----:B------:R-:W-:-:S04]  /*2cb0*/  FADD R18, R15, R18 ;  /* 0x000000120f127221 */ /* 0x000fc80000000000 */
[----:B------:R-:W-:Y:S01]  /*2cc0*/  FADD R5, R11, R18 ;  /* 0x000000120b057221 */ /* 0x000fe20000000000 */
[----:B------:R-:W-:-:S03]  /*2cd0*/  HFMA2 R11, -RZ, RZ, 0, 0.00048828125 ;  /* 0x00001000ff0b7431 */ /* 0x000fc600000001ff */
[----:B------:R-:W-:Y:S01]  /*2ce0*/  FADD R8, R4, R5 ;  /* 0x0000000504087221 */ /* 0x000fe20000000000 */
[----:B------:R-:W-:Y:S06]  /*2cf0*/  @!P0 BRA `(.L_x_44) ;  /* 0x0000000000ac8947 */ /* 0x000fec0003800000 */
[----:B------:R-:W0:Y:S01]  /*2d00*/  LDC R7, c[0x0][0x390] ;  /* 0x0000e400ff077b82 */ /* 0x000e220000000800 */
[----:B------:R-:W-:Y:S02]  /*2d10*/  IADD3 R6, PT, PT, R20, -0x1000, RZ ;  /* 0xfffff00014067810 */ /* 0x000fe40007ffe0ff */
[----:B------:R-:W-:-:S07]  /*2d20*/  MOV R11, 0x1000 ;  /* 0x00001000000b7802 */ /* 0x000fce0000000f00 */
.L_x_46:
[----:B------:R-:W-:-:S05]  /*2d30*/  IMAD.WIDE R4, R11, 0x4, R2 ;  /* 0x000000040b047825 */ /* 0x000fca00078e0202 */
[----:B------:R-:W2:Y:S04]  /*2d40*/  LDG.E.CONSTANT R20, desc[UR6][R4.64+0x400] ;  /* 0x0004000604147981 */ /* 0x000ea8000c1e9900 */
[----:B------:R-:W2:Y:S04]  /*2d50*/  LDG.E.CONSTANT R21, desc[UR6][R4.64+0x800] ;  /* 0x0008000604157981 */ /* 0x000ea8000c1e9900 */
        /* <DEDUP_REMOVED lines=13> */
[----:B------:R1:W5:Y:S01]  /*2e30*/  LDG.E.CONSTANT R18, desc[UR6][R4.64+0x3c00] ;  /* 0x003c000604127981 */ /* 0x000362000c1e9900 */
[----:B--2---:R-:W-:Y:S01]  /*2e40*/  FADD R21, R20, R21 ;  /* 0x0000001514157221 */ /* 0x004fe20000000000 */
[----:B0-----:R-:W-:-:S04]  /*2e50*/  MOV R20, R7 ;  /* 0x0000000700147202 */ /* 0x001fc80000000f00 */
[----:B-1----:R-:W-:Y:S01]  /*2e60*/  IADD3 R4, PT, PT, -R11, R20, RZ ;  /* 0x000000140b047210 */ /* 0x002fe20007ffe1ff */
[----:B---3--:R-:W-:-:S03]  /*2e70*/  FADD R8, R19, R8 ;  /* 0x0000000813087221 */ /* 0x008fc60000000000 */
[----:B------:R-:W-:Y:S01]  /*2e80*/  ISETP.GE.AND P0, PT, R4, 0x1000, PT ;  /* 0x000010000400780c */ /* 0x000fe20003f06270 */
[----:B----4-:R-:W-:Y:S01]  /*2e90*/  FADD R22, R22, R23 ;  /* 0x0000001716167221 */ /* 0x010fe20000000000 */
[----:B------:R-:W-:Y:S01]  /*2ea0*/  FADD R8, R8, R21 ;  /* 0x0000001508087221 */ /* 0x000fe20000000000 */
[----:B-----5:R-:W-:-:S04]  /*2eb0*/  FADD R25, R24, R25 ;  /* 0x0000001918197221 */ /* 0x020fc80000000000 */
[----:B------:R-:W-:Y:S01]  /*2ec0*/  FADD R25, R22, R25 ;  /* 0x0000001916197221 */ /* 0x000fe20000000000 */
[----:B------:R-:W-:Y:S01]  /*2ed0*/  FADD R16, R16, R17 ;  /* 0x0000001110107221 */ /* 0x000fe20000000000 */
[----:B------:R-:W-:-:S04]  /*2ee0*/  FADD R15, R15, R10 ;  /* 0x0000000a0f0f7221 */ /* 0x000fc80000000000 */
[----:B------:R-:W-:Y:S01]  /*2ef0*/  FADD R15, R16, R15 ;  /* 0x0000000f100f7221 */ /* 0x000fe20000000000 */
[----:B------:R-:W-:Y:S01]  /*2f00*/  FADD R9, R14, R9 ;  /* 0x000000090e097221 */ /* 0x000fe20000000000 */
[----:B------:R-:W-:-:S04]  /*2f10*/  FADD R12, R13, R12 ;  /* 0x0000000c0d0c7221 */ /* 0x000fc80000000000 */
[----:B------:R-:W-:Y:S01]  /*2f20*/  FADD R12, R9, R12 ;  /* 0x0000000c090c7221 */ /* 0x000fe20000000000 */
[----:B------:R-:W-:-:S03]  /*2f30*/  FADD R8, R8, R25 ;  /* 0x0000001908087221 */ /* 0x000fc60000000000 */
[----:B------:R-:W-:-:S04]  /*2f40*/  FADD R15, R15, R12 ;  /* 0x0000000c0f0f7221 */ /* 0x000fc80000000000 */
[----:B------:R-:W-:-:S04]  /*2f50*/  FADD R15, R8, R15 ;  /* 0x0000000f080f7221 */ /* 0x000fc80000000000 */
[----:B------:R-:W-:Y:S01]  /*2f60*/  FADD R8, R18, R15 ;  /* 0x0000000f12087221 */ /* 0x000fe20000000000 */
[----:B------:R-:W-:Y:S06]  /*2f70*/  @!P0 BRA `(.L_x_45) ;  /* 0x0000000800308947 */ /* 0x000fec0003800000 */
[----:B------:R-:W-:-:S04]  /*2f80*/  IADD3 R11, PT, PT, R11, 0x1000, RZ ;  /* 0x000010000b0b7810 */ /* 0x000fc80007ffe0ff */
[----:B------:R-:W-:-:S13]  /*2f90*/  ISETP.GT.AND P0, PT, R11, R6, PT ;  /* 0x000000060b00720c */ /* 0x000fda0003f04270 */
[----:B------:R-:W-:Y:S05]  /*2fa0*/  @!P0 BRA `(.L_x_46) ;  /* 0xfffffffc00608947 */ /* 0x000fea000383ffff */
.L_x_44:
        /* <DEDUP_REMOVED lines=20> */
.L_x_50:
        /* <DEDUP_REMOVED lines=8> */
.L_x_49:
[----:B------:R-:W-:Y:S05]  /*3170*/  BSYNC.RECONVERGENT B2 ;  /* 0x0000000000027941 */ /* 0x000fea0003800200 */
.L_x_48:
        /* <DEDUP_REMOVED lines=16> */
.L_x_53:
[----:B------:R-:W0:Y:S01]  /*3280*/  LDC.64 R4, c[0x0][0x380] ;  /* 0x0000e000ff047b82 */ /* 0x000e220000000a00 */
[----:B------:R-:W2:Y:S01]  /*3290*/  LDG.E.CONSTANT R12, desc[UR6][R2.64+-0x400] ;  /* 0xfffc0006020c7981 */ /* 0x000ea2000c1e9900 */
[----:B------:R-:W-:-:S03]  /*32a0*/  IADD3 R25, PT, PT, R11, 0x400, RZ ;  /* 0x000004000b197810 */ /* 0x000fc60007ffe0ff */
[----:B------:R-:W3:Y:S04]  /*32b0*/  LDG.E.CONSTANT R20, desc[UR6][R2.64] ;  /* 0x0000000602147981 */ /* 0x000ee8000c1e9900 */
[----:B------:R-:W4:Y:S01]  /*32c0*/  LDG.E.CONSTANT R19, desc[UR6][R2.64+0x400] ;  /* 0x0004000602137981 */ /* 0x000f22000c1e9900 */
[----:B------:R-:W-:-:S03]  /*32d0*/  IADD3 R7, PT, PT, R11, 0x800, RZ ;  /* 0x000008000b077810 */ /* 0x000fc60007ffe0ff */
[----:B------:R-:W5:Y:S04]  /*32e0*/  LDG.E.CONSTANT R17, desc[UR6][R2.64+0xc00] ;  /* 0x000c000602117981 */ /* 0x000f68000c1e9900 */
[----:B------:R-:W5:Y:S01]  /*32f0*/  LDG.E.CONSTANT R16, desc[UR6][R2.64+0x1000] ;  /* 0x0010000602107981 */ /* 0x000f62000c1e9900 */
[----:B------:R-:W-:-:S03]  /*3300*/  IADD3 R23, PT, PT, R11, 0xc00, RZ ;  /* 0x00000c000b177810 */ /* 0x000fc60007ffe0ff */
[----:B------:R-:W5:Y:S01]  /*3310*/  LDG.E.CONSTANT R22, desc[UR6][R2.64+0x1c00] ;  /* 0x001c000602167981 */ /* 0x000f62000c1e9900 */
[----:B0-----:R-:W-:-:S03]  /*3320*/  IMAD.WIDE.U32 R14, R11, 0x4, R4 ;  /* 0x000000040b0e7825 */ /* 0x001fc600078e0004 */
[----:B------:R-:W5:Y:S04]  /*3330*/  LDG.E.CONSTANT R21, desc[UR6][R2.64+0x2000] ;  /* 0x0020000602157981 */ /* 0x000f68000c1e9900 */
[----:B------:R-:W5:Y:S04]  /*3340*/  LDG.E.CONSTANT R26, desc[UR6][R2.64+0x3000] ;  /* 0x00300006021a7981 */ /* 0x000f68000c1e9900 */
[----:B------:R-:W2:Y:S01]  /*3350*/  LDG.E.CONSTANT R15, desc[UR6][R14.64] ;  /* 0x000000060e0f7981 */ /* 0x000ea2000c1e9900 */
[----:B------:R-:W-:-:S05]  /*3360*/  IMAD.WIDE.U32 R24, R25, 0x4, R4 ;  /* 0x0000000419187825 */ /* 0x000fca00078e0004 */
[----:B------:R-:W5:Y:S01]  /*3370*/  LDG.E.CONSTANT R18, desc[UR6][R24.64] ;  /* 0x0000000618127981 */ /* 0x000f62000c1e9900 */
[----:B------:R-:W-:-:S03]  /*3380*/  IMAD.WIDE.U32 R6, R7, 0x4, R4 ;  /* 0x0000000407067825 */ /* 0x000fc600078e0004 */
        /* <DEDUP_REMOVED lines=29> */
.L_x_52:
[----:B------:R-:W-:Y:S05]  /*3560*/  BSYNC.RECONVERGENT B2 ;  /* 0x0000000000027941 */ /* 0x000fea0003800200 */
.L_x_51:
        /* <DEDUP_REMOVED lines=10> */
[----:B------:R-:W5:Y:S01]  /*3610*/  LDG.E.CONSTANT R23, desc[UR6][R2.64+0x1400] ;  /* 0x0014000602177981 */ /* 0x000f62000c1e9900 */
[----:B0-----:R-:W-:-:S06]  /*3620*/  IMAD.WIDE.U32 R4, R11, 0x4, R6 ;  /* 0x000000040b047825 */ /* 0x001fcc00078e0006 */
[----:B------:R0:W2:Y:S01]  /*3630*/  LDG.E.CONSTANT R5, desc[UR6][R4.64] ;  /* 0x0000000604057981 */ /* 0x0000a2000c1e9900 */
[----:B------:R-:W-:-:S03]  /*3640*/  IMAD.WIDE.U32 R6, R17, 0x4, R6 ;  /* 0x0000000411067825 */ /* 0x000fc600078e0006 */
[----:B------:R1:W4:Y:S04]  /*3650*/  LDG.E.CONSTANT R17, desc[UR6][R2.64+0x400] ;  /* 0x0004000602117981 */ /* 0x000328000c1e9900 */
[----:B------:R-:W5:Y:S01]  /*3660*/  LDG.E.CONSTANT R7, desc[UR6][R6.64] ;  /* 0x0000000606077981 */ /* 0x000f62000c1e9900 */
[----:B0-----:R-:W-:Y:S02]  /*3670*/  IADD3 R4, P1, PT, R2, 0x2000, RZ ;  /* 0x0000200002047810 */ /* 0x001fe40007f3e0ff */
[----:B------:R-:W-:Y:S02]  /*3680*/  PLOP3.LUT P0, PT, PT, PT, PT, 0x8, 0x80 ;  /* 0x000000000080781c */ /* 0x000fe40003f0e170 */
[----:B------:R-:W-:Y:S02]  /*3690*/  IADD3 R10, PT, PT, R10, 0x800, RZ ;  /* 0x000008000a0a7810 */ /* 0x000fe40007ffe0ff */
[----:B------:R-:W-:-:S02]  /*36a0*/  IADD3 R11, PT, PT, R11, 0x800, RZ ;  /* 0x000008000b0b7810 */ /* 0x000fc40007ffe0ff */
[----:B-1----:R-:W-:Y:S01]  /*36b0*/  MOV R2, R4 ;  /* 0x0000000400027202 */ /* 0x002fe20000000f00 */
[----:B--2---:R-:W-:-:S04]  /*36c0*/  FADD R8, R8, R5 ;  /* 0x0000000508087221 */ /* 0x004fc80000000000 */
[----:B------:R-:W-:-:S04]  /*36d0*/  FADD R8, R8, R13 ;  /* 0x0000000d08087221 */ /* 0x000fc80000000000 */
[----:B---3--:R-:W-:-:S04]  /*36e0*/  FADD R8, R8, R15 ;  /* 0x0000000f08087221 */ /* 0x008fc80000000000 */
[----:B----4-:R-:W-:-:S04]  /*36f0*/  FADD R8, R8, R17 ;  /* 0x0000001108087221 */ /* 0x010fc80000000000 */
[----:B-----5:R-:W-:-:S04]  /*3700*/  FADD R8, R8, R7 ;  /* 0x0000000708087221 */ /* 0x020fc80000000000 */
[----:B------:R-:W-:Y:S01]  /*3710*/  FADD R8, R8, R19 ;  /* 0x0000001308087221 */ /* 0x000fe20000000000 */
[----:B------:R-:W-:-:S03]  /*3720*/  IADD3.X R5, PT, PT, RZ, R3, RZ, P1, !PT ;  /* 0x00000003ff057210 */ /* 0x000fc60000ffe4ff */
[----:B------:R-:W-:Y:S01]  /*3730*/  FADD R8, R8, R21 ;  /* 0x0000001508087221 */ /* 0x000fe20000000000 */
[----:B------:R-:W-:-:S03]  /*3740*/  MOV R3, R5 ;  /* 0x0000000500037202 */ /* 0x000fc60000000f00 */
[----:B------:R-:W-:-:S07]  /*3750*/  FADD R8, R8, R23 ;  /* 0x0000001708087221 */ /* 0x000fce0000000000 */
.L_x_55:
[----:B------:R-:W-:Y:S05]  /*3760*/  BSYNC.RECONVERGENT B2 ;  /* 0x0000000000027941 */ /* 0x000fea0003800200 */
.L_x_54:
        /* <DEDUP_REMOVED lines=12> */
.L_x_47:
[----:B------:R-:W-:Y:S05]  /*3830*/  BSYNC.RECONVERGENT B1 ;  /* 0x0000000000017941 */ /* 0x000fea0003800200 */
.L_x_45:
        /* <DEDUP_REMOVED lines=25> */
[----:B0-----:R-:W0:Y:S04]  /*39d0*/  LDS R3, [UR4+0xc] ;  /* 0x00000c04ff037984 */ /* 0x001e280008000800 */
[----:B------:R-:W1:Y:S04]  /*39e0*/  LDS.128 R4, [UR4+0x10] ;  /* 0x00001004ff047984 */ /* 0x000e680008000c00 */
[----:B------:R-:W2:Y:S01]  /*39f0*/  LDS.64 R8, [UR4+0x20] ;  /* 0x00002004ff087984 */ /* 0x000ea20008000a00 */
[----:B0-----:R-:W-:-:S04]  /*3a00*/  FADD R3, R2, R3 ;  /* 0x0000000302037221 */ /* 0x001fc80000000000 */
[----:B-1----:R-:W-:-:S04]  /*3a10*/  FADD R4, R3, R4 ;  /* 0x0000000403047221 */ /* 0x002fc80000000000 */
[----:B------:R-:W-:-:S04]  /*3a20*/  FADD R5, R4, R5 ;  /* 0x0000000504057221 */ /* 0x000fc80000000000 */
[----:B------:R-:W-:-:S04]  /*3a30*/  FADD R6, R5, R6 ;  /* 0x0000000605067221 */ /* 0x000fc80000000000 */
[----:B------:R-:W-:-:S04]  /*3a40*/  FADD R7, R6, R7 ;  /* 0x0000000706077221 */ /* 0x000fc80000000000 */
[----:B--2---:R-:W-:-:S04]  /*3a50*/  FADD R8, R7, R8 ;  /* 0x0000000807087221 */ /* 0x004fc80000000000 */
[----:B------:R-:W-:-:S07]  /*3a60*/  FADD R2, R8, R9 ;  /* 0x0000000908027221 */ /* 0x000fce0000000000 */
.L_x_17:
[----:B------:R-:W-:Y:S05]  /*3a70*/  BSYNC.RECONVERGENT B0 ;  /* 0x0000000000007941 */ /* 0x000fea0003800200 */
.L_x_1:
[----:B------:R-:W-:Y:S05]  /*3a80*/  @P0 EXIT ;  /* 0x000000000000094d */ /* 0x000fea0003800000 */
[----:B------:R-:W5:Y:S01]  /*3a90*/  LDC.64 R4, c[0x0][0x388] ;  /* 0x0000e200ff047b82 */ /* 0x000f620000000a00 */
[----:B------:R-:W0:Y:S02]  /*3aa0*/  LDCU UR4, c[0x0][0x398] ;  /* 0x00007300ff0477ac */ /* 0x000e240008000800 */
[----:B0-----:R-:W-:-:S05]  /*3ab0*/  FADD R3, R2, UR4 ;  /* 0x0000000402037e21 */ /* 0x001fca0008000000 */
[----:B-----5:R-:W-:Y:S01]  /*3ac0*/  STG.E desc[UR6][R4.64], R3 ;  /* 0x0000000304007986 */ /* 0x020fe2000c101906 */
[----:B------:R-:W-:Y:S05]  /*3ad0*/  EXIT ;  /* 0x000000000000794d */ /* 0x000fea0003800000 */
.L_x_56:
[----:B------:R-:W-:-:S00]  /*3ae0*/  BRA `(.L_x_56) ;  /* 0xfffffffc00fc7947 */ /* 0x000fc0000383ffff */
[----:B------:R-:W-:-:S00]  /*3af0*/  NOP ;  /* 0x0000000000007918 */ /* 0x000fc00000000000 */
        /* <DEDUP_REMOVED lines=8> */
.L_x_200:


//--------------------- .text._ZN3cub18CUB_300001_SM_10006detail6reduce18DeviceReduceKernelINS2_10policy_hubIfyN4cuda3std3__44plusIvEEE10Policy1000EPfyS9_fNS7_10__identityEEEvT0_PT3_T1_NS0_13GridEvenShareISH_EET2_T4_ --------------------------
	.section	.text._ZN3cub18CUB_300001_SM_10006detail6reduce18DeviceReduceKernelINS2_10policy_hubIfyN4cuda3std3__44plusIvEEE10Policy1000EPfyS9_fNS7_10__identityEEEvT0_PT3_T1_NS0_13GridEvenShareISH_EET2_T4_,"ax",@progbits
	.align	128
        .global         _ZN3cub18CUB_300001_SM_10006detail6reduce18DeviceReduceKernelINS2_10policy_hubIfyN4cuda3std3__44plusIvEEE10Policy1000EPfyS9_fNS7_10__identityEEEvT0_PT3_T1_NS0_13GridEvenShareISH_EET2_T4_
        .type           _ZN3cub18CUB_300001_SM_10006detail6reduce18DeviceReduceKernelINS2_10policy_hubIfyN4cuda3std3__44plusIvEEE10Policy1000EPfyS9_fNS7_10__identityEEEvT0_PT3_T1_NS0_13GridEvenShareISH_EET2_T4_,@function
        .size           _ZN3cub18CUB_300001_SM_10006detail6reduce18DeviceReduceKernelINS2_10policy_hubIfyN4cuda3std3__44plusIvEEE10Policy1000EPfyS9_fNS7_10__identityEEEvT0_PT3_T1_NS0_13GridEvenShareISH_EET2_T4_,(.L_x_201 - _ZN3cub18CUB_300001_SM_10006detail6reduce18DeviceReduceKernelINS2_10policy_hubIfyN4cuda3std3__44plusIvEEE10Policy1000EPfyS9_fNS7_10__identityEEEvT0_PT3_T1_NS0_13GridEvenShareISH_EET2_T4_)
        .other          _ZN3cub18CUB_300001_SM_10006detail6reduce18DeviceReduceKernelINS2_10policy_hubIfyN4cuda3std3__44plusIvEEE10Policy1000EPfyS9_fNS7_10__identityEEEvT0_PT3_T1_NS0_13GridEvenShareISH_EET2_T4_,@"STO_CUDA_ENTRY STV_DEFAULT"
_ZN3cub18CUB_300001_SM_10006detail6reduce18DeviceReduceKernelINS2_10policy_hubIfyN4cuda3std3__44plusIvEEE10Policy1000EPfyS9_fNS7_10__identityEEEvT0_PT3_T1_NS0_13GridEvenShareISH_EET2_T4_:
.text._ZN3cub18CUB_300001_SM_10006detail6reduce18DeviceReduceKernelINS2_10policy_hubIfyN4cuda3std3__44plusIvEEE10Policy1000EPfyS9_fNS7_10__identityEEEvT0_PT3_T1_NS0_13GridEvenShareISH_EET2_T4_:
[----:B------:R-:W-:Y:S01]  /*0000*/  LDC R1, c[0x0][0x37c] ;  /* 0x0000df00ff017b82 */ /* 0x000fe20000000800 */
[----:B------:R-:W0:Y:S07]  /*0010*/  LDCU UR10, c[0x0][0x380] ;  /* 0x00007000ff0a77ac */ /* 0x000e2e0008000800 */
[----:B------:R-:W1:Y:S01]  /*0020*/  S2UR UR17, SR_CTAID.X ;  /* 0x00000000001179c3 */ /* 0x000e620000002500 */
[----:B------:R-:W-:Y:S01]  /*0030*/  BSSY.RECONVERGENT B0, `(.L_x_57) ;  /* 0x0000419000007945 */ /* 0x000fe20003800200 */
[----:B------:R-:W2:Y:S01]  /*0040*/  LDCU UR5, c[0x0][0x3c0] ;  /* 0x00007800ff0577ac */ /* 0x000ea20008000800 */
[----:B------:R-:W3:Y:S01]  /*0050*/  LDCU.64 UR14, c[0x0][0x358] ;  /* 0x00006b00ff0e77ac */ /* 0x000ee20008000a00 */
[----:B0-----:R-:W-:-:S02]  /*0060*/  ULOP3.LUT UP0, URZ, UR10, 0xf, URZ, 0xc0, !UPT ;  /* 0x0000000f0aff7892 */ /* 0x001fc4000f80c0ff */
[----:B--2---:R-:W-:Y:S02]  /*0070*/  USHF.L.U32 UR5, UR5, 0xc, URZ ;  /* 0x0000000c05057899 */ /* 0x004fe400080006ff */
[----:B-1----:R-:W-:Y:S02]  /*0080*/  USHF.L.U32 UR4, UR17, 0xc, URZ ;  /* 0x0000000c11047899 */ /* 0x002fe400080006ff */
[----:B------:R-:W-:-:S03]  /*0090*/  USHF.R.S32.HI UR6, URZ, 0x1f, UR5 ;  /* 0x0000001fff067899 */ /* 0x000fc60008011405 */
[----:B---3--:R-:W-:Y:S09]  /*00a0*/  BRA.U UP0, `(.L_x_58) ;  /* 0x0000001d00f07547 */ /* 0x008ff2000b800000 */
[----:B------:R-:W0:Y:S02]  /*00b0*/  LDCU.64 UR12, c[0x0][0x3b8] ;  /* 0x00007700ff0c77ac */ /* 0x000e240008000a00 */
[----:B0-----:R-:W-:-:S04]  /*00c0*/  UIADD3 UR7, UP0, UPT, -UR4, UR12, URZ ;  /* 0x0000000c04077290 */ /* 0x001fc8000ff1e1ff */
[----:B------:R-:W-:Y:S02]  /*00d0*/  UIADD3.X UR8, UPT, UPT, UR13, -0x1, URZ, UP0, !UPT ;  /* 0xffffffff0d087890 */ /* 0x000fe400087fe4ff */
[----:B------:R-:W-:-:S04]  /*00e0*/  UISETP.GT.U32.AND UP0, UPT, UR7, 0xfff, UPT ;  /* 0x00000fff0700788c */ /* 0x000fc8000bf04070 */
[----:B------:R-:W-:-:S09]  /*00f0*/  UISETP.GT.U32.AND.EX UP0, UPT, UR8, URZ, UPT, UP0 ;  /* 0x000000ff0800728c */ /* 0x000fd2000bf04100 */
[----:B------:R-:W-:Y:S05]  /*0100*/  BRA.U UP0, `(.L_x_59) ;  /* 0x0000000d00ec7547 */ /* 0x000fea000b800000 */
[----:B------:R-:W0:Y:S01]  /*0110*/  S2R R0, SR_TID.X ;  /* 0x0000000000007919 */ /* 0x000e220000002100 */
[----:B------:R-:W-:Y:S01]  /*0120*/  UIADD3 UR6, UPT, UPT, -UR4, UR12, URZ ;  /* 0x0000000c04067290 */ /* 0x000fe2000fffe1ff */
[----:B------:R-:W-:Y:S01]  /*0130*/  BSSY.RECONVERGENT B1, `(.L_x_60) ;  /* 0x000000b000017945 */ /* 0x000fe20003800200 */
[----:B------:R-:W1:Y:S01]  /*0140*/  LDCU UR7, c[0x0][0x384] ;  /* 0x00007080ff0777ac */ /* 0x000e620008000800 */
[----:B------:R-:W-:-:S03]  /*0150*/  HFMA2 R6, -RZ, RZ, 0, 0 ;  /* 0x00000000ff067431 */ /* 0x000fc600000001ff */
[----:B0-----:R-:W-:Y:S01]  /*0160*/  ISETP.GE.AND P0, PT, R0, UR6, PT ;  /* 0x0000000600007c0c */ /* 0x001fe2000bf06270 */
[----:B------:R-:W-:-:S12]  /*0170*/  IMAD.MOV.U32 R7, RZ, RZ, R0 ;  /* 0x000000ffff077224 */ /* 0x000fd800078e0000 */
[----:B-1----:R-:W-:Y:S05]  /*0180*/  @P0 BRA `(.L_x_61) ;  /* 0x0000000000140947 */ /* 0x002fea0003800000 */
[----:B------:R-:W0:Y:S01]  /*0190*/  LDC.64 R2, c[0x0][0x380] ;  /* 0x0000e000ff027b82 */ /* 0x000e220000000a00 */
[----:B------:R-:W-:-:S05]  /*01a0*/  IADD3 R5, PT, PT, R0, UR4, RZ ;  /* 0x0000000400057c10 */ /* 0x000fca000fffe0ff */
[----:B0-----:R-:W-:-:S05]  /*01b0*/  IMAD.WIDE.U32 R2, R5, 0x4, R2 ;  /* 0x0000000405027825 */ /* 0x001fca00078e0002 */
[----:B------:R0:W5:Y:S01]  /*01c0*/  LDG.E.CONSTANT R6, desc[UR14][R2.64] ;  /* 0x0000000e02067981 */ /* 0x000162000c1e9900 */
[----:B------:R-:W-:-:S07]  /*01d0*/  VIADD R7, R0, 0x100 ;  /* 0x0000010000077836 */ /* 0x000fce0000000000 */
.L_x_61:
[----:B------:R-:W-:Y:S05]  /*01e0*/  BSYNC.RECONVERGENT B1 ;  /* 0x0000000000017941 */ /* 0x000fea0003800200 */
.L_x_60:
[----:B------:R-:W-:Y:S01]  /*01f0*/  ISETP.GE.AND P0, PT, R7, UR6, PT ;  /* 0x0000000607007c0c */ /* 0x000fe2000bf06270 */
[----:B------:R-:W-:-:S12]  /*0200*/  BSSY.RECONVERGENT B1, `(.L_x_62) ;  /* 0x000008d000017945 */ /* 0x000fd80003800200 */
[----:B------:R-:W-:Y:S05]  /*0210*/  @P0 BRA `(.L_x_63) ;  /* 0x00000008002c0947 */ /* 0x000fea0003800000 */
[----:B0-----:R-:W-:Y:S01]  /*0220*/  LOP3.LUT R2, RZ, R7, RZ, 0x33, !PT ;  /* 0x00000007ff027212 */ /* 0x001fe200078e33ff */
[----:B------:R-:W-:Y:S03]  /*0230*/  BSSY.RECONVERGENT B2, `(.L_x_64) ;  /* 0x0000019000027945 */ /* 0x000fe60003800200 */
[----:B------:R-:W-:-:S04]  /*0240*/  IADD3 R2, PT, PT, R2, UR12, RZ ;  /* 0x0000000c02027c10 */ /* 0x000fc8000fffe0ff */
[C---:B------:R-:W-:Y:S01]  /*0250*/  LOP3.LUT R3, R2.reuse, 0x300, RZ, 0xc0, !PT ;  /* 0x0000030002037812 */ /* 0x040fe200078ec0ff */
[----:B------:R-:W-:-:S03]  /*0260*/  VIADD R4, R2, -UR4 ;  /* 0x8000000402047c36 */ /* 0x000fc60008000000 */
[----:B------:R-:W-:Y:S02]  /*0270*/  ISETP.NE.AND P1, PT, R3, 0x300, PT ;  /* 0x000003000300780c */ /* 0x000fe40003f25270 */
[----:B------:R-:W-:-:S11]  /*0280*/  ISETP.GE.U32.AND P0, PT, R4, 0x300, PT ;  /* 0x000003000400780c */ /* 0x000fd60003f06070 */
[----:B------:R-:W-:Y:S05]  /*0290*/  @!P1 BRA `(.L_x_65) ;  /* 0x0000000000489947 */ /* 0x000fea0003800000 */
[----:B------:R-:W0:Y:S01]  /*02a0*/  LDCU UR5, c[0x0][0x384] ;  /* 0x00007080ff0577ac */ /* 0x000e220008000800 */
[----:B------:R-:W-:Y:S02]  /*02b0*/  LEA.HI R2, R2, 0x1, RZ, 0x18 ;  /* 0x0000000102027811 */ /* 0x000fe400078fc0ff */
[----:B------:R-:W-:Y:S02]  /*02c0*/  IADD3 R8, P1, PT, R7, UR4, RZ ;  /* 0x0000000407087c10 */ /* 0x000fe4000ff3e0ff */
[----:B------:R-:W-:Y:S02]  /*02d0*/  LOP3.LUT R2, R2, 0x3, RZ, 0xc0, !PT ;  /* 0x0000000302027812 */ /* 0x000fe400078ec0ff */
[----:B------:R-:W-:Y:S02]  /*02e0*/  LEA R5, P2, R8, UR10, 0x2 ;  /* 0x0000000a08057c11 */ /* 0x000fe4000f8410ff */
[----:B------:R-:W-:Y:S01]  /*02f0*/  IADD3.X R3, PT, PT, RZ, RZ, RZ, P1, !PT ;  /* 0x000000ffff037210 */ /* 0x000fe20000ffe4ff */
[----:B------:R-:W-:-:S03]  /*0300*/  IMAD.MOV R4, RZ, RZ, -R2 ;  /* 0x000000ffff047224 */ /* 0x000fc600078e0a02 */
[----:B0-----:R-:W-:-:S07]  /*0310*/  LEA.HI.X R8, R8, UR5, R3, 0x2, P2 ;  /* 0x0000000508087c11 */ /* 0x001fce00090f1403 */
.L_x_66:
[----:B------:R-:W-:Y:S01]  /*0320*/  IMAD.MOV.U32 R3, RZ, RZ, R8 ;  /* 0x000000ffff037224 */ /* 0x000fe200078e0008 */
[----:B------:R-:W-:-:S05]  /*0330*/  MOV R2, R5 ;  /* 0x0000000500027202 */ /* 0x000fca0000000f00 */
[----:B------:R-:W2:Y:S01]  /*0340*/  LDG.E.CONSTANT R3, desc[UR14][R2.64] ;  /* 0x0000000e02037981 */ /* 0x000ea2000c1e9900 */
[----:B------:R-:W-:Y:S01]  /*0350*/  IADD3 R4, PT, PT, R4, 0x1, RZ ;  /* 0x0000000104047810 */ /* 0x000fe20007ffe0ff */
[----:B------:R-:W-:Y:S01]  /*0360*/  VIADD R7, R7, 0x100 ;  /* 0x0000010007077836 */ /* 0x000fe20000000000 */
[----:B------:R-:W-:Y:S02]  /*0370*/  IADD3 R5, P2, PT, R5, 0x400, RZ ;  /* 0x0000040005057810 */ /* 0x000fe40007f5e0ff */
[----:B------:R-:W-:Y:S02]  /*0380*/  ISETP.NE.AND P1, PT, R4, RZ, PT ;  /* 0x000000ff0400720c */ /* 0x000fe40003f25270 */
[----:B------:R-:W-:Y:S01]  /*0390*/  IADD3.X R8, PT, PT, RZ, R8, RZ, P2, !PT ;  /* 0x00000008ff087210 */ /* 0x000fe200017fe4ff */
[----:B--2--5:R-:W-:-:S10]  /*03a0*/  FADD R6, R3, R6 ;  /* 0x0000000603067221 */ /* 0x024fd40000000000 */
[----:B------:R-:W-:Y:S05]  /*03b0*/  @P1 BRA `(.L_x_66) ;  /* 0xfffffffc00d81947 */ /* 0x000fea000383ffff */
.L_x_65:
[----:B------:R-:W-:Y:S05]  /*03c0*/  BSYNC.RECONVERGENT B2 ;  /* 0x0000000000027941 */ /* 0x000fea0003800200 */
.L_x_64:
[----:B------:R-:W-:Y:S05]  /*03d0*/  @!P0 BRA `(.L_x_63) ;  /* 0x0000000400bc8947 */ /* 0x000fea0003800000 */
[----:B------:R-:W-:Y:S01]  /*03e0*/  IADD3 R2, PT, PT, -R7, UR6, RZ ;  /* 0x0000000607027c10 */ /* 0x000fe2000fffe1ff */
[----:B------:R-:W-:Y:S01]  /*03f0*/  BSSY.RECONVERGENT B2, `(.L_x_67) ;  /* 0x000003d000027945 */ /* 0x000fe20003800200 */
[----:B------:R-:W-:Y:S02]  /*0400*/  PLOP3.LUT P0, PT, PT, PT, PT, 0x80, 0x8 ;  /* 0x000000000008781c */ /* 0x000fe40003f0f070 */
[----:B------:R-:W-:-:S13]  /*0410*/  ISETP.GT.AND P1, PT, R2, 0xc00, PT ;  /* 0x00000c000200780c */ /* 0x000fda0003f24270 */
[----:B------:R-:W-:Y:S05]  /*0420*/  @!P1 BRA `(.L_x_68) ;  /* 0x0000000000e49947 */ /* 0x000fea0003800000 */
[----:B------:R-:W-:Y:S01]  /*0430*/  IMAD.U32 R8, RZ, RZ, UR6 ;  /* 0x00000006ff087e24 */ /* 0x000fe2000f8e00ff */
[----:B------:R-:W-:-:S04]  /*0440*/  PLOP3.LUT P0, PT, PT, PT, PT, 0x8, 0x80 ;  /* 0x000000000080781c */ /* 0x000fc80003f0e170 */
[----:B------:R-:W-:-:S09]  /*0450*/  IADD3 R8, PT, PT, R8, -0xc00, RZ ;  /* 0xfffff40008087810 */ /* 0x000fd20007ffe0ff */
.L_x_69:
[----:B------:R-:W-:-:S04]  /*0460*/  IADD3 R2, P1, PT, R7, UR4, RZ ;  /* 0x0000000407027c10 */ /* 0x000fc8000ff3e0ff */
[----:B------:R-:W-:Y:S02]  /*0470*/  LEA.HI.X.SX32 R3, R7, RZ, 0x1, P1 ;  /* 0x000000ff07037211 */ /* 0x000fe400008f0eff */
[----:B------:R-:W-:-:S04]  /*0480*/  LEA R4, P1, R2, UR10, 0x2 ;  /* 0x0000000a02047c11 */ /* 0x000fc8000f8210ff */
[----:B------:R-:W-:Y:S01]  /*0490*/  LEA.HI.X R5, R2, UR7, R3, 0x2, P1 ;  /* 0x0000000702057c11 */ /* 0x000fe200088f1403 */
[----:B------:R-:W-:-:S04]  /*04a0*/  VIADD R2, R7, 0x400 ;  /* 0x0000040007027836 */ /* 0x000fc80000000000 */
[----:B------:R-:W2:Y:S01]  /*04b0*/  LDG.E.CONSTANT R23, desc[UR14][R4.64] ;  /* 0x0000000e04177981 */ /* 0x000ea2000c1e9900 */
[----:B------:R-:W-:-:S03]  /*04c0*/  IADD3 R3, P1, PT, R2, UR4, RZ ;  /* 0x0000000402037c10 */ /* 0x000fc6000ff3e0ff */
[----:B------:R-:W3:Y:S01]  /*04d0*/  LDG.E.CONSTANT R13, desc[UR14][R4.64+0x400] ;  /* 0x0004000e040d7981 */ /* 0x000ee2000c1e9900 */
[----:B------:R-:W-:Y:S02]  /*04e0*/  LEA.HI.X.SX32 R2, R2, RZ, 0x1, P1 ;  /* 0x000000ff02027211 */ /* 0x000fe400008f0eff */
[C---:B------:R-:W-:Y:S01]  /*04f0*/  LEA R18, P1, R3.reuse, UR10, 0x2 ;  /* 0x0000000a03127c11 */ /* 0x040fe2000f8210ff */
[----:B------:R-:W4:Y:S03]  /*0500*/  LDG.E.CONSTANT R9, desc[UR14][R4.64+0x800] ;  /* 0x0008000e04097981 */ /* 0x000f26000c1e9900 */
[----:B------:R-:W-:Y:S01]  /*0510*/  LEA.HI.X R19, R3, UR7, R2, 0x2, P1 ;  /* 0x0000000703137c11 */ /* 0x000fe200088f1402 */
[----:B------:R0:W4:Y:S01]  /*0520*/  LDG.E.CONSTANT R22, desc[UR14][R4.64+0xc00] ;  /* 0x000c000e04167981 */ /* 0x000122000c1e9900 */
[----:B------:R-:W-:-:S03]  /*0530*/  IADD3 R2, PT, PT, R7, 0x800, RZ ;  /* 0x0000080007027810 */ /* 0x000fc60007ffe0ff */
[----:B------:R-:W4:Y:S01]  /*0540*/  LDG.E.CONSTANT R12, desc[UR14][R18.64] ;  /* 0x0000000e120c7981 */ /* 0x000f22000c1e9900 */
[----:B------:R-:W-:-:S03]  /*0550*/  IADD3 R3, P1, PT, R2, UR4, RZ ;  /* 0x0000000402037c10 */ /* 0x000fc6000ff3e0ff */
[----:B------:R-:W4:Y:S01]  /*0560*/  LDG.E.CONSTANT R11, desc[UR14][R18.64+0x400] ;  /* 0x0004000e120b7981 */ /* 0x000f22000c1e9900 */
[----:B------:R-:W-:Y:S02]  /*0570*/  LEA.HI.X.SX32 R14, R2, RZ, 0x1, P1 ;  /* 0x000000ff020e7211 */ /* 0x000fe400008f0eff */
[C---:B------:R-:W-:Y:S01]  /*0580*/  LEA R2, P1, R3.reuse, UR10, 0x2 ;  /* 0x0000000a03027c11 */ /* 0x040fe2000f8210ff */
[----:B------:R-:W4:Y:S03]  /*0590*/  LDG.E.CONSTANT R10, desc[UR14][R18.64+0x800] ;  /* 0x0008000e120a7981 */ /* 0x000f26000c1e9900 */
[----:B------:R-:W-:Y:S01]  /*05a0*/  LEA.HI.X R3, R3, UR7, R14, 0x2, P1 ;  /* 0x0000000703037c11 */ /* 0x000fe200088f140e */
[----:B------:R-:W4:Y:S01]  /*05b0*/  LDG.E.CONSTANT R17, desc[UR14][R18.64+0xc00] ;  /* 0x000c000e12117981 */ /* 0x000f22000c1e9900 */
[----:B------:R-:W-:-:S03]  /*05c0*/  VIADD R14, R7, 0xc00 ;  /* 0x00000c00070e7836 */ /* 0x000fc60000000000 */
[----:B------:R-:W4:Y:S02]  /*05d0*/  LDG.E.CONSTANT R16, desc[UR14][R2.64] ;  /* 0x0000000e02107981 */ /* 0x000f24000c1e9900 */
[C---:B0-----:R-:W-:Y:S02]  /*05e0*/  IADD3 R5, P1, PT, R14.reuse, UR4, RZ ;  /* 0x000000040e057c10 */ /* 0x041fe4000ff3e0ff */
[----:B------:R-:W4:Y:S02]  /*05f0*/  LDG.E.CONSTANT R15, desc[UR14][R2.64+0x400] ;  /* 0x0004000e020f7981 */ /* 0x000f24000c1e9900 */
[----:B------:R-:W-:Y:S02]  /*0600*/  LEA.HI.X.SX32 R20, R14, RZ, 0x1, P1 ;  /* 0x000000ff0e147211 */ /* 0x000fe400008f0eff */
[C---:B------:R-:W-:Y:S01]  /*0610*/  LEA R4, P1, R5.reuse, UR10, 0x2 ;  /* 0x0000000a05047c11 */ /* 0x040fe2000f8210ff */
[----:B------:R-:W4:Y:S03]  /*0620*/  LDG.E.CONSTANT R14, desc[UR14][R2.64+0x800] ;  /* 0x0008000e020e7981 */ /* 0x000f26000c1e9900 */
[----:B------:R-:W-:Y:S01]  /*0630*/  LEA.HI.X R5, R5, UR7, R20, 0x2, P1 ;  /* 0x0000000705057c11 */ /* 0x000fe200088f1414 */
        /* <DEDUP_REMOVED lines=24> */
.L_x_68:
[----:B------:R-:W-:Y:S05]  /*07c0*/  BSYNC.RECONVERGENT B2 ;  /* 0x0000000000027941 */ /* 0x000fea0003800200 */
.L_x_67:
[----:B------:R-:W-:Y:S01]  /*07d0*/  IADD3 R2, PT, PT, -R7, UR6, RZ ;  /* 0x0000000607027c10 */ /* 0x000fe2000fffe1ff */
[----:B------:R-:W-:Y:S03]  /*07e0*/  BSSY.RECONVERGENT B2, `(.L_x_70) ;  /* 0x000001f000027945 */ /* 0x000fe60003800200 */
[----:B------:R-:W-:-:S13]  /*07f0*/  ISETP.GT.AND P1, PT, R2, 0x400, PT ;  /* 0x000004000200780c */ /* 0x000fda0003f24270 */
[----:B------:R-:W-:Y:S05]  /*0800*/  @!P1 BRA `(.L_x_71) ;  /* 0x0000000000709947 */ /* 0x000fea0003800000 */
[----:B------:R-:W0:Y:S01]  /*0810*/  LDCU UR5, c[0x0][0x384] ;  /* 0x00007080ff0577ac */ /* 0x000e220008000800 */
[----:B------:R-:W-:-:S04]  /*0820*/  IADD3 R4, P0, PT, R7, UR4, RZ ;  /* 0x0000000407047c10 */ /* 0x000fc8000ff1e0ff */
[----:B------:R-:W-:Y:S02]  /*0830*/  LEA.HI.X.SX32 R3, R7, RZ, 0x1, P0 ;  /* 0x000000ff07037211 */ /* 0x000fe400000f0eff */
[----:B------:R-:W-:-:S04]  /*0840*/  LEA R2, P0, R4, UR10, 0x2 ;  /* 0x0000000a04027c11 */ /* 0x000fc8000f8010ff */
[----:B0-----:R-:W-:Y:S01]  /*0850*/  LEA.HI.X R3, R4, UR5, R3, 0x2, P0 ;  /* 0x0000000504037c11 */ /* 0x001fe200080f1403 */
        /* <DEDUP_REMOVED lines=23> */
.L_x_71:
[----:B------:R-:W-:Y:S05]  /*09d0*/  BSYNC.RECONVERGENT B2 ;  /* 0x0000000000027941 */ /* 0x000fea0003800200 */
.L_x_70:
[----:B------:R-:W-:-:S13]  /*09e0*/  ISETP.LT.OR P0, PT, R7, UR6, P0 ;  /* 0x0000000607007c0c */ /* 0x000fda0008701670 */
[----:B------:R-:W-:Y:S05]  /*09f0*/  @!P0 BRA `(.L_x_63) ;  /* 0x0000000000348947 */ /* 0x000fea0003800000 */
[----:B------:R-:W0:Y:S01]  /*0a00*/  LDCU UR5, c[0x0][0x384] ;  /* 0x00007080ff0577ac */ /* 0x000e220008000800 */
[----:B------:R-:W-:-:S04]  /*0a10*/  IADD3 R3, P0, PT, R7, UR4, RZ ;  /* 0x0000000407037c10 */ /* 0x000fc8000ff1e0ff */
[----:B------:R-:W-:Y:S02]  /*0a20*/  LEA.HI.X.SX32 R4, R7, RZ, 0x1, P0 ;  /* 0x000000ff07047211 */ /* 0x000fe400000f0eff */
[----:B------:R-:W-:-:S04]  /*0a30*/  LEA R2, P0, R3, UR10, 0x2 ;  /* 0x0000000a03027c11 */ /* 0x000fc8000f8010ff */
[----:B0-----:R-:W-:-:S05]  /*0a40*/  LEA.HI.X R3, R3, UR5, R4, 0x2, P0 ;  /* 0x0000000503037c11 */ /* 0x001fca00080f1404 */
        /* <DEDUP_REMOVED lines=8> */
.L_x_63:
[----:B------:R-:W-:Y:S05]  /*0ad0*/  BSYNC.RECONVERGENT B1 ;  /* 0x0000000000017941 */ /* 0x000fea0003800200 */
.L_x_62:
[----:B------:R-:W-:-:S09]  /*0ae0*/  UISETP.GE.AND UP0, UPT, UR6, 0x100, UPT ;  /* 0x000001000600788c */ /* 0x000fd2000bf06270 */
[----:B------:R-:W-:Y:S05]  /*0af0*/  BRA.U !UP0, `(.L_x_72) ;  /* 0x0000000108907547 */ /* 0x000fea000b800000 */
[----:B0----5:R-:W0:Y:S01]  /*0b00*/  SHFL.DOWN P0, R3, R6, 0x1, 0x1f ;  /* 0x08201f0006037f89 */ /* 0x021e220000000000 */
        /* <DEDUP_REMOVED lines=11> */
[----:B0-----:R-:W-:-:S04]  /*0bc0*/  @P0 FADD R5, R4, R5 ;  /* 0x0000000504050221 */ /* 0x001fc80000000000 */
[----:B------:R-:W-:Y:S01]  /*0bd0*/  @!P1 IMAD.IADD R3, R3, 0x1, R6 ;  /* 0x0000000103039824 */ /* 0x000fe200078e0206 */
        /* <DEDUP_REMOVED lines=22> */
.L_x_72:
[----:B0-----:R-:W-:-:S04]  /*0d40*/  LOP3.LUT R2, R0, 0x3e0, RZ, 0xc0, !PT ;  /* 0x000003e000027812 */ /* 0x001fc800078ec0ff */
[----:B------:R-:W-:Y:S02]  /*0d50*/  IADD3 R3, PT, PT, R2, 0x20, RZ ;  /* 0x0000002002037810 */ /* 0x000fe40007ffe0ff */
[----:B------:R-:W-:Y:S02]  /*0d60*/  LOP3.LUT R2, RZ, R2, RZ, 0x33, !PT ;  /* 0x00000002ff027212 */ /* 0x000fe400078e33ff */
[----:B------:R-:W-:-:S03]  /*0d70*/  ISETP.GT.AND P0, PT, R3, UR6, PT ;  /* 0x0000000603007c0c */ /* 0x000fc6000bf04270 */
[----:B------:R-:W-:-:S05]  /*0d80*/  VIADD R2, R2, UR6 ;  /* 0x0000000602027c36 */ /* 0x000fca0008000000 */
[----:B------:R-:W-:Y:S02]  /*0d90*/  SEL R3, R2, 0x1f, P0 ;  /* 0x0000001f02037807 */ /* 0x000fe40000000000 */
[----:B------:R-:W0:Y:S03]  /*0da0*/  S2R R2, SR_LANEID ;  /* 0x0000000000027919 */ /* 0x000e260000000000 */
[----:B-----5:R-:W1:Y:S02]  /*0db0*/  SHFL.DOWN P0, R4, R6, 0x1, R3 ;  /* 0x0820000006047989 */ /* 0x020e640000000003 */
[----:B-1----:R-:W-:Y:S01]  /*0dc0*/  @P0 FADD R4, R4, R6 ;  /* 0x0000000604040221 */ /* 0x002fe20000000000 */
[----:B0-----:R-:W-:-:S04]  /*0dd0*/  ISETP.NE.AND P1, PT, R2, RZ, PT ;  /* 0x000000ff0200720c */ /* 0x001fc80003f25270 */
[----:B------:R-:W0:Y:S09]  /*0de0*/  SHFL.DOWN P0, R5, R4, 0x2, R3 ;  /* 0x0840000004057989 */ /* 0x000e320000000003 */
[----:B------:R-:W1:Y:S01]  /*0df0*/  @!P1 S2R R9, SR_CgaCtaId ;  /* 0x0000000000099919 */ /* 0x000e620000008800 */
[----:B------:R-:W-:Y:S01]  /*0e00*/  @!P1 MOV R6, 0x400 ;  /* 0x0000040000069802 */ /* 0x000fe20000000f00 */
[----:B0-----:R-:W-:Y:S01]  /*0e10*/  @P0 FADD R5, R4, R5 ;  /* 0x0000000504050221 */ /* 0x001fe20000000000 */
[----:B------:R-:W-:-:S04]  /*0e20*/  @!P1 SHF.R.U32.HI R4, RZ, 0x3, R0 ;  /* 0x00000003ff049819 */ /* 0x000fc80000011600 */
[----:B------:R-:W0:Y:S01]  /*0e30*/  SHFL.DOWN P0, R8, R5, 0x4, R3 ;  /* 0x0880000005087989 */ /* 0x000e220000000003 */
[----:B------:R-:W-:Y:S02]  /*0e40*/  @!P1 LOP3.LUT R4, R4, 0x7c, RZ, 0xc0, !PT ;  /* 0x0000007c04049812 */ /* 0x000fe400078ec0ff */
        /* <DEDUP_REMOVED lines=13> */
[----:B------:R-:W-:Y:S02]  /*0f20*/  UISETP.GT.AND UP1, UPT, UR6, 0x20, UPT ;  /* 0x000000200600788c */ /* 0x000fe4000bf24270 */
[----:B------:R-:W-:-:S04]  /*0f30*/  UISETP.GT.AND UP0, UPT, UR6, 0x40, UPT ;  /* 0x000000400600788c */ /* 0x000fc8000bf04270 */
[----:B------:R-:W-:Y:S01]  /*0f40*/  PLOP3.LUT P2, PT, PT, PT, UP1, 0x80, 0x8 ;  /* 0x000000000008781c */ /* 0x000fe20003f4f018 */
[----:B------:R-:W-:Y:S01]  /*0f50*/  UISETP.GT.AND UP1, UPT, UR6, 0x60, UPT ;  /* 0x000000600600788c */ /* 0x000fe2000bf24270 */
[----:B------:R-:W-:Y:S01]  /*0f60*/  PLOP3.LUT P4, PT, PT, PT, UP0, 0x80, 0x8 ;  /* 0x000000000008781c */ /* 0x000fe20003f8f008 */
[----:B------:R-:W-:-:S04]  /*0f70*/  UISETP.GT.AND UP0, UPT, UR6, 0x80, UPT ;  /* 0x000000800600788c */ /* 0x000fc8000bf04270 */
[----:B------:R-:W-:Y:S01]  /*0f80*/  PLOP3.LUT P3, PT, PT, PT, UP1, 0x80, 0x8 ;  /* 0x000000000008781c */ /* 0x000fe20003f6f018 */
[----:B------:R-:W-:Y:S01]  /*0f90*/  UISETP.GT.AND UP1, UPT, UR6, 0xa0, UPT ;  /* 0x000000a00600788c */ /* 0x000fe2000bf24270 */
[----:B------:R-:W-:Y:S01]  /*0fa0*/  PLOP3.LUT P1, PT, PT, PT, UP0, 0x80, 0x8 ;  /* 0x000000000008781c */ /* 0x000fe20003f2f008 */
[----:B------:R-:W-:Y:S02]  /*0fb0*/  UISETP.GT.AND UP0, UPT, UR6, 0xc0, UPT ;  /* 0x000000c00600788c */ /* 0x000fe4000bf04270 */
[----:B0-----:R-:W-:-:S09]  /*0fc0*/  ULEA UR4, UR5, UR4, 0x18 ;  /* 0x0000000405047291 */ /* 0x001fd2000f8ec0ff */
[----:B------:R-:W0:Y:S04]  /*0fd0*/  LDS R3, [UR4+0xc] ;  /* 0x00000c04ff037984 */ /* 0x000e280008000800 */
[----:B------:R-:W1:Y:S04]  /*0fe0*/  LDS.128 R4, [UR4+0x10] ;  /* 0x00001004ff047984 */ /* 0x000e680008000c00 */
[----:B----4-:R-:W2:Y:S01]  /*0ff0*/  LDS.64 R8, [UR4+0x20] ;  /* 0x00002004ff087984 */ /* 0x010ea20008000a00 */
[----:B0-----:R-:W-:Y:S01]  /*1000*/  @P2 FADD R2, R2, R3 ;  /* 0x0000000302022221 */ /* 0x001fe20000000000 */
[----:B------:R-:W-:Y:S01]  /*1010*/  PLOP3.LUT P2, PT, PT, PT, UP1, 0x80, 0x8 ;  /* 0x000000000008781c */ /* 0x000fe20003f4f018 */
[----:B------:R-:W-:-:S02]  /*1020*/  UISETP.GT.AND UP1, UPT, UR6, 0xe0, UPT ;  /* 0x000000e00600788c */ /* 0x000fc4000bf24270 */
[----:B-1----:R-:W-:Y:S01]  /*1030*/  @P4 FADD R2, R2, R4 ;  /* 0x0000000402024221 */ /* 0x002fe20000000000 */
[----:B------:R-:W-:-:S03]  /*1040*/  PLOP3.LUT P4, PT, PT, PT, UP0, 0x80, 0x8 ;  /* 0x000000000008781c */ /* 0x000fc60003f8f008 */
[----:B------:R-:W-:Y:S01]  /*1050*/  @P3 FADD R2, R2, R5 ;  /* 0x0000000502023221 */ /* 0x000fe20000000000 */
[----:B------:R-:W-:-:S03]  /*1060*/  PLOP3.LUT P3, PT, PT, PT, UP1, 0x80, 0x8 ;  /* 0x000000000008781c */ /* 0x000fc60003f6f018 */
[----:B------:R-:W-:-:S04]  /*1070*/  @P1 FADD R2, R2, R6 ;  /* 0x0000000602021221 */ /* 0x000fc80000000000 */
[----:B------:R-:W-:-:S04]  /*1080*/  @P2 FADD R2, R2, R7 ;  /* 0x0000000702022221 */ /* 0x000fc80000000000 */
[----:B--2---:R-:W-:-:S04]  /*1090*/  @P4 FADD R2, R2, R8 ;  /* 0x0000000802024221 */ /* 0x004fc80000000000 */
[----:B------:R-:W-:Y:S01]  /*10a0*/  @P3 FADD R2, R2, R9 ;  /* 0x0000000902023221 */ /* 0x000fe20000000000 */
[----:B------:R-:W-:Y:S06]  /*10b0*/  BRA `(.L_x_73) ;  /* 0x0000003000407947 */ /* 0x000fec0003800000 */
.L_x_59:
[----:B------:R-:W0:Y:S01]  /*10c0*/  S2R R0, SR_TID.X ;  /* 0x0000000000007919 */ /* 0x000e220000002100 */
[----:B------:R-:W1:Y:S01]  /*10d0*/  LDC.64 R2, c[0x0][0x380] ;  /* 0x0000e000ff027b82 */ /* 0x000e620000000a00 */
[----:B0-----:R-:W-:-:S05]  /*10e0*/  IMAD.SHL.U32 R4, R0, 0x4, RZ ;  /* 0x0000000400047824 */ /* 0x001fca00078e00ff */
[----:B------:R-:W-:-:S05]  /*10f0*/  IADD3 R5, PT, PT, R4, UR4, RZ ;  /* 0x0000000404057c10 */ /* 0x000fca000fffe0ff */
[----:B-1----:R-:W-:-:S05]  /*1100*/  IMAD.WIDE.U32 R2, R5, 0x4, R2 ;  /* 0x0000000405027825 */ /* 0x002fca00078e0002 */
[----:B------:R-:W2:Y:S04]  /*1110*/  LDG.E.128.CONSTANT R12, desc[UR14][R2.64] ;  /* 0x0000000e020c7981 */ /* 0x000ea8000c1e9d00 */
[----:B------:R-:W3:Y:S04]  /*1120*/  LDG.E.128.CONSTANT R8, desc[UR14][R2.64+0x1000] ;  /* 0x0010000e02087981 */ /* 0x000ee8000c1e9d00 */
[----:B------:R-:W4:Y:S04]  /*1130*/  LDG.E.128.CONSTANT R4, desc[UR14][R2.64+0x2000] ;  /* 0x0020000e02047981 */ /* 0x000f28000c1e9d00 */
[----:B------:R-:W5:Y:S01]  /*1140*/  LDG.E.128.CONSTANT R16, desc[UR14][R2.64+0x3000] ;  /* 0x0030000e02107981 */ /* 0x000f62000c1e9d00 */
[----:B------:R-:W-:-:S04]  /*1150*/  UISETP.GE.U32.AND UP0, UPT, UR7, UR5, UPT ;  /* 0x000000050700728c */ /* 0x000fc8000bf06070 */
[----:B------:R-:W-:Y:S01]  /*1160*/  UISETP.GE.U32.AND.EX UP0, UPT, UR8, UR6, UPT, UP0 ;  /* 0x000000060800728c */ /* 0x000fe2000bf06100 */
        /* <DEDUP_REMOVED lines=15> */
[----:B------:R-:W-:Y:S06]  /*1260*/  BRA.U !UP0, `(.L_x_74) ;  /* 0x0000000908f07547 */ /* 0x000fec000b800000 */
[----:B------:R-:W-:Y:S02]  /*1270*/  UIADD3 UR7, UP0, UPT, UR5, UR4, URZ ;  /* 0x0000000405077290 */ /* 0x000fe4000ff1e0ff */
[----:B------:R-:W-:Y:S01]  /*1280*/  UIADD3 UR11, UP1, UPT, UR12, -0x1000, URZ ;  /* 0xfffff0000c0b7890 */ /* 0x000fe2000ff3e0ff */
[----:B------:R-:W0:Y:S03]  /*1290*/  LDCU UR9, c[0x0][0x384] ;  /* 0x00007080ff0977ac */ /* 0x000e260008000800 */
[----:B------:R-:W-:Y:S01]  /*12a0*/  IADD3 R21, P0, PT, R0, UR7, RZ ;  /* 0x0000000700157c10 */ /* 0x000fe2000ff1e0ff */
[----:B------:R-:W-:Y:S02]  /*12b0*/  UIADD3.X UR8, UPT, UPT, URZ, UR6, URZ, UP0, !UPT ;  /* 0x00000006ff087290 */ /* 0x000fe400087fe4ff */
[----:B------:R-:W-:Y:S02]  /*12c0*/  UIADD3.X UR16, UPT, UPT, UR13, -0x1, URZ, UP1, !UPT ;  /* 0xffffffff0d107890 */ /* 0x000fe40008ffe4ff */
[----:B------:R-:W-:-:S02]  /*12d0*/  UISETP.GT.U32.AND UP0, UPT, UR7, UR11, UPT ;  /* 0x0000000b0700728c */ /* 0x000fc4000bf04070 */
[----:B------:R-:W-:Y:S01]  /*12e0*/  IMAD.X R2, RZ, RZ, UR8, P0 ;  /* 0x00000008ff027e24 */ /* 0x000fe200080e06ff */
[C---:B------:R-:W-:Y:S01]  /*12f0*/  LEA R20, P0, R21.reuse, UR10, 0x2 ;  /* 0x0000000a15147c11 */ /* 0x040fe2000f8010ff */
[----:B------:R-:W-:Y:S02]  /*1300*/  UISETP.GT.U32.AND.EX UP0, UPT, UR8, UR16, UPT, UP0 ;  /* 0x000000100800728c */ /* 0x000fe4000bf04100 */
[----:B------:R-:W-:Y:S01]  /*1310*/  IMAD.U32 R24, RZ, RZ, UR8 ;  /* 0x00000008ff187e24 */ /* 0x000fe2000f8e00ff */
[----:B------:R-:W-:Y:S01]  /*1320*/  UMOV UR6, UR7 ;  /* 0x0000000700067c82 */ /* 0x000fe20008000000 */
[----:B------:R-:W-:Y:S01]  /*1330*/  UMOV UR4, URZ ;  /* 0x000000ff00047c82 */ /* 0x000fe20008000000 */
[----:B0-----:R-:W-:Y:S02]  /*1340*/  LEA.HI.X R21, R21, UR9, R2, 0x2, P0 ;  /* 0x0000000915157c11 */ /* 0x001fe400080f1402 */
[----:B------:R-:W-:Y:S01]  /*1350*/  MOV R2, UR7 ;  /* 0x0000000700027c02 */ /* 0x000fe20008000f00 */
[----:B------:R-:W-:Y:S01]  /*1360*/  UMOV UR7, UR8 ;  /* 0x0000000800077c82 */ /* 0x000fe20008000000 */
[----:B------:R-:W-:Y:S05]  /*1370*/  BRA.U UP0, `(.L_x_75) ;  /* 0x0000000100bc7547 */ /* 0x000fea000b800000 */
[----:B------:R-:W0:Y:S01]  /*1380*/  LDCU.64 UR8, c[0x0][0x380] ;  /* 0x00007000ff0877ac */ /* 0x000e220008000a00 */
[----:B------:R-:W1:Y:S01]  /*1390*/  LDCU.64 UR12, c[0x0][0x3b8] ;  /* 0x00007700ff0c77ac */ /* 0x000e620008000a00 */
[----:B------:R-:W-:Y:S01]  /*13a0*/  NOP ;  /* 0x0000000000007918 */ /* 0x000fe20000000000 */
.L_x_76:
[----:B------:R-:W-:Y:S01]  /*13b0*/  SHF.L.U32 R5, R0, 0x2, RZ ;  /* 0x0000000200057819 */ /* 0x000fe200000006ff */
[----:B0-----:R-:W-:-:S03]  /*13c0*/  UMOV UR10, UR8 ;  /* 0x00000008000a7c82 */ /* 0x001fc60008000000 */
[----:B------:R-:W-:-:S04]  /*13d0*/  IADD3 R4, P0, PT, R5, R2, RZ ;  /* 0x0000000205047210 */ /* 0x000fc80007f1e0ff */
[----:B------:R-:W-:Y:S02]  /*13e0*/  IADD3.X R5, PT, PT, RZ, R24, RZ, P0, !PT ;  /* 0x00000018ff057210 */ /* 0x000fe400007fe4ff */
[----:B------:R-:W-:-:S04]  /*13f0*/  LEA R22, P0, R4, UR10, 0x2 ;  /* 0x0000000a04167c11 */ /* 0x000fc8000f8010ff */
[----:B------:R-:W-:-:S05]  /*1400*/  LEA.HI.X R23, R4, UR9, R5, 0x2, P0 ;  /* 0x0000000904177c11 */ /* 0x000fca00080f1405 */
[----:B------:R-:W2:Y:S04]  /*1410*/  LDG.E.128.CONSTANT R4, desc[UR14][R22.64] ;  /* 0x0000000e16047981 */ /* 0x000ea8000c1e9d00 */
[----:B------:R-:W3:Y:S04]  /*1420*/  LDG.E.128.CONSTANT R8, desc[UR14][R22.64+0x1000] ;  /* 0x0010000e16087981 */ /* 0x000ee8000c1e9d00 */
[----:B------:R-:W4:Y:S04]  /*1430*/  LDG.E.128.CONSTANT R12, desc[UR14][R22.64+0x2000] ;  /* 0x0020000e160c7981 */ /* 0x000f28000c1e9d00 */
[----:B------:R-:W5:Y:S01]  /*1440*/  LDG.E.128.CONSTANT R16, desc[UR14][R22.64+0x3000] ;  /* 0x0030000e16107981 */ /* 0x000f62000c1e9d00 */
[----:B------:R-:W-:-:S02]  /*1450*/  USHF.R.S32.HI UR18, URZ, 0x1f, UR5 ;  /* 0x0000001fff127899 */ /* 0x000fc40008011405 */
[----:B------:R-:W-:Y:S02]  /*1460*/  UIADD3 UR6, UP0, UPT, UR5, UR6, URZ ;  /* 0x0000000605067290 */ /* 0x000fe4000ff1e0ff */
[----:B------:R-:W-:Y:S02]  /*1470*/  USHF.L.U64.HI UR19, UR5, 0x2, UR18 ;  /* 0x0000000205137899 */ /* 0x000fe40008010212 */
[----:B------:R-:W-:Y:S01]  /*1480*/  UIADD3.X UR7, UPT, UPT, UR18, UR7, URZ, UP0, !UPT ;  /* 0x0000000712077290 */ /* 0x000fe200087fe4ff */
[----:B--2---:R-:W-:Y:S01]  /*1490*/  FADD R3, R4, R3 ;  /* 0x0000000304037221 */ /* 0x004fe20000000000 */
[----:B------:R-:W-:Y:S01]  /*14a0*/  FADD R4, R5, R6 ;  /* 0x0000000605047221 */ /* 0x000fe20000000000 */
[----:B------:R-:W-:Y:S02]  /*14b0*/  IMAD.U32 R5, RZ, RZ, UR5 ;  /* 0x00000005ff057e24 */ /* 0x000fe4000f8e00ff */
[----:B---3--:R-:W-:Y:S01]  /*14c0*/  FADD R9, R9, R10 ;  /* 0x0000000a09097221 */ /* 0x008fe20000000000 */
[----:B------:R-:W-:Y:S01]  /*14d0*/  FADD R3, R3, R4 ;  /* 0x0000000403037221 */ /* 0x000fe20000000000 */
[----:B-1----:R-:W-:Y:S01]  /*14e0*/  IADD3 R4, P1, PT, -R2, UR12, RZ ;  /* 0x0000000c02047c10 */ /* 0x002fe2000ff3e1ff */
[----:B------:R-:W-:Y:S01]  /*14f0*/  FADD R6, R7, R8 ;  /* 0x0000000807067221 */ /* 0x000fe20000000000 */
[----:B----4-:R-:W-:Y:S01]  /*1500*/  FADD R13, R13, R14 ;  /* 0x0000000e0d0d7221 */ /* 0x010fe20000000000 */
[----:B------:R-:W-:Y:S01]  /*1510*/  FADD R10, R11, R12 ;  /* 0x0000000c0b0a7221 */ /* 0x000fe20000000000 */
[----:B------:R-:W-:Y:S01]  /*1520*/  ISETP.GE.U32.AND P0, PT, R4, UR5, PT ;  /* 0x0000000504007c0c */ /* 0x000fe2000bf06070 */
[----:B------:R-:W-:Y:S01]  /*1530*/  FADD R6, R6, R9 ;  /* 0x0000000906067221 */ /* 0x000fe20000000000 */
[----:B------:R-:W-:Y:S01]  /*1540*/  IADD3.X R4, PT, PT, ~R24, UR13, RZ, P1, !PT ;  /* 0x0000000d18047c10 */ /* 0x000fe20008ffe5ff */
[----:B-----5:R-:W-:Y:S01]  /*1550*/  FADD R14, R15, R16 ;  /* 0x000000100f0e7221 */ /* 0x020fe20000000000 */
[----:B------:R-:W-:Y:S01]  /*1560*/  FADD R17, R17, R18 ;  /* 0x0000001211117221 */ /* 0x000fe20000000000 */
[----:B------:R-:W-:Y:S01]  /*1570*/  FADD R10, R10, R13 ;  /* 0x0000000d0a0a7221 */ /* 0x000fe20000000000 */
[----:B------:R-:W-:Y:S01]  /*1580*/  ISETP.GE.U32.AND.EX P0, PT, R4, UR18, PT, P0 ;  /* 0x0000001204007c0c */ /* 0x000fe2000bf06100 */
[----:B------:R-:W-:Y:S01]  /*1590*/  FADD R3, R3, R6 ;  /* 0x0000000603037221 */ /* 0x000fe20000000000 */
[----:B------:R-:W-:Y:S01]  /*15a0*/  FADD R17, R14, R17 ;  /* 0x000000110e117221 */ /* 0x000fe20000000000 */
[----:B------:R-:W-:-:S03]  /*15b0*/  LEA R20, P2, R5, R20, 0x2 ;  /* 0x0000001405147211 */ /* 0x000fc600078410ff */
[----:B------:R-:W-:Y:S01]  /*15c0*/  FADD R10, R10, R17 ;  /* 0x000000110a0a7221 */ /* 0x000fe20000000000 */
[----:B------:R-:W-:-:S03]  /*15d0*/  IADD3.X R21, PT, PT, R21, UR19, RZ, P2, !PT ;  /* 0x0000001315157c10 */ /* 0x000fc600097fe4ff */
[----:B------:R-:W-:-:S04]  /*15e0*/  FADD R3, R3, R10 ;  /* 0x0000000a03037221 */ /* 0x000fc80000000000 */
[----:B------:R-:W-:Y:S01]  /*15f0*/  FADD R3, R19, R3 ;  /* 0x0000000313037221 */ /* 0x000fe20000000000 */
[----:B------:R-:W-:Y:S06]  /*1600*/  @!P0 BRA `(.L_x_74) ;  /* 0x0000000800088947 */ /* 0x000fec0003800000 */
[----:B------:R-:W-:Y:S01]  /*1610*/  IADD3 R2, P0, PT, R2, UR5, RZ ;  /* 0x0000000502027c10 */ /* 0x000fe2000ff1e0ff */
[----:B------:R-:W-:-:S03]  /*1620*/  UIADD3 UR4, UPT, UPT, UR4, 0x1, URZ ;  /* 0x0000000104047890 */ /* 0x000fc6000fffe0ff */
[----:B------:R-:W-:Y:S02]  /*1630*/  IADD3.X R24, PT, PT, R24, UR18, RZ, P0, !PT ;  /* 0x0000001218187c10 */ /* 0x000fe400087fe4ff */
[----:B------:R-:W-:-:S04]  /*1640*/  ISETP.GT.U32.AND P0, PT, R2, UR11, PT ;  /* 0x0000000b02007c0c */ /* 0x000fc8000bf04070 */
[----:B------:R-:W-:-:S13]  /*1650*/  ISETP.GT.U32.AND.EX P0, PT, R24, UR16, PT, P0 ;  /* 0x0000001018007c0c */ /* 0x000fda000bf04100 */
[----:B------:R-:W-:Y:S05]  /*1660*/  @!P0 BRA `(.L_x_76) ;  /* 0xfffffffc00508947 */ /* 0x000fea000383ffff */
.L_x_75:
[----:B------:R-:W-:-:S04]  /*1670*/  ISETP.GE.U32.AND P0, PT, R2, UR12, PT ;  /* 0x0000000c02007c0c */ /* 0x000fc8000bf06070 */
[----:B------:R-:W-:-:S13]  /*1680*/  ISETP.GE.U32.AND.EX P0, PT, R24, UR13, PT, P0 ;  /* 0x0000000d18007c0c */ /* 0x000fda000bf06100 */
[----:B------:R-:W-:Y:S05]  /*1690*/  @P0 BRA `(.L_x_74) ;  /* 0x0000000400e40947 */ /* 0x000fea0003800000 */
[----:B------:R-:W-:Y:S01]  /*16a0*/  IADD3 R7, PT, PT, -R2, UR12, RZ ;  /* 0x0000000c02077c10 */ /* 0x000fe2000fffe1ff */
[----:B------:R-:W-:Y:S03]  /*16b0*/  BSSY.RECONVERGENT B1, `(.L_x_74) ;  /* 0x0000077000017945 */ /* 0x000fe60003800200 */
[----:B------:R-:W-:-:S13]  /*16c0*/  ISETP.GE.AND P0, PT, R0, R7, PT ;  /* 0x000000070000720c */ /* 0x000fda0003f06270 */
[----:B------:R-:W-:Y:S05]  /*16d0*/  @P0 BRA `(.L_x_77) ;  /* 0x0000000400d00947 */ /* 0x000fea0003800000 */
[----:B------:R-:W0:Y:S01]  /*16e0*/  LDC R5, c[0x0][0x3c0] ;  /* 0x0000f000ff057b82 */ /* 0x000e220000000800 */
[----:B------:R-:W-:Y:S01]  /*16f0*/  LOP3.LUT R2, RZ, R0, RZ, 0x33, !PT ;  /* 0x00000000ff027212 */ /* 0x000fe200078e33ff */
[----:B------:R-:W-:Y:S01]  /*1700*/  USHF.L.U32 UR8, UR17, 0xc, URZ ;  /* 0x0000000c11087899 */ /* 0x000fe200080006ff */
[----:B------:R-:W-:Y:S02]  /*1710*/  BSSY.RECONVERGENT B2, `(.L_x_78) ;  /* 0x0000019000027945 */ /* 0x000fe40003800200 */
[----:B------:R-:W-:-:S03]  /*1720*/  IADD3 R4, PT, PT, R2, UR12, RZ ;  /* 0x0000000c02047c10 */ /* 0x000fc6000fffe0ff */
[----:B------:R-:W-:Y:S02]  /*1730*/  MOV R9, UR8 ;  /* 0x0000000800097c02 */ /* 0x000fe40008000f00 */
[C---:B------:R-:W-:Y:S02]  /*1740*/  LOP3.LUT R6, R4.reuse, 0x300, RZ, 0xc0, !PT ;  /* 0x0000030004067812 */ /* 0x040fe400078ec0ff */
[----:B------:R-:W-:Y:S02]  /*1750*/  IADD3 R2, PT, PT, R4, -UR5, -R9 ;  /* 0x8000000504027c10 */ /* 0x000fe4000fffe809 */
[----:B------:R-:W-:Y:S02]  /*1760*/  ISETP.NE.AND P0, PT, R6, 0x300, PT ;  /* 0x000003000600780c */ /* 0x000fe40003f05270 */
[----:B------:R-:W-:Y:S01]  /*1770*/  LEA.HI R4, R4, 0x1, RZ, 0x18 ;  /* 0x0000000104047811 */ /* 0x000fe200078fc0ff */
[----:B0-----:R-:W-:-:S04]  /*1780*/  IMAD R5, R5, UR4, RZ ;  /* 0x0000000405057c24 */ /* 0x001fc8000f8e02ff */
[----:B------:R-:W-:-:S05]  /*1790*/  IMAD R2, R5, -0x1000, R2 ;  /* 0xfffff00005027824 */ /* 0x000fca00078e0202 */
[----:B------:R-:W-:Y:S01]  /*17a0*/  ISETP.GE.U32.AND P1, PT, R2, 0x300, PT ;  /* 0x000003000200780c */ /* 0x000fe20003f26070 */
[----:B------:R-:W-:Y:S01]  /*17b0*/  IMAD.MOV.U32 R2, RZ, RZ, R0 ;  /* 0x000000ffff027224 */ /* 0x000fe200078e0000 */
[----:B------:R-:W-:Y:S11]  /*17c0*/  @!P0 BRA `(.L_x_79) ;  /* 0x0000000000348947 */ /* 0x000ff60003800000 */
[----:B------:R-:W-:Y:S02]  /*17d0*/  LOP3.LUT R4, R4, 0x3, RZ, 0xc0, !PT ;  /* 0x0000000304047812 */ /* 0x000fe400078ec0ff */
[----:B------:R-:W-:Y:S02]  /*17e0*/  MOV R2, R0 ;  /* 0x0000000000027202 */ /* 0x000fe40000000f00 */
[----:B------:R-:W-:-:S07]  /*17f0*/  IADD3 R6, PT, PT, -R4, RZ, RZ ;  /* 0x000000ff04067210 */ /* 0x000fce0007ffe1ff */
.L_x_80:
        /* <DEDUP_REMOVED lines=8> */
[----:B--2---:R-:W-:-:S10]  /*1880*/  FADD R3, R4, R3 ;  /* 0x0000000304037221 */ /* 0x004fd40000000000 */
[----:B------:R-:W-:Y:S05]  /*1890*/  @P0 BRA `(.L_x_80) ;  /* 0xfffffffc00d80947 */ /* 0x000fea000383ffff */
.L_x_79:
[----:B------:R-:W-:Y:S05]  /*18a0*/  BSYNC.RECONVERGENT B2 ;  /* 0x0000000000027941 */ /* 0x000fea0003800200 */
.L_x_78:
[----:B------:R-:W-:Y:S05]  /*18b0*/  @!P1 BRA `(.L_x_77) ;  /* 0x0000000400589947 */ /* 0x000fea0003800000 */
[----:B------:R-:W-:Y:S01]  /*18c0*/  IADD3 R8, PT, PT, R7, -R2, RZ ;  /* 0x8000000207087210 */ /* 0x000fe20007ffe0ff */
[----:B------:R-:W-:Y:S01]  /*18d0*/  BSSY.RECONVERGENT B2, `(.L_x_81) ;  /* 0x000002f000027945 */ /* 0x000fe20003800200 */
[----:B------:R-:W-:Y:S02]  /*18e0*/  IADD3 R5, P0, PT, R2, UR6, RZ ;  /* 0x0000000602057c10 */ /* 0x000fe4000ff1e0ff */
[----:B------:R-:W-:-:S03]  /*18f0*/  ISETP.GT.AND P1, PT, R8, 0xc00, PT ;  /* 0x00000c000800780c */ /* 0x000fc60003f24270 */
[----:B------:R-:W-:Y:S01]  /*1900*/  IMAD.X R6, RZ, RZ, UR7, P0 ;  /* 0x00000007ff067e24 */ /* 0x000fe200080e06ff */
[----:B------:R-:W-:-:S04]  /*1910*/  LEA R4, P0, R5, UR10, 0x2 ;  /* 0x0000000a05047c11 */ /* 0x000fc8000f8010ff */
[----:B------:R-:W-:Y:S02]  /*1920*/  LEA.HI.X R5, R5, UR9, R6, 0x2, P0 ;  /* 0x0000000905057c11 */ /* 0x000fe400080f1406 */
[----:B------:R-:W-:-:S03]  /*1930*/  PLOP3.LUT P0, PT, PT, PT, PT, 0x80, 0x8 ;  /* 0x000000000008781c */ /* 0x000fc60003f0f070 */
[----:B------:R-:W-:Y:S10]  /*1940*/  @!P1 BRA `(.L_x_82) ;  /* 0x00000000009c9947 */ /* 0x000ff40003800000 */
[----:B------:R-:W-:Y:S02]  /*1950*/  PLOP3.LUT P0, PT, PT, PT, PT, 0x8, 0x80 ;  /* 0x000000000080781c */ /* 0x000fe40003f0e170 */
[----:B------:R-:W-:-:S11]  /*1960*/  IADD3 R9, PT, PT, R7, -0xc00, RZ ;  /* 0xfffff40007097810 */ /* 0x000fd60007ffe0ff */
.L_x_83:
[----:B------:R-:W2:Y:S04]  /*1970*/  LDG.E.CONSTANT R18, desc[UR14][R4.64] ;  /* 0x0000000e04127981 */ /* 0x000ea8000c1e9900 */
[----:B------:R-:W3:Y:S04]  /*1980*/  LDG.E.CONSTANT R17, desc[UR14][R4.64+0x400] ;  /* 0x0004000e04117981 */ /* 0x000ee8000c1e9900 */
        /* <DEDUP_REMOVED lines=14> */
[----:B------:R-:W-:-:S04]  /*1a70*/  IADD3 R2, PT, PT, R2, 0x1000, RZ ;  /* 0x0000100002027810 */ /* 0x000fc80007ffe0ff */
[----:B------:R-:W-:Y:S02]  /*1a80*/  ISETP.GE.AND P1, PT, R2, R9, PT ;  /* 0x000000090200720c */ /* 0x000fe40003f26270 */
[----:B0-----:R-:W-:-:S05]  /*1a90*/  IADD3 R4, P2, PT, R4, 0x4000, RZ ;  /* 0x0000400004047810 */ /* 0x001fca0007f5e0ff */
[----:B------:R-:W-:Y:S02]  /*1aa0*/  IMAD.X R5, RZ, RZ, R5, P2 ;  /* 0x000000ffff057224 */ /* 0x000fe400010e0605 */
[----:B--2---:R-:W-:-:S04]  /*1ab0*/  FADD R18, R18, R3 ;  /* 0x0000000312127221 */ /* 0x004fc80000000000 */
        /* <DEDUP_REMOVED lines=16> */
.L_x_82:
[----:B------:R-:W-:Y:S05]  /*1bc0*/  BSYNC.RECONVERGENT B2 ;  /* 0x0000000000027941 */ /* 0x000fea0003800200 */
.L_x_81:
[----:B------:R-:W-:Y:S01]  /*1bd0*/  IADD3 R6, PT, PT, R7, -R2, RZ ;  /* 0x8000000207067210 */ /* 0x000fe20007ffe0ff */
[----:B------:R-:W-:Y:S03]  /*1be0*/  BSSY.RECONVERGENT B2, `(.L_x_84) ;  /* 0x0000019000027945 */ /* 0x000fe60003800200 */
[----:B------:R-:W-:-:S13]  /*1bf0*/  ISETP.GT.AND P1, PT, R6, 0x400, PT ;  /* 0x000004000600780c */ /* 0x000fda0003f24270 */
[----:B------:R-:W-:Y:S05]  /*1c00*/  @!P1 BRA `(.L_x_85) ;  /* 0x0000000000589947 */ /* 0x000fea0003800000 */
[----:B------:R-:W2:Y:S04]  /*1c10*/  LDG.E.CONSTANT R6, desc[UR14][R4.64] ;  /* 0x0000000e04067981 */ /* 0x000ea8000c1e9900 */
[----:B------:R-:W3:Y:S04]  /*1c20*/  LDG.E.CONSTANT R9, desc[UR14][R4.64+0x400] ;  /* 0x0004000e04097981 */ /* 0x000ee8000c1e9900 */
[----:B------:R-:W4:Y:S04]  /*1c30*/  LDG.E.CONSTANT R11, desc[UR14][R4.64+0x800] ;  /* 0x0008000e040b7981 */ /* 0x000f28000c1e9900 */
[----:B------:R-:W5:Y:S04]  /*1c40*/  LDG.E.CONSTANT R13, desc[UR14][R4.64+0xc00] ;  /* 0x000c000e040d7981 */ /* 0x000f68000c1e9900 */
[----:B------:R-:W5:Y:S04]  /*1c50*/  LDG.E.CONSTANT R15, desc[UR14][R4.64+0x1000] ;  /* 0x0010000e040f7981 */ /* 0x000f68000c1e9900 */
[----:B------:R-:W5:Y:S04]  /*1c60*/  LDG.E.CONSTANT R17, desc[UR14][R4.64+0x1400] ;  /* 0x0014000e04117981 */ /* 0x000f68000c1e9900 */
[----:B------:R-:W5:Y:S04]  /*1c70*/  LDG.E.CONSTANT R19, desc[UR14][R4.64+0x1800] ;  /* 0x0018000e04137981 */ /* 0x000f68000c1e9900 */
[----:B------:R0:W5:Y:S01]  /*1c80*/  LDG.E.CONSTANT R21, desc[UR14][R4.64+0x1c00] ;  /* 0x001c000e04157981 */ /* 0x000162000c1e9900 */
[----:B------:R-:W-:Y:S01]  /*1c90*/  IADD3 R8, P1, PT, R4, 0x2000, RZ ;  /* 0x0000200004087810 */ /* 0x000fe20007f3e0ff */
[----:B------:R-:W-:Y:S01]  /*1ca0*/  VIADD R2, R2, 0x800 ;  /* 0x0000080002027836 */ /* 0x000fe20000000000 */
[----:B------:R-:W-:-:S02]  /*1cb0*/  PLOP3.LUT P0, PT, PT, PT, PT, 0x8, 0x80 ;  /* 0x000000000080781c */ /* 0x000fc40003f0e170 */
[----:B0-----:R-:W-:Y:S01]  /*1cc0*/  MOV R4, R8 ;  /* 0x0000000800047202 */ /* 0x001fe20000000f00 */
[----:B--2---:R-:W-:-:S04]  /*1cd0*/  FADD R6, R3, R6 ;  /* 0x0000000603067221 */ /* 0x004fc80000000000 */
[----:B---3--:R-:W-:Y:S01]  /*1ce0*/  FADD R6, R6, R9 ;  /* 0x0000000906067221 */ /* 0x008fe20000000000 */
[----:B------:R-:W-:-:S03]  /*1cf0*/  IADD3.X R9, PT, PT, RZ, R5, RZ, P1, !PT ;  /* 0x00000005ff097210 */ /* 0x000fc60000ffe4ff */
[----:B----4-:R-:W-:Y:S01]  /*1d00*/  FADD R6, R6, R11 ;  /* 0x0000000b06067221 */ /* 0x010fe20000000000 */
[----:B------:R-:W-:-:S03]  /*1d10*/  MOV R5, R9 ;  /* 0x0000000900057202 */ /* 0x000fc60000000f00 */
[----:B-----5:R-:W-:-:S04]  /*1d20*/  FADD R6, R6, R13 ;  /* 0x0000000d06067221 */ /* 0x020fc80000000000 */
[----:B------:R-:W-:-:S04]  /*1d30*/  FADD R6, R6, R15 ;  /* 0x0000000f06067221 */ /* 0x000fc80000000000 */
[----:B------:R-:W-:-:S04]  /*1d40*/  FADD R6, R6, R17 ;  /* 0x0000001106067221 */ /* 0x000fc80000000000 */
[----:B------:R-:W-:-:S04]  /*1d50*/  FADD R6, R6, R19 ;  /* 0x0000001306067221 */ /* 0x000fc80000000000 */
[----:B------:R-:W-:-:S07]  /*1d60*/  FADD R3, R6, R21 ;  /* 0x0000001506037221 */ /* 0x000fce0000000000 */
.L_x_85:
[----:B------:R-:W-:Y:S05]  /*1d70*/  BSYNC.RECONVERGENT B2 ;  /* 0x0000000000027941 */ /* 0x000fea0003800200 */
.L_x_84:
[----:B------:R-:W-:-:S13]  /*1d80*/  ISETP.LT.OR P0, PT, R2, R7, P0 ;  /* 0x000000070200720c */ /* 0x000fda0000701670 */
[----:B------:R-:W-:Y:S05]  /*1d90*/  @!P0 BRA `(.L_x_77) ;  /* 0x0000000000208947 */ /* 0x000fea0003800000 */
[----:B------:R-:W2:Y:S04]  /*1da0*/  LDG.E.CONSTANT R2, desc[UR14][R4.64] ;  /* 0x0000000e04027981 */ /* 0x000ea8000c1e9900 */
[----:B------:R-:W3:Y:S04]  /*1db0*/  LDG.E.CONSTANT R7, desc[UR14][R4.64+0x400] ;  /* 0x0004000e04077981 */ /* 0x000ee8000c1e9900 */
[----:B------:R-:W4:Y:S04]  /*1dc0*/  LDG.E.CONSTANT R9, desc[UR14][R4.64+0x800] ;  /* 0x0008000e04097981 */ /* 0x000f28000c1e9900 */
[----:B------:R-:W5:Y:S01]  /*1dd0*/  LDG.E.CONSTANT R11, desc[UR14][R4.64+0xc00] ;  /* 0x000c000e040b7981 */ /* 0x000f62000c1e9900 */
[----:B--2---:R-:W-:-:S04]  /*1de0*/  FADD R2, R3, R2 ;  /* 0x0000000203027221 */ /* 0x004fc80000000000 */
[----:B---3--:R-:W-:-:S04]  /*1df0*/  FADD R2, R2, R7 ;  /* 0x0000000702027221 */ /* 0x008fc80000000000 */
[----:B----4-:R-:W-:-:S04]  /*1e00*/  FADD R2, R2, R9 ;  /* 0x0000000902027221 */ /* 0x010fc80000000000 */
[----:B-----5:R-:W-:-:S07]  /*1e10*/  FADD R3, R2, R11 ;  /* 0x0000000b02037221 */ /* 0x020fce0000000000 */
.L_x_77:
[----:B------:R-:W-:Y:S05]  /*1e20*/  BSYNC.RECONVERGENT B1 ;  /* 0x0000000000017941 */ /* 0x000fea0003800200 */
.L_x_74:
[----:B------:R-:W0:Y:S01]  /*1e30*/  SHFL.DOWN P0, R4, R3, 0x1, 0x1f ;  /* 0x08201f0003047f89 */ /* 0x000e220000000000 */
        /* <DEDUP_REMOVED lines=24> */
[----:B---3--:R-:W0:Y:S04]  /*1fc0*/  LDS R3, [UR4+0xc] ;  /* 0x00000c04ff037984 */ /* 0x008e280008000800 */
        /* <DEDUP_REMOVED lines=10> */
.L_x_58:
[----:B------:R-:W0:Y:S01]  /*2070*/  LDCU.64 UR12, c[0x0][0x3b8] ;  /* 0x00007700ff0c77ac */ /* 0x000e220008000a00 */
[----:B------:R-:W-:-:S04]  /*2080*/  USHF.L.U32 UR6, UR17, 0xc, URZ ;  /* 0x0000000c11067899 */ /* 0x000fc800080006ff */
        /* <DEDUP_REMOVED lines=10> */
[----:B0-----:R-:W-:Y:S02]  /*2130*/  ISETP.GE.AND P0, PT, R0, UR7, PT ;  /* 0x0000000700007c0c */ /* 0x001fe4000bf06270 */
[----:B------:R-:W-:-:S11]  /*2140*/  MOV R7, R0 ;  /* 0x0000000000077202 */ /* 0x000fd60000000f00 */
[----:B-1----:R-:W-:Y:S05]  /*2150*/  @P0 BRA `(.L_x_88) ;  /* 0x0000000000140947 */ /* 0x002fea0003800000 */
[----:B------:R-:W0:Y:S01]  /*2160*/  LDC.64 R2, c[0x0][0x380] ;  /* 0x0000e000ff027b82 */ /* 0x000e220000000a00 */
[----:B------:R-:W-:-:S04]  /*2170*/  VIADD R5, R0, UR6 ;  /* 0x0000000600057c36 */ /* 0x000fc80008000000 */
[----:B0-----:R-:W-:-:S05]  /*2180*/  IMAD.WIDE.U32 R2, R5, 0x4, R2 ;  /* 0x0000000405027825 */ /* 0x001fca00078e0002 */
[----:B------:R0:W5:Y:S01]  /*2190*/  LDG.E.CONSTANT R6, desc[UR14][R2.64] ;  /* 0x0000000e02067981 */ /* 0x000162000c1e9900 */
[----:B------:R-:W-:-:S07]  /*21a0*/  IADD3 R7, PT, PT, R0, 0x100, RZ ;  /* 0x0000010000077810 */ /* 0x000fce0007ffe0ff */
.L_x_88:
[----:B------:R-:W-:Y:S05]  /*21b0*/  BSYNC.RECONVERGENT B1 ;  /* 0x0000000000017941 */ /* 0x000fea0003800200 */
.L_x_87:
        /* <DEDUP_REMOVED lines=12> */
[----:B------:R-:W-:Y:S02]  /*2280*/  IADD3 R8, P1, PT, R7, UR6, RZ ;  /* 0x0000000607087c10 */ /* 0x000fe4000ff3e0ff */
[----:B------:R-:W-:Y:S02]  /*2290*/  LEA.HI R2, R2, 0x1, RZ, 0x18 ;  /* 0x0000000102027811 */ /* 0x000fe400078fc0ff */
[----:B------:R-:W-:Y:S02]  /*22a0*/  LEA R5, P2, R8, UR10, 0x2 ;  /* 0x0000000a08057c11 */ /* 0x000fe4000f8410ff */
[----:B------:R-:W-:Y:S02]  /*22b0*/  IADD3.X R3, PT, PT, RZ, RZ, RZ, P1, !PT ;  /* 0x000000ffff037210 */ /* 0x000fe40000ffe4ff */
[----:B------:R-:W-:-:S04]  /*22c0*/  LOP3.LUT R2, R2, 0x3, RZ, 0xc0, !PT ;  /* 0x0000000302027812 */ /* 0x000fc800078ec0ff */
[----:B------:R-:W-:Y:S02]  /*22d0*/  IADD3 R4, PT, PT, -R2, RZ, RZ ;  /* 0x000000ff02047210 */ /* 0x000fe40007ffe1ff */
[----:B0-----:R-:W-:-:S07]  /*22e0*/  LEA.HI.X R8, R8, UR4, R3, 0x2, P2 ;  /* 0x0000000408087c11 */ /* 0x001fce00090f1403 */
.L_x_93:
[----:B------:R-:W-:Y:S01]  /*22f0*/  MOV R3, R8 ;  /* 0x0000000800037202 */ /* 0x000fe20000000f00 */
[----:B------:R-:W-:-:S05]  /*2300*/  IMAD.MOV.U32 R2, RZ, RZ, R5 ;  /* 0x000000ffff027224 */ /* 0x000fca00078e0005 */
        /* <DEDUP_REMOVED lines=8> */
.L_x_92:
[----:B------:R-:W-:Y:S05]  /*2390*/  BSYNC.RECONVERGENT B2 ;  /* 0x0000000000027941 */ /* 0x000fea0003800200 */
.L_x_91:
[----:B------:R-:W-:Y:S05]  /*23a0*/  @!P0 BRA `(.L_x_90) ;  /* 0x0000000400bc8947 */ /* 0x000fea0003800000 */
[----:B------:R-:W-:Y:S01]  /*23b0*/  IADD3 R2, PT, PT, -R7, UR7, RZ ;  /* 0x0000000707027c10 */ /* 0x000fe2000fffe1ff */
[----:B------:R-:W-:Y:S01]  /*23c0*/  BSSY.RECONVERGENT B2, `(.L_x_94) ;  /* 0x000003d000027945 */ /* 0x000fe20003800200 */
[----:B------:R-:W-:Y:S02]  /*23d0*/  PLOP3.LUT P0, PT, PT, PT, PT, 0x80, 0x8 ;  /* 0x000000000008781c */ /* 0x000fe40003f0f070 */
[----:B------:R-:W-:-:S13]  /*23e0*/  ISETP.GT.AND P1, PT, R2, 0xc00, PT ;  /* 0x00000c000200780c */ /* 0x000fda0003f24270 */
[----:B------:R-:W-:Y:S05]  /*23f0*/  @!P1 BRA `(.L_x_95) ;  /* 0x0000000000e49947 */ /* 0x000fea0003800000 */
[----:B------:R-:W-:Y:S02]  /*2400*/  MOV R8, UR7 ;  /* 0x0000000700087c02 */ /* 0x000fe40008000f00 */
[----:B------:R-:W-:-:S03]  /*2410*/  PLOP3.LUT P0, PT, PT, PT, PT, 0x8, 0x80 ;  /* 0x000000000080781c */ /* 0x000fc60003f0e170 */
[----:B------:R-:W-:-:S10]  /*2420*/  VIADD R8, R8, 0xfffff400 ;  /* 0xfffff40008087836 */ /* 0x000fd40000000000 */
.L_x_96:
[----:B------:R-:W-:-:S04]  /*2430*/  IADD3 R2, P1, PT, R7, UR6, RZ ;  /* 0x0000000607027c10 */ /* 0x000fc8000ff3e0ff */
[----:B------:R-:W-:Y:S02]  /*2440*/  LEA.HI.X.SX32 R3, R7, RZ, 0x1, P1 ;  /* 0x000000ff07037211 */ /* 0x000fe400008f0eff */
[----:B------:R-:W-:-:S04]  /*2450*/  LEA R4, P1, R2, UR10, 0x2 ;  /* 0x0000000a02047c11 */ /* 0x000fc8000f8210ff */
[----:B------:R-:W-:Y:S02]  /*2460*/  LEA.HI.X R5, R2, UR5, R3, 0x2, P1 ;  /* 0x0000000502057c11 */ /* 0x000fe400088f1403 */
[----:B------:R-:W-:-:S03]  /*2470*/  IADD3 R2, PT, PT, R7, 0x400, RZ ;  /* 0x0000040007027810 */ /* 0x000fc60007ffe0ff */
        /* <DEDUP_REMOVED lines=49> */
.L_x_95:
[----:B------:R-:W-:Y:S05]  /*2790*/  BSYNC.RECONVERGENT B2 ;  /* 0x0000000000027941 */ /* 0x000fea0003800200 */
.L_x_94:
        /* <DEDUP_REMOVED lines=8> */
[----:B0-----:R-:W-:Y:S02]  /*2820*/  LEA.HI.X R3, R4, UR4, R3, 0x2, P0 ;  /* 0x0000000404037c11 */ /* 0x001fe400080f1403 */
        /* <DEDUP_REMOVED lines=13> */
[----:B------:R-:W-:Y:S01]  /*2900*/  PLOP3.LUT P0, PT, PT, PT, PT, 0x8, 0x80 ;  /* 0x000000000080781c */ /* 0x000fe20003f0e170 */
[----:B------:R-:W-:-:S02]  /*2910*/  VIADD R7, R7, 0x800 ;  /* 0x0000080007077836 */ /* 0x000fc40000000000 */
        /* <DEDUP_REMOVED lines=8> */
.L_x_98:
[----:B------:R-:W-:Y:S05]  /*29a0*/  BSYNC.RECONVERGENT B2 ;  /* 0x0000000000027941 */ /* 0x000fea0003800200 */
.L_x_97:
        /* <DEDUP_REMOVED lines=15> */
.L_x_90:
[----:B------:R-:W-:Y:S05]  /*2aa0*/  BSYNC.RECONVERGENT B1 ;  /* 0x0000000000017941 */ /* 0x000fea0003800200 */
.L_x_89:
        /* <DEDUP_REMOVED lines=27> */
[----:B--2---:R-:W0:Y:S04]  /*2c60*/  LDS R3, [UR4+0xc] ;  /* 0x00000c04ff037984 */ /* 0x004e280008000800 */
        /* <DEDUP_REMOVED lines=10> */
.L_x_99:
        /* <DEDUP_REMOVED lines=41> */
[----:B-1----:R-:W0:Y:S04]  /*2fa0*/  LDS R3, [UR4+0xc] ;  /* 0x00000c04ff037984 */ /* 0x002e280008000800 */
[----:B------:R-:W1:Y:S04]  /*2fb0*/  LDS.128 R4, [UR4+0x10] ;  /* 0x00001004ff047984 */ /* 0x000e680008000c00 */
[----:B------:R-:W2:Y:S01]  /*2fc0*/  LDS.64 R8, [UR4+0x20] ;  /* 0x00002004ff087984 */ /* 0x000ea20008000a00 */
        /* <DEDUP_REMOVED lines=12> */
.L_x_86:
[----:B------:R-:W0:Y:S01]  /*3090*/  S2R R0, SR_TID.X ;  /* 0x0000000000007919 */ /* 0x000e220000002100 */
[----:B------:R-:W1:Y:S01]  /*30a0*/  LDC.64 R2, c[0x0][0x380] ;  /* 0x0000e000ff027b82 */ /* 0x000e620000000a00 */
[----:B0-----:R-:W-:-:S05]  /*30b0*/  IADD3 R5, PT, PT, R0, UR6, RZ ;  /* 0x0000000600057c10 */ /* 0x001fca000fffe0ff */
[----:B-1----:R-:W-:-:S05]  /*30c0*/  IMAD.WIDE.U32 R2, R5, 0x4, R2 ;  /* 0x0000000405027825 */ /* 0x002fca00078e0002 */
        /* <DEDUP_REMOVED lines=16> */
[----:B------:R-:W-:-:S02]  /*31d0*/  USHF.R.S32.HI UR7, URZ, 0x1f, UR5 ;  /* 0x0000001fff077899 */ /* 0x000fc40008011405 */
[----:B------:R-:W-:-:S04]  /*31e0*/  UISETP.GE.U32.AND UP0, UPT, UR4, UR5, UPT ;  /* 0x000000050400728c */ /* 0x000fc8000bf06070 */
[----:B------:R-:W-:Y:S01]  /*31f0*/  UISETP.GE.U32.AND.EX UP0, UPT, UR8, UR7, UPT, UP0 ;  /* 0x000000070800728c */ /* 0x000fe2000bf06100 */
        /* <DEDUP_REMOVED lines=21> */
[----:B------:R-:W-:Y:S01]  /*3350*/  UIADD3.X UR21, UPT, UPT, UR13, -0x1, URZ, UP1, !UPT ;  /* 0xffffffff0d157890 */ /* 0x000fe20008ffe4ff */
[----:B------:R-:W-:Y:S01]  /*3360*/  LEA R0, P1, R3, UR10, 0x2 ;  /* 0x0000000a03007c11 */ /* 0x000fe2000f8210ff */
[----:B------:R-:W-:-:S02]  /*3370*/  UISETP.GT.U32.AND UP0, UPT, UR6, UR20, UPT ;  /* 0x000000140600728c */ /* 0x000fc4000bf04070 */
[----:B------:R-:W-:Y:S01]  /*3380*/  IMAD.X R4, RZ, RZ, UR7, P0 ;  /* 0x00000007ff047e24 */ /* 0x000fe200080e06ff */
[----:B------:R-:W-:Y:S01]  /*3390*/  UMOV UR4, URZ ;  /* 0x000000ff00047c82 */ /* 0x000fe20008000000 */
[----:B------:R-:W-:Y:S01]  /*33a0*/  UISETP.GT.U32.AND.EX UP0, UPT, UR7, UR21, UPT, UP0 ;  /* 0x000000150700728c */ /* 0x000fe2000bf04100 */
[----:B------:R-:W-:Y:S01]  /*33b0*/  UMOV UR8, UR6 ;  /* 0x0000000600087c82 */ /* 0x000fe20008000000 */
[----:B------:R-:W-:Y:S01]  /*33c0*/  UMOV UR9, UR7 ;  /* 0x0000000700097c82 */ /* 0x000fe20008000000 */
[----:B0-----:R-:W-:-:S06]  /*33d0*/  LEA.HI.X R3, R3, UR11, R4, 0x2, P1 ;  /* 0x0000000b03037c11 */ /* 0x001fcc00088f1404 */
[----:B------:R-:W-:Y:S05]  /*33e0*/  BRA.U UP0, `(.L_x_101) ;  /* 0x0000000100ec7547 */ /* 0x000fea000b800000 */
[----:B------:R-:W0:Y:S01]  /*33f0*/  LDCU.64 UR10, c[0x0][0x380] ;  /* 0x00007000ff0a77ac */ /* 0x000e220008000a00 */
[----:B------:R-:W1:Y:S01]  /*3400*/  LDCU.64 UR12, c[0x0][0x3b8] ;  /* 0x00007700ff0c77ac */ /* 0x000e620008000a00 */
[----:B------:R-:W-:Y:S01]  /*3410*/  NOP ;  /* 0x0000000000007918 */ /* 0x000fe20000000000 */
.L_x_102:
[----:B------:R-:W2:Y:S02]  /*3420*/  S2R R5, SR_TID.X ;  /* 0x0000000000057919 */ /* 0x000ea40000002100 */
[----:B--2---:R-:W-:-:S04]  /*3430*/  IADD3 R5, P0, PT, R5, UR6, RZ ;  /* 0x0000000605057c10 */ /* 0x004fc8000ff1e0ff */
[----:B------:R-:W-:Y:S02]  /*3440*/  IADD3.X R6, PT, PT, RZ, UR7, RZ, P0, !PT ;  /* 0x00000007ff067c10 */ /* 0x000fe400087fe4ff */
[----:B0-----:R-:W-:-:S04]  /*3450*/  LEA R4, P0, R5, UR10, 0x2 ;  /* 0x0000000a05047c11 */ /* 0x001fc8000f8010ff */
[----:B------:R-:W-:-:S05]  /*3460*/  LEA.HI.X R5, R5, UR11, R6, 0x2, P0 ;  /* 0x0000000b05057c11 */ /* 0x000fca00080f1406 */
        /* <DEDUP_REMOVED lines=16> */
[----:B-1----:R-:W-:-:S02]  /*3570*/  UIADD3 UR18, UP0, UPT, -UR6, UR12, URZ ;  /* 0x0000000c06127290 */ /* 0x002fc4000ff1e1ff */
[----:B------:R-:W-:Y:S02]  /*3580*/  USHF.R.S32.HI UR16, URZ, 0x1f, UR5 ;  /* 0x0000001fff107899 */ /* 0x000fe40008011405 */
[----:B------:R-:W-:Y:S02]  /*3590*/  UIADD3.X UR19, UPT, UPT, ~UR7, UR13, URZ, UP0, !UPT ;  /* 0x0000000d07137290 */ /* 0x000fe400087fe5ff */
[----:B------:R-:W-:Y:S02]  /*35a0*/  UISETP.GE.U32.AND UP0, UPT, UR18, UR5, UPT ;  /* 0x000000051200728c */ /* 0x000fe4000bf06070 */
[----:B------:R-:W-:Y:S02]  /*35b0*/  UIADD3 UR8, UP1, UPT, UR5, UR8, URZ ;  /* 0x0000000805087290 */ /* 0x000fe4000ff3e0ff */
[----:B0-----:R-:W-:Y:S01]  /*35c0*/  MOV R5, UR5 ;  /* 0x0000000500057c02 */ /* 0x001fe20008000f00 */
[----:B------:R-:W-:Y:S02]  /*35d0*/  UISETP.GE.U32.AND.EX UP0, UPT, UR19, UR16, UPT, UP0 ;  /* 0x000000101300728c */ /* 0x000fe4000bf06100 */
[----:B------:R-:W-:Y:S01]  /*35e0*/  MOV R4, UR16 ;  /* 0x0000001000047c02 */ /* 0x000fe20008000f00 */
[----:B------:R-:W-:Y:S01]  /*35f0*/  UIADD3.X UR9, UPT, UPT, UR16, UR9, URZ, UP1, !UPT ;  /* 0x0000000910097290 */ /* 0x000fe20008ffe4ff */
[----:B------:R-:W-:Y:S01]  /*3600*/  LEA R0, P0, R5, R0, 0x2 ;  /* 0x0000000005007211 */ /* 0x000fe200078010ff */
[----:B--2---:R-:W-:Y:S01]  /*3610*/  FADD R9, R9, R2 ;  /* 0x0000000209097221 */ /* 0x004fe20000000000 */
[----:B------:R-:W-:-:S05]  /*3620*/  IMAD.U32 R2, RZ, RZ, UR5 ;  /* 0x00000005ff027e24 */ /* 0x000fca000f8e00ff */
[----:B------:R-:W-:Y:S01]  /*3630*/  LEA.HI.X R3, R2, R3, R4, 0x2, P0 ;  /* 0x0000000302037211 */ /* 0x000fe200000f1404 */
        /* <DEDUP_REMOVED lines=13> */
[----:B------:R-:W-:-:S04]  /*3710*/  FADD R9, R9, R16 ;  /* 0x0000001009097221 */ /* 0x000fc80000000000 */
[----:B------:R-:W-:Y:S01]  /*3720*/  FADD R2, R8, R9 ;  /* 0x0000000908027221 */ /* 0x000fe20000000000 */
[----:B------:R-:W-:Y:S06]  /*3730*/  BRA.U !UP0, `(.L_x_100) ;  /* 0x0000000908107547 */ /* 0x000fec000b800000 */
[----:B------:R-:W-:Y:S02]  /*3740*/  UIADD3 UR6, UP0, UPT, UR5, UR6, URZ ;  /* 0x0000000605067290 */ /* 0x000fe4000ff1e0ff */
[----:B------:R-:W-:Y:S02]  /*3750*/  UIADD3 UR4, UPT, UPT, UR4, 0x1, URZ ;  /* 0x0000000104047890 */ /* 0x000fe4000fffe0ff */
[----:B------:R-:W-:Y:S02]  /*3760*/  UIADD3.X UR7, UPT, UPT, UR16, UR7, URZ, UP0, !UPT ;  /* 0x0000000710077290 */ /* 0x000fe400087fe4ff */
[----:B------:R-:W-:-:S04]  /*3770*/  UISETP.GT.U32.AND UP0, UPT, UR6, UR20, UPT ;  /* 0x000000140600728c */ /* 0x000fc8000bf04070 */
[----:B------:R-:W-:-:S09]  /*3780*/  UISETP.GT.U32.AND.EX UP0, UPT, UR7, UR21, UPT, UP0 ;  /* 0x000000150700728c */ /* 0x000fd2000bf04100 */
[----:B------:R-:W-:Y:S05]  /*3790*/  BRA.U !UP0, `(.L_x_102) ;  /* 0xfffffffd08207547 */ /* 0x000fea000b83ffff */
.L_x_101:
[----:B------:R-:W-:-:S04]  /*37a0*/  UISETP.GE.U32.AND UP0, UPT, UR6, UR12, UPT ;  /* 0x0000000c0600728c */ /* 0x000fc8000bf06070 */
[----:B------:R-:W-:-:S09]  /*37b0*/  UISETP.GE.U32.AND.EX UP0, UPT, UR7, UR13, UPT, UP0 ;  /* 0x0000000d0700728c */ /* 0x000fd2000bf06100 */
[----:B------:R-:W-:Y:S05]  /*37c0*/  BRA.U UP0, `(.L_x_100) ;  /* 0x0000000500ec7547 */ /* 0x000fea000b800000 */
[----:B------:R-:W0:Y:S01]  /*37d0*/  S2R R8, SR_TID.X ;  /* 0x0000000000087919 */ /* 0x000e220000002100 */
[----:B------:R-:W-:Y:S01]  /*37e0*/  UIADD3 UR6, UPT, UPT, -UR6, UR12, URZ ;  /* 0x0000000c06067290 */ /* 0x000fe2000fffe1ff */
[----:B------:R-:W-:Y:S05]  /*37f0*/  BSSY.RECONVERGENT B1, `(.L_x_100) ;  /* 0x0000078000017945 */ /* 0x000fea0003800200 */
[----:B0-----:R-:W-:-:S13]  /*3800*/  ISETP.GE.AND P0, PT, R8, UR6, PT ;  /* 0x0000000608007c0c */ /* 0x001fda000bf06270 */
[----:B------:R-:W-:Y:S05]  /*3810*/  @P0 BRA `(.L_x_103) ;  /* 0x0000000400d40947 */ /* 0x000fea0003800000 */
[----:B------:R-:W0:Y:S01]  /*3820*/  LDC R6, c[0x0][0x3c0] ;  /* 0x0000f000ff067b82 */ /* 0x000e220000000800 */
[----:B------:R-:W-:Y:S01]  /*3830*/  USHF.L.U32 UR7, UR17, 0xc, URZ ;  /* 0x0000000c11077899 */ /* 0x000fe200080006ff */
[----:B------:R-:W-:Y:S01]  /*3840*/  LOP3.LUT R4, RZ, R8, RZ, 0x33, !PT ;  /* 0x00000008ff047212 */ /* 0x000fe200078e33ff */
[----:B------:R-:W-:Y:S03]  /*3850*/  BSSY.RECONVERGENT B2, `(.L_x_104) ;  /* 0x0000019000027945 */ /* 0x000fe60003800200 */
[----:B------:R-:W-:Y:S01]  /*3860*/  IADD3 R5, PT, PT, R4, UR12, RZ ;  /* 0x0000000c04057c10 */ /* 0x000fe2000fffe0ff */
[----:B------:R-:W-:-:S05]  /*3870*/  IMAD.U32 R4, RZ, RZ, UR7 ;  /* 0x00000007ff047e24 */ /* 0x000fca000f8e00ff */
[C---:B------:R-:W-:Y:S01]  /*3880*/  IADD3 R7, PT, PT, R5.reuse, -UR5, -R4 ;  /* 0x8000000505077c10 */ /* 0x040fe2000fffe804 */
[----:B0-----:R-:W-:Y:S01]  /*3890*/  IMAD R4, R6, UR4, RZ ;  /* 0x0000000406047c24 */ /* 0x001fe2000f8e02ff */
[C---:B------:R-:W-:Y:S02]  /*38a0*/  LOP3.LUT R6, R5.reuse, 0x300, RZ, 0xc0, !PT ;  /* 0x0000030005067812 */ /* 0x040fe400078ec0ff */
[----:B------:R-:W-:Y:S01]  /*38b0*/  LEA.HI R5, R5, 0x1, RZ, 0x18 ;  /* 0x0000000105057811 */ /* 0x000fe200078fc0ff */
[----:B------:R-:W-:Y:S01]  /*38c0*/  IMAD R4, R4, -0x1000, R7 ;  /* 0xfffff00004047824 */ /* 0x000fe200078e0207 */
[----:B------:R-:W-:Y:S02]  /*38d0*/  ISETP.NE.AND P0, PT, R6, 0x300, PT ;  /* 0x000003000600780c */ /* 0x000fe40003f05270 */
[----:B------:R-:W-:Y:S02]  /*38e0*/  MOV R6, R8 ;  /* 0x0000000800067202 */ /* 0x000fe40000000f00 */
[----:B------:R-:W-:-:S09]  /*38f0*/  ISETP.GE.U32.AND P1, PT, R4, 0x300, PT ;  /* 0x000003000400780c */ /* 0x000fd20003f26070 */
[----:B------:R-:W-:Y:S05]  /*3900*/  @!P0 BRA `(.L_x_105) ;  /* 0x0000000000348947 */ /* 0x000fea0003800000 */
[----:B------:R-:W-:Y:S02]  /*3910*/  LOP3.LUT R5, R5, 0x3, RZ, 0xc0, !PT ;  /* 0x0000000305057812 */ /* 0x000fe400078ec0ff */
[----:B------:R-:W-:-:S03]  /*3920*/  MOV R6, R8 ;  /* 0x0000000800067202 */ /* 0x000fc60000000f00 */
[----:B------:R-:W-:-:S07]  /*3930*/  IMAD.MOV R7, RZ, RZ, -R5 ;  /* 0x000000ffff077224 */ /* 0x000fce00078e0a05 */
.L_x_106:
[----:B------:R-:W-:Y:S02]  /*3940*/  MOV R5, R3 ;  /* 0x0000000300057202 */ /* 0x000fe40000000f00 */
[----:B------:R-:W-:-:S05]  /*3950*/  MOV R4, R0 ;  /* 0x0000000000047202 */ /* 0x000fca0000000f00 */
[----:B------:R-:W2:Y:S01]  /*3960*/  LDG.E.CONSTANT R5, desc[UR14][R4.64] ;  /* 0x0000000e04057981 */ /* 0x000ea2000c1e9900 */
[----:B------:R-:W-:Y:S01]  /*3970*/  VIADD R7, R7, 0x1 ;  /* 0x0000000107077836 */ /* 0x000fe20000000000 */
[----:B------:R-:W-:Y:S02]  /*3980*/  IADD3 R0, P2, PT, R0, 0x400, RZ ;  /* 0x0000040000007810 */ /* 0x000fe40007f5e0ff */
[----:B------:R-:W-:Y:S02]  /*3990*/  IADD3 R6, PT, PT, R6, 0x100, RZ ;  /* 0x0000010006067810 */ /* 0x000fe40007ffe0ff */
[----:B------:R-:W-:Y:S02]  /*39a0*/  ISETP.NE.AND P0, PT, R7, RZ, PT ;  /* 0x000000ff0700720c */ /* 0x000fe40003f05270 */
[----:B------:R-:W-:Y:S01]  /*39b0*/  IADD3.X R3, PT, PT, RZ, R3, RZ, P2, !PT ;  /* 0x00000003ff037210 */ /* 0x000fe200017fe4ff */
[----:B--2---:R-:W-:-:S10]  /*39c0*/  FADD R2, R5, R2 ;  /* 0x0000000205027221 */ /* 0x004fd40000000000 */
[----:B------:R-:W-:Y:S05]  /*39d0*/  @P0 BRA `(.L_x_106) ;  /* 0xfffffffc00d80947 */ /* 0x000fea000383ffff */
.L_x_105:
[----:B------:R-:W-:Y:S05]  /*39e0*/  BSYNC.RECONVERGENT B2 ;  /* 0x0000000000027941 */ /* 0x000fea0003800200 */
.L_x_104:
[----:B------:R-:W-:Y:S05]  /*39f0*/  @!P1 BRA `(.L_x_103) ;  /* 0x00000004005c9947 */ /* 0x000fea0003800000 */
[C---:B------:R-:W-:Y:S01]  /*3a00*/  IADD3 R5, PT, PT, -R6.reuse, UR6, RZ ;  /* 0x0000000606057c10 */ /* 0x040fe2000fffe1ff */
        /* <DEDUP_REMOVED lines=8> */
[----:B------:R-:W-:Y:S02]  /*3a90*/  MOV R7, UR6 ;  /* 0x0000000600077c02 */ /* 0x000fe40008000f00 */
[----:B------:R-:W-:Y:S02]  /*3aa0*/  PLOP3.LUT P0, PT, PT, PT, PT, 0x8, 0x80 ;  /* 0x000000000080781c */ /* 0x000fe40003f0e170 */
[----:B------:R-:W-:-:S11]  /*3ab0*/  IADD3 R7, PT, PT, R7, -0xc00, RZ ;  /* 0xfffff40007077810 */ /* 0x000fd60007ffe0ff */
.L_x_109:
        /* <DEDUP_REMOVED lines=16> */
[----:B------:R-:W-:-:S05]  /*3bc0*/  VIADD R6, R6, 0x1000 ;  /* 0x0000100006067836 */ /* 0x000fca0000000000 */
[----:B------:R-:W-:Y:S02]  /*3bd0*/  ISETP.GE.AND P1, PT, R6, R7, PT ;  /* 0x000000070600720c */ /* 0x000fe40003f26270 */
[----:B0-----:R-:W-:-:S04]  /*3be0*/  IADD3 R4, P2, PT, R4, 0x4000, RZ ;  /* 0x0000400004047810 */ /* 0x001fc80007f5e0ff */
[----:B------:R-:W-:Y:S01]  /*3bf0*/  IADD3.X R5, PT, PT, RZ, R5, RZ, P2, !PT ;  /* 0x00000005ff057210 */ /* 0x000fe200017fe4ff */
        /* <DEDUP_REMOVED lines=17> */
.L_x_108:
[----:B------:R-:W-:Y:S05]  /*3d10*/  BSYNC.RECONVERGENT B2 ;  /* 0x0000000000027941 */ /* 0x000fea0003800200 */
.L_x_107:
[----:B------:R-:W-:Y:S01]  /*3d20*/  IADD3 R0, PT, PT, -R6, UR6, RZ ;  /* 0x0000000606007c10 */ /* 0x000fe2000fffe1ff */
        /* <DEDUP_REMOVED lines=11> */
[----:B------:R-:W-:Y:S01]  /*3de0*/  PLOP3.LUT P0, PT, PT, PT, PT, 0x8, 0x80 ;  /* 0x000000000080781c */ /* 0x000fe20003f0e170 */
[----:B------:R-:W-:-:S02]  /*3df0*/  VIADD R6, R6, 0x800 ;  /* 0x0000080006067836 */ /* 0x000fc40000000000 */
[----:B--2---:R-:W-:-:S04]  /*3e00*/  FADD R3, R2, R3 ;  /* 0x0000000302037221 */ /* 0x004fc80000000000 */
[----:B---3--:R-:W-:Y:S01]  /*3e10*/  FADD R0, R3, R0 ;  /* 0x0000000003007221 */ /* 0x008fe20000000000 */
[----:B------:R-:W-:-:S03]  /*3e20*/  IADD3 R3, P1, PT, R4, 0x2000, RZ ;  /* 0x0000200004037810 */ /* 0x000fc60007f3e0ff */
[----:B----4-:R-:W-:Y:S01]  /*3e30*/  FADD R0, R0, R7 ;  /* 0x0000000700007221 */ /* 0x010fe20000000000 */
[----:B------:R-:W-:Y:S02]  /*3e40*/  IADD3.X R8, PT, PT, RZ, R5, RZ, P1, !PT ;  /* 0x00000005ff087210 */ /* 0x000fe40000ffe4ff */
[----:B0-----:R-:W-:Y:S01]  /*3e50*/  MOV R4, R3 ;  /* 0x0000000300047202 */ /* 0x001fe20000000f00 */
[----:B-----5:R-:W-:Y:S01]  /*3e60*/  FADD R0, R0, R9 ;  /* 0x0000000900007221 */ /* 0x020fe20000000000 */
[----:B------:R-:W-:-:S03]  /*3e70*/  MOV R5, R8 ;  /* 0x0000000800057202 */ /* 0x000fc60000000f00 */
[----:B------:R-:W-:-:S04]  /*3e80*/  FADD R0, R0, R11 ;  /* 0x0000000b00007221 */ /* 0x000fc80000000000 */
[----:B------:R-:W-:-:S04]  /*3e90*/  FADD R0, R0, R13 ;  /* 0x0000000d00007221 */ /* 0x000fc80000000000 */
[----:B------:R-:W-:-:S04]  /*3ea0*/  FADD R0, R0, R15 ;  /* 0x0000000f00007221 */ /* 0x000fc80000000000 */
[----:B------:R-:W-:-:S07]  /*3eb0*/  FADD R2, R0, R17 ;  /* 0x0000001100027221 */ /* 0x000fce0000000000 */
.L_x_111:
[----:B------:R-:W-:Y:S05]  /*3ec0*/  BSYNC.RECONVERGENT B2 ;  /* 0x0000000000027941 */ /* 0x000fea0003800200 */
.L_x_110:
[----:B------:R-:W-:-:S13]  /*3ed0*/  ISETP.LT.OR P0, PT, R6, UR6, P0 ;  /* 0x0000000606007c0c */ /* 0x000fda0008701670 */
        /* <DEDUP_REMOVED lines=9> */
.L_x_103:
[----:B------:R-:W-:Y:S05]  /*3f70*/  BSYNC.RECONVERGENT B1 ;  /* 0x0000000000017941 */ /* 0x000fea0003800200 */
.L_x_100:
[----:B------:R-:W0:Y:S01]  /*3f80*/  SHFL.DOWN P0, R3, R2, 0x1, 0x1f ;  /* 0x08201f0002037f89 */ /* 0x000e220000000000 */
[----:B------:R-:W1:Y:S01]  /*3f90*/  S2R R6, SR_LANEID ;  /* 0x0000000000067919 */ /* 0x000e620000000000 */
[----:B------:R-:W2:Y:S01]  /*3fa0*/  S2R R8, SR_TID.X ;  /* 0x0000000000087919 */ /* 0x000ea20000002100 */
[----:B0-----:R-:W-:-:S05]  /*3fb0*/  @P0 FADD R3, R3, R2 ;  /* 0x0000000203030221 */ /* 0x001fca0000000000 */
[----:B------:R-:W0:Y:S01]  /*3fc0*/  SHFL.DOWN P0, R0, R3, 0x2, 0x1f ;  /* 0x08401f0003007f89 */ /* 0x000e220000000000 */
[----:B-1----:R-:W-:-:S13]  /*3fd0*/  ISETP.NE.AND P1, PT, R6, RZ, PT ;  /* 0x000000ff0600720c */ /* 0x002fda0003f25270 */
[----:B------:R-:W1:Y:S01]  /*3fe0*/  @!P1 S2R R7, SR_CgaCtaId ;  /* 0x0000000000079919 */ /* 0x000e620000008800 */
[----:B------:R-:W-:Y:S01]  /*3ff0*/  @!P1 MOV R6, 0x400 ;  /* 0x0000040000069802 */ /* 0x000fe20000000f00 */
[----:B0-----:R-:W-:Y:S01]  /*4000*/  @P0 FADD R0, R3, R0 ;  /* 0x0000000003000221 */ /* 0x001fe20000000000 */
[----:B--2---:R-:W-:-:S04]  /*4010*/  @!P1 SHF.R.U32.HI R3, RZ, 0x3, R8 ;  /* 0x00000003ff039819 */ /* 0x004fc80000011608 */
        /* <DEDUP_REMOVED lines=26> */
.L_x_73:
[----:B------:R-:W-:Y:S05]  /*41c0*/  BSYNC.RECONVERGENT B0 ;  /* 0x0000000000007941 */ /* 0x000fea0003800200 */
.L_x_57:
[----:B------:R-:W-:Y:S05]  /*41d0*/  @P0 EXIT ;  /* 0x000000000000094d */ /* 0x000fea0003800000 */
[----:B------:R-:W5:Y:S02]  /*41e0*/  LDCU.64 UR4, c[0x0][0x388] ;  /* 0x00007100ff0477ac */ /* 0x000f640008000a00 */
[----:B-----5:R-:W-:-:S06]  /*41f0*/  UIMAD.WIDE.U32 UR4, UR17, 0x4, UR4 ;  /* 0x00000004110478a5 */ /* 0x020fcc000f8e0004 */
[----:B------:R-:W-:Y:S02]  /*4200*/  MOV R4, UR4 ;  /* 0x0000000400047c02 */ /* 0x000fe40008000f00 */
[----:B------:R-:W-:-:S05]  /*4210*/  MOV R5, UR5 ;  /* 0x0000000500057c02 */ /* 0x000fca0008000f00 */
[----:B------:R-:W-:Y:S01]  /*4220*/  STG.E desc[UR14][R4.64], R2 ;  /* 0x0000000204007986 */ /* 0x000fe2000c10190e */
[----:B------:R-:W-:Y:S05]  /*4230*/  EXIT ;  /* 0x000000000000794d */ /* 0x000fea0003800000 */
.L_x_112:
        /* <DEDUP_REMOVED lines=12> */
.L_x_201:


//--------------------- .text._ZN3cub18CUB_300001_SM_10006detail6reduce28DeviceReduceSingleTileKernelINS2_10policy_hubIfyN4cuda3std3__44plusIvEEE10Policy1000EPfSC_yS9_ffNS7_10__identityEEEvT0_T1_T2_T3_T4_T6_ --------------------------
	.section	.text._ZN3cub18CUB_300001_SM_10006detail6reduce28DeviceReduceSingleTileKernelINS2_10policy_hubIfyN4cuda3std3__44plusIvEEE10Policy1000EPfSC_yS9_ffNS7_10__identityEEEvT0_T1_T2_T3_T4_T6_,"ax",@progbits
	.align	128
        .global         _ZN3cub18CUB_300001_SM_10006detail6reduce28DeviceReduceSingleTileKernelINS2_10policy_hubIfyN4cuda3std3__44plusIvEEE10Policy1000EPfSC_yS9_ffNS7_10__identityEEEvT0_T1_T2_T3_T4_T6_
        .type           _ZN3cub18CUB_300001_SM_10006detail6reduce28DeviceReduceSingleTileKernelINS2_10policy_hubIfyN4cuda3std3__44plusIvEEE10Policy1000EPfSC_yS9_ffNS7_10__identityEEEvT0_T1_T2_T3_T4_T6_,@function
        .size           _ZN3cub18CUB_300001_SM_10006detail6reduce28DeviceReduceSingleTileKernelINS2_10policy_hubIfyN4cuda3std3__44plusIvEEE10Policy1000EPfSC_yS9_ffNS7_10__identityEEEvT0_T1_T2_T3_T4_T6_,(.L_x_202 - _ZN3cub18CUB_300001_SM_10006detail6reduce28DeviceReduceSingleTileKernelINS2_10policy_hubIfyN4cuda3std3__44plusIvEEE10Policy1000EPfSC_yS9_ffNS7_10__identityEEEvT0_T1_T2_T3_T4_T6_)
        .other          _ZN3cub18CUB_300001_SM_10006detail6reduce28DeviceReduceSingleTileKernelINS2_10policy_hubIfyN4cuda3std3__44plusIvEEE10Policy1000EPfSC_yS9_ffNS7_10__identityEEEvT0_T1_T2_T3_T4_T6_,@"STO_CUDA_ENTRY STV_DEFAULT"
_ZN3cub18CUB_300001_SM_10006detail6reduce28DeviceReduceSingleTileKernelINS2_10policy_hubIfyN4cuda3std3__44plusIvEEE10Policy1000EPfSC_yS9_ffNS7_10__identityEEEvT0_T1_T2_T3_T4_T6_:
.text._ZN3cub18CUB_300001_SM_10006detail6reduce28DeviceReduceSingleTileKernelINS2_10policy_hubIfyN4cuda3std3__44plusIvEEE10Policy1000EPfSC_yS9_ffNS7_10__identityEEEvT0_T1_T2_T3_T4_T6_:
[----:B------:R-:W-:Y:S01]  /*0000*/  LDC R1, c[0x0][0x37c] ;  /* 0x0000df00ff017b82 */ /* 0x000fe20000000800 */
[----:B------:R-:W0:Y:S01]  /*0010*/  LDCU.64 UR4, c[0x0][0x390] ;  /* 0x00007200ff0477ac */ /* 0x000e220008000a00 */
[----:B------:R-:W1:Y:S01]  /*0020*/  LDCU.64 UR6, c[0x0][0x358] ;  /* 0x00006b00ff0677ac */ /* 0x000e620008000a00 */
[----:B0-----:R-:W-:Y:S02]  /*0030*/  MOV R20, UR4 ;  /* 0x0000000400147c02 */ /* 0x001fe40008000f00 */
[----:B------:R-:W-:Y:S02]  /*0040*/  MOV R23, UR5 ;  /* 0x0000000500177c02 */ /* 0x000fe40008000f00 */
[----:B------:R-:W-:-:S04]  /*0050*/  ISETP.NE.U32.AND P0, PT, R20, RZ, PT ;  /* 0x000000ff1400720c */ /* 0x000fc80003f05070 */
[----:B------:R-:W-:-:S13]  /*0060*/  ISETP.NE.AND.EX P0, PT, R23, RZ, PT, P0 ;  /* 0x000000ff1700720c */ /* 0x000fda0003f05300 */
        /* <DEDUP_REMOVED lines=8> */
.L_x_113:
[----:B------:R-:W0:Y:S01]  /*00f0*/  LDCU UR4, c[0x0][0x380] ;  /* 0x00007000ff0477ac */ /* 0x000e220008000800 */
[----:B------:R-:W-:Y:S01]  /*0100*/  BSSY.RECONVERGENT B0, `(.L_x_114) ;  /* 0x00003a3000007945 */ /* 0x000fe20003800200 */
[----:B0-----:R-:W-:-:S09]  /*0110*/  ULOP3.LUT UP0, URZ, UR4, 0xf, URZ, 0xc0, !UPT ;  /* 0x0000000f04ff7892 */ /* 0x001fd2000f80c0ff */
[----:B------:R-:W-:Y:S05]  /*0120*/  BRA.U UP0, `(.L_x_115) ;  /* 0x0000001d00147547 */ /* 0x000fea000b800000 */
[----:B------:R-:W-:-:S04]  /*0130*/  ISETP.GT.U32.AND P0, PT, R20, 0xfff, PT ;  /* 0x00000fff1400780c */ /* 0x000fc80003f04070 */
[----:B------:R-:W-:-:S13]  /*0140*/  ISETP.GT.U32.AND.EX P0, PT, R23, RZ, PT, P0 ;  /* 0x000000ff1700720c */ /* 0x000fda0003f04100 */
[----:B------:R-:W-:Y:S05]  /*0150*/  @P0 BRA `(.L_x_116) ;  /* 0x0000000c00800947 */ /* 0x000fea0003800000 */
[----:B------:R-:W0:Y:S01]  /*0160*/  S2R R9, SR_TID.X ;  /* 0x0000000000097919 */ /* 0x000e220000002100 */
[----:B------:R-:W-:Y:S01]  /*0170*/  BSSY.RECONVERGENT B1, `(.L_x_117) ;  /* 0x0000009000017945 */ /* 0x000fe20003800200 */
[----:B------:R-:W-:Y:S01]  /*0180*/  HFMA2 R17, -RZ, RZ, 0, 0 ;  /* 0x00000000ff117431 */ /* 0x000fe200000001ff */
[----:B0-----:R-:W-:Y:S02]  /*0190*/  ISETP.GE.U32.AND P0, PT, R9, R20, PT ;  /* 0x000000140900720c */ /* 0x001fe40003f06070 */
[----:B------:R-:W-:-:S11]  /*01a0*/  MOV R11, R9 ;  /* 0x00000009000b7202 */ /* 0x000fd60000000f00 */
[----:B------:R-:W-:Y:S05]  /*01b0*/  @P0 BRA `(.L_x_118) ;  /* 0x0000000000100947 */ /* 0x000fea0003800000 */
[----:B------:R-:W0:Y:S02]  /*01c0*/  LDC.64 R2, c[0x0][0x380] ;  /* 0x0000e000ff027b82 */ /* 0x000e240000000a00 */
[----:B0-----:R-:W-:-:S05]  /*01d0*/  IMAD.WIDE.U32 R2, R9, 0x4, R2 ;  /* 0x0000000409027825 */ /* 0x001fca00078e0002 */
[----:B------:R0:W5:Y:S01]  /*01e0*/  LDG.E.CONSTANT R17, desc[UR6][R2.64] ;  /* 0x0000000602117981 */ /* 0x000162000c1e9900 */
[----:B------:R-:W-:-:S07]  /*01f0*/  IADD3 R11, PT, PT, R9, 0x100, RZ ;  /* 0x00000100090b7810 */ /* 0x000fce0007ffe0ff */
.L_x_118:
[----:B------:R-:W-:Y:S05]  /*0200*/  BSYNC.RECONVERGENT B1 ;  /* 0x0000000000017941 */ /* 0x000fea0003800200 */
.L_x_117:
[----:B------:R-:W-:Y:S01]  /*0210*/  ISETP.GE.U32.AND P0, PT, R11, R20, PT ;  /* 0x000000140b00720c */ /* 0x000fe20003f06070 */
        /* <DEDUP_REMOVED lines=13> */
[----:B0-----:R-:W-:-:S04]  /*02f0*/  IMAD.WIDE.U32 R2, R11, 0x4, R2 ;  /* 0x000000040b027825 */ /* 0x001fc800078e0002 */
[----:B------:R-:W-:-:S07]  /*0300*/  IMAD.MOV.U32 R4, RZ, RZ, R2 ;  /* 0x000000ffff047224 */ /* 0x000fce00078e0002 */
.L_x_123:
[----:B------:R-:W-:-:S06]  /*0310*/  MOV R2, R4 ;  /* 0x0000000400027202 */ /* 0x000fcc0000000f00 */
[----:B------:R0:W2:Y:S01]  /*0320*/  LDG.E.CONSTANT R2, desc[UR6][R2.64] ;  /* 0x0000000602027981 */ /* 0x0000a2000c1e9900 */
[----:B------:R-:W-:Y:S02]  /*0330*/  IADD3 R0, PT, PT, R0, 0x1, RZ ;  /* 0x0000000100007810 */ /* 0x000fe40007ffe0ff */
[----:B------:R-:W-:Y:S02]  /*0340*/  IADD3 R4, P2, PT, R4, 0x400, RZ ;  /* 0x0000040004047810 */ /* 0x000fe40007f5e0ff */
[----:B------:R-:W-:Y:S02]  /*0350*/  ISETP.NE.AND P0, PT, R0, RZ, PT ;  /* 0x000000ff0000720c */ /* 0x000fe40003f05270 */
[----:B------:R-:W-:Y:S02]  /*0360*/  IADD3 R11, PT, PT, R11, 0x100, RZ ;  /* 0x000001000b0b7810 */ /* 0x000fe40007ffe0ff */
[----:B0-----:R-:W-:Y:S01]  /*0370*/  IADD3.X R3, PT, PT, RZ, R3, RZ, P2, !PT ;  /* 0x00000003ff037210 */ /* 0x001fe200017fe4ff */
[----:B--2--5:R-:W-:-:S08]  /*0380*/  FADD R17, R2, R17 ;  /* 0x0000001102117221 */ /* 0x024fd00000000000 */
[----:B------:R-:W-:Y:S05]  /*0390*/  @P0 BRA `(.L_x_123) ;  /* 0xfffffffc00dc0947 */ /* 0x000fea000383ffff */
.L_x_122:
[----:B------:R-:W-:Y:S05]  /*03a0*/  BSYNC.RECONVERGENT B2 ;  /* 0x0000000000027941 */ /* 0x000fea0003800200 */
.L_x_121:
[----:B------:R-:W-:Y:S05]  /*03b0*/  @!P1 BRA `(.L_x_120) ;  /* 0x0000000400689947 */ /* 0x000fea0003800000 */
[----:B------:R-:W-:Y:S01]  /*03c0*/  IADD3 R0, PT, PT, -R11, R20, RZ ;  /* 0x000000140b007210 */ /* 0x000fe20007ffe1ff */
[----:B------:R-:W-:Y:S01]  /*03d0*/  BSSY.RECONVERGENT B2, `(.L_x_124) ;  /* 0x0000031000027945 */ /* 0x000fe20003800200 */
[----:B------:R-:W-:Y:S02]  /*03e0*/  PLOP3.LUT P0, PT, PT, PT, PT, 0x80, 0x8 ;  /* 0x000000000008781c */ /* 0x000fe40003f0f070 */
[----:B------:R-:W-:-:S13]  /*03f0*/  ISETP.GT.AND P1, PT, R0, 0xc00, PT ;  /* 0x00000c000000780c */ /* 0x000fda0003f24270 */
[----:B------:R-:W-:Y:S05]  /*0400*/  @!P1 BRA `(.L_x_125) ;  /* 0x0000000000b49947 */ /* 0x000fea0003800000 */
[----:B------:R-:W-:Y:S01]  /*0410*/  PLOP3.LUT P0, PT, PT, PT, PT, 0x8, 0x80 ;  /* 0x000000000080781c */ /* 0x000fe20003f0e170 */
[----:B------:R-:W-:-:S12]  /*0420*/  VIADD R0, R20, 0xfffff400 ;  /* 0xfffff40014007836 */ /* 0x000fd80000000000 */
.L_x_126:
        /* <DEDUP_REMOVED lines=43> */
.L_x_125:
[----:B------:R-:W-:Y:S05]  /*06e0*/  BSYNC.RECONVERGENT B2 ;  /* 0x0000000000027941 */ /* 0x000fea0003800200 */
.L_x_124:
        /* <DEDUP_REMOVED lines=26> */
.L_x_128:
[----:B------:R-:W-:Y:S05]  /*0890*/  BSYNC.RECONVERGENT B2 ;  /* 0x0000000000027941 */ /* 0x000fea0003800200 */
.L_x_127:
        /* <DEDUP_REMOVED lines=12> */
.L_x_120:
[----:B------:R-:W-:Y:S05]  /*0960*/  BSYNC.RECONVERGENT B1 ;  /* 0x0000000000017941 */ /* 0x000fea0003800200 */
.L_x_119:
[----:B------:R-:W-:-:S04]  /*0970*/  ISETP.GE.U32.AND P0, PT, R20, 0x100, PT ;  /* 0x000001001400780c */ /* 0x000fc80003f06070 */
[----:B------:R-:W-:-:S13]  /*0980*/  ISETP.GE.U32.AND.EX P0, PT, R23, RZ, PT, P0 ;  /* 0x000000ff1700720c */ /* 0x000fda0003f06100 */
[----:B------:R-:W-:Y:S05]  /*0990*/  @!P0 BRA `(.L_x_129) ;  /* 0x0000000000908947 */ /* 0x000fea0003800000 */
[----:B-----5:R-:W1:Y:S01]  /*09a0*/  SHFL.DOWN P0, R0, R17, 0x1, 0x1f ;  /* 0x08201f0011007f89 */ /* 0x020e620000000000 */
[----:B------:R-:W-:Y:S01]  /*09b0*/  ISETP.NE.AND P4, PT, R9, RZ, PT ;  /* 0x000000ff0900720c */ /* 0x000fe20003f85270 */
[----:B0-----:R-:W0:Y:S01]  /*09c0*/  S2R R2, SR_LANEID ;  /* 0x0000000000027919 */ /* 0x001e220000000000 */
[----:B-1----:R-:W-:-:S05]  /*09d0*/  @P0 FADD R0, R0, R17 ;  /* 0x0000001100000221 */ /* 0x002fca0000000000 */
[----:B------:R-:W1:Y:S01]  /*09e0*/  SHFL.DOWN P0, R3, R0, 0x2, 0x1f ;  /* 0x08401f0000037f89 */ /* 0x000e620000000000 */
[----:B0-----:R-:W-:-:S13]  /*09f0*/  ISETP.NE.AND P1, PT, R2, RZ, PT ;  /* 0x000000ff0200720c */ /* 0x001fda0003f25270 */
[----:B------:R-:W0:Y:S01]  /*0a00*/  @!P1 S2R R7, SR_CgaCtaId ;  /* 0x0000000000079919 */ /* 0x000e220000008800 */
[----:B------:R-:W-:Y:S01]  /*0a10*/  @!P1 MOV R6, 0x400 ;  /* 0x0000040000069802 */ /* 0x000fe20000000f00 */
[----:B-1----:R-:W-:Y:S01]  /*0a20*/  @P0 FADD R3, R0, R3 ;  /* 0x0000000300030221 */ /* 0x002fe20000000000 */
[----:B------:R-:W-:-:S04]  /*0a30*/  @!P1 SHF.R.U32.HI R0, RZ, 0x3, R9 ;  /* 0x00000003ff009819 */ /* 0x000fc80000011609 */
[----:B------:R-:W1:Y:S01]  /*0a40*/  SHFL.DOWN P0, R4, R3, 0x4, 0x1f ;  /* 0x08801f0003047f89 */ /* 0x000e620000000000 */
[----:B------:R-:W-:Y:S02]  /*0a50*/  @!P1 LOP3.LUT R0, R0, 0x7c, RZ, 0xc0, !PT ;  /* 0x0000007c00009812 */ /* 0x000fe400078ec0ff */
[----:B0-----:R-:W-:Y:S01]  /*0a60*/  @!P1 LEA R7, R7, R6, 0x18 ;  /* 0x0000000607079211 */ /* 0x001fe200078ec0ff */
[----:B-1----:R-:W-:-:S03]  /*0a70*/  @P0 FADD R4, R3, R4 ;  /* 0x0000000403040221 */ /* 0x002fc60000000000 */
[----:B------:R-:W-:Y:S02]  /*0a80*/  @!P1 IADD3 R7, PT, PT, R0, R7, RZ ;  /* 0x0000000700079210 */ /* 0x000fe40007ffe0ff */
[----:B------:R-:W0:Y:S02]  /*0a90*/  SHFL.DOWN P0, R5, R4, 0x8, 0x1f ;  /* 0x09001f0004057f89 */ /* 0x000e240000000000 */
[----:B0-----:R-:W-:-:S05]  /*0aa0*/  @P0 FADD R5, R4, R5 ;  /* 0x0000000504050221 */ /* 0x001fca0000000000 */
[----:B------:R-:W0:Y:S02]  /*0ab0*/  SHFL.DOWN P0, R2, R5, 0x10, 0x1f ;  /* 0x0a001f0005027f89 */ /* 0x000e240000000000 */
[----:B0-----:R-:W-:-:S05]  /*0ac0*/  @P0 FADD R2, R5, R2 ;  /* 0x0000000205020221 */ /* 0x001fca0000000000 */
[----:B------:R0:W-:Y:S01]  /*0ad0*/  @!P1 STS [R7+0x8], R2 ;  /* 0x0000080207009388 */ /* 0x0001e20000000800 */
[----:B------:R-:W-:Y:S06]  /*0ae0*/  BAR.SYNC.DEFER_BLOCKING 0x0 ;  /* 0x0000000000007b1d */ /* 0x000fec0000010000 */
        /* <DEDUP_REMOVED lines=15> */
.L_x_129:
[C---:B------:R-:W-:Y:S01]  /*0be0*/  LOP3.LUT R0, R9.reuse, 0x3e0, RZ, 0xc0, !PT ;  /* 0x000003e009007812 */ /* 0x040fe200078ec0ff */
[----:B0-----:R-:W0:Y:S01]  /*0bf0*/  S2R R2, SR_LANEID ;  /* 0x0000000000027919 */ /* 0x001e220000000000 */
[----:B------:R-:W-:Y:S02]  /*0c00*/  ISETP.NE.AND P4, PT, R9, RZ, PT ;  /* 0x000000ff0900720c */ /* 0x000fe40003f85270 */
[----:B------:R-:W-:Y:S02]  /*0c10*/  IADD3 R3, PT, PT, R0, 0x20, RZ ;  /* 0x0000002000037810 */ /* 0x000fe40007ffe0ff */
[----:B------:R-:W-:Y:S02]  /*0c20*/  LOP3.LUT R5, RZ, R0, RZ, 0x33, !PT ;  /* 0x00000000ff057212 */ /* 0x000fe400078e33ff */
[-C--:B------:R-:W-:Y:S02]  /*0c30*/  ISETP.GT.U32.AND P0, PT, R3, R20.reuse, PT ;  /* 0x000000140300720c */ /* 0x080fe40003f04070 */
[----:B------:R-:W-:-:S04]  /*0c40*/  IADD3 R5, PT, PT, R5, R20, RZ ;  /* 0x0000001405057210 */ /* 0x000fc80007ffe0ff */
[----:B------:R-:W-:-:S06]  /*0c50*/  SEL R0, R5, 0x1f, P0 ;  /* 0x0000001f05007807 */ /* 0x000fcc0000000000 */
[----:B-----5:R-:W1:Y:S01]  /*0c60*/  SHFL.DOWN P0, R3, R17, 0x1, R0 ;  /* 0x0820000011037989 */ /* 0x020e620000000000 */
[----:B0-----:R-:W-:Y:S01]  /*0c70*/  ISETP.NE.AND P1, PT, R2, RZ, PT ;  /* 0x000000ff0200720c */ /* 0x001fe20003f25270 */
[----:B-1----:R-:W-:-:S12]  /*0c80*/  @P0 FADD R3, R3, R17 ;  /* 0x0000001103030221 */ /* 0x002fd80000000000 */
[----:B------:R-:W0:Y:S01]  /*0c90*/  @!P1 S2R R11, SR_CgaCtaId ;  /* 0x00000000000b9919 */ /* 0x000e220000008800 */
[----:B------:R-:W-:Y:S01]  /*0ca0*/  @!P1 MOV R6, 0x400 ;  /* 0x0000040000069802 */ /* 0x000fe20000000f00 */
[----:B------:R-:W1:Y:S02]  /*0cb0*/  SHFL.DOWN P0, R4, R3, 0x2, R0 ;  /* 0x0840000003047989 */ /* 0x000e640000000000 */
[----:B-1----:R-:W-:Y:S01]  /*0cc0*/  @P0 FADD R4, R3, R4 ;  /* 0x0000000403040221 */ /* 0x002fe20000000000 */
[----:B------:R-:W-:Y:S02]  /*0cd0*/  @!P1 SHF.R.U32.HI R3, RZ, 0x3, R9 ;  /* 0x00000003ff039819 */ /* 0x000fe40000011609 */
[----:B0-----:R-:W-:Y:S02]  /*0ce0*/  @!P1 LEA R6, R11, R6, 0x18 ;  /* 0x000000060b069211 */ /* 0x001fe400078ec0ff */
[----:B------:R-:W0:Y:S01]  /*0cf0*/  SHFL.DOWN P0, R5, R4, 0x4, R0 ;  /* 0x0880000004057989 */ /* 0x000e220000000000 */
[----:B------:R-:W-:-:S04]  /*0d00*/  @!P1 LOP3.LUT R3, R3, 0x7c, RZ, 0xc0, !PT ;  /* 0x0000007c03039812 */ /* 0x000fc800078ec0ff */
[----:B------:R-:W-:Y:S01]  /*0d10*/  @!P1 IADD3 R3, PT, PT, R3, R6, RZ ;  /* 0x0000000603039210 */ /* 0x000fe20007ffe0ff */
[----:B0-----:R-:W-:-:S05]  /*0d20*/  @P0 FADD R5, R4, R5 ;  /* 0x0000000504050221 */ /* 0x001fca0000000000 */
[----:B------:R-:W0:Y:S02]  /*0d30*/  SHFL.DOWN P0, R7, R5, 0x8, R0 ;  /* 0x0900000005077989 */ /* 0x000e240000000000 */
[----:B0-----:R-:W-:-:S05]  /*0d40*/  @P0 FADD R7, R5, R7 ;  /* 0x0000000705070221 */ /* 0x001fca0000000000 */
[----:B------:R-:W0:Y:S02]  /*0d50*/  SHFL.DOWN P0, R2, R7, 0x10, R0 ;  /* 0x0a00000007027989 */ /* 0x000e240000000000 */
[----:B0-----:R-:W-:-:S05]  /*0d60*/  @P0 FADD R2, R7, R2 ;  /* 0x0000000207020221 */ /* 0x001fca0000000000 */
[----:B------:R4:W-:Y:S01]  /*0d70*/  @!P1 STS [R3+0x8], R2 ;  /* 0x0000080203009388 */ /* 0x0009e20000000800 */
[----:B------:R-:W-:Y:S06]  /*0d80*/  BAR.SYNC.DEFER_BLOCKING 0x0 ;  /* 0x0000000000007b1d */ /* 0x000fec0000010000 */
[----:B------:R-:W-:Y:S05]  /*0d90*/  @P4 BRA `(.L_x_130) ;  /* 0x0000002c00644947 */ /* 0x000fea0003800000 */
[----:B------:R-:W0:Y:S01]  /*0da0*/  S2UR UR5, SR_CgaCtaId ;  /* 0x00000000000579c3 */ /* 0x000e220000008800 */
[----:B------:R-:W-:Y:S01]  /*0db0*/  UMOV UR4, 0x400 ;  /* 0x0000040000047882 */ /* 0x000fe20000000000 */
[C---:B------:R-:W-:Y:S02]  /*0dc0*/  ISETP.GT.U32.AND P3, PT, R20.reuse, 0x20, PT ;  /* 0x000000201400780c */ /* 0x040fe40003f64070 */
[C---:B------:R-:W-:Y:S02]  /*0dd0*/  ISETP.GT.U32.AND P1, PT, R20.reuse, 0x40, PT ;  /* 0x000000401400780c */ /* 0x040fe40003f24070 */
[C---:B------:R-:W-:Y:S02]  /*0de0*/  ISETP.GT.U32.AND.EX P3, PT, R23.reuse, RZ, PT, P3 ;  /* 0x000000ff1700720c */ /* 0x040fe40003f64130 */
[----:B------:R-:W-:Y:S02]  /*0df0*/  ISETP.GT.U32.AND P0, PT, R20, 0x60, PT ;  /* 0x000000601400780c */ /* 0x000fe40003f04070 */
[----:B------:R-:W-:-:S02]  /*0e00*/  ISETP.GT.U32.AND.EX P1, PT, R23, RZ, PT, P1 ;  /* 0x000000ff1700720c */ /* 0x000fc40003f24110 */
[C---:B------:R-:W-:Y:S02]  /*0e10*/  ISETP.GT.U32.AND P2, PT, R20.reuse, 0x80, PT ;  /* 0x000000801400780c */ /* 0x040fe40003f44070 */
[C---:B------:R-:W-:Y:S02]  /*0e20*/  ISETP.GT.U32.AND.EX P0, PT, R23.reuse, RZ, PT, P0 ;  /* 0x000000ff1700720c */ /* 0x040fe40003f04100 */
[----:B------:R-:W-:Y:S02]  /*0e30*/  ISETP.GT.U32.AND P5, PT, R20, 0xa0, PT ;  /* 0x000000a01400780c */ /* 0x000fe40003fa4070 */
[C---:B------:R-:W-:Y:S02]  /*0e40*/  ISETP.GT.U32.AND.EX P2, PT, R23.reuse, RZ, PT, P2 ;  /* 0x000000ff1700720c */ /* 0x040fe40003f44120 */
[----:B------:R-:W-:Y:S01]  /*0e50*/  ISETP.GT.U32.AND.EX P5, PT, R23, RZ, PT, P5 ;  /* 0x000000ff1700720c */ /* 0x000fe20003fa4150 */
[----:B0-----:R-:W-:-:S09]  /*0e60*/  ULEA UR4, UR5, UR4, 0x18 ;  /* 0x0000000405047291 */ /* 0x001fd2000f8ec0ff */
[----:B----4-:R-:W0:Y:S04]  /*0e70*/  LDS R3, [UR4+0xc] ;  /* 0x00000c04ff037984 */ /* 0x010e280008000800 */
[----:B------:R-:W1:Y:S04]  /*0e80*/  LDS.128 R4, [UR4+0x10] ;  /* 0x00001004ff047984 */ /* 0x000e680008000c00 */
[----:B------:R-:W2:Y:S01]  /*0e90*/  LDS.64 R8, [UR4+0x20] ;  /* 0x00002004ff087984 */ /* 0x000ea20008000a00 */
[----:B0-----:R-:W-:Y:S01]  /*0ea0*/  @P3 FADD R2, R2, R3 ;  /* 0x0000000302023221 */ /* 0x001fe20000000000 */
[----:B------:R-:W-:-:S03]  /*0eb0*/  ISETP.GT.U32.AND P3, PT, R20, 0xc0, PT ;  /* 0x000000c01400780c */ /* 0x000fc60003f64070 */
[----:B-1----:R-:W-:Y:S01]  /*0ec0*/  @P1 FADD R2, R2, R4 ;  /* 0x0000000402021221 */ /* 0x002fe20000000000 */
[----:B------:R-:W-:Y:S02]  /*0ed0*/  ISETP.GT.U32.AND P1, PT, R20, 0xe0, PT ;  /* 0x000000e01400780c */ /* 0x000fe40003f24070 */
[C---:B------:R-:W-:Y:S01]  /*0ee0*/  ISETP.GT.U32.AND.EX P3, PT, R23.reuse, RZ, PT, P3 ;  /* 0x000000ff1700720c */ /* 0x040fe20003f64130 */
[----:B------:R-:W-:Y:S01]  /*0ef0*/  @P0 FADD R2, R2, R5 ;  /* 0x0000000502020221 */ /* 0x000fe20000000000 */
[----:B------:R-:W-:-:S03]  /*0f00*/  ISETP.GT.U32.AND.EX P1, PT, R23, RZ, PT, P1 ;  /* 0x000000ff1700720c */ /* 0x000fc60003f24110 */
[----:B------:R-:W-:-:S04]  /*0f10*/  @P2 FADD R2, R2, R6 ;  /* 0x0000000602022221 */ /* 0x000fc80000000000 */
[----:B------:R-:W-:-:S04]  /*0f20*/  @P5 FADD R2, R2, R7 ;  /* 0x0000000702025221 */ /* 0x000fc80000000000 */
[----:B--2---:R-:W-:-:S04]  /*0f30*/  @P3 FADD R2, R2, R8 ;  /* 0x0000000802023221 */ /* 0x004fc80000000000 */
[----:B------:R-:W-:Y:S01]  /*0f40*/  @P1 FADD R2, R2, R9 ;  /* 0x0000000902021221 */ /* 0x000fe20000000000 */
[----:B------:R-:W-:Y:S06]  /*0f50*/  BRA `(.L_x_130) ;  /* 0x0000002800f47947 */ /* 0x000fec0003800000 */
.L_x_116:
        /* <DEDUP_REMOVED lines=8> */
[----:B------:R-:W-:Y:S01]  /*0fe0*/  IADD3 R21, P1, PT, R20, -0x1000, RZ ;  /* 0xfffff00014157810 */ /* 0x000fe20007f3e0ff */
[----:B------:R-:W-:-:S02]  /*0ff0*/  HFMA2 R27, -RZ, RZ, 0, 0.00048828125 ;  /* 0x00001000ff1b7431 */ /* 0x000fc400000001ff */
[----:B------:R-:W-:Y:S01]  /*1000*/  IMAD.MOV.U32 R28, RZ, RZ, RZ ;  /* 0x000000ffff1c7224 */ /* 0x000fe200078e00ff */
[----:B------:R-:W-:Y:S02]  /*1010*/  ISETP.GE.U32.AND P0, PT, R21, 0x1000, PT ;  /* 0x000010001500780c */ /* 0x000fe40003f06070 */
[----:B------:R-:W-:-:S04]  /*1020*/  IADD3.X R26, PT, PT, R23, -0x1, RZ, P1, !PT ;  /* 0xffffffff171a7810 */ /* 0x000fc80000ffe4ff */
[----:B------:R-:W-:Y:S01]  /*1030*/  ISETP.GE.U32.AND.EX P0, PT, R26, RZ, PT, P0 ;  /* 0x000000ff1a00720c */ /* 0x000fe20003f06100 */
        /* <DEDUP_REMOVED lines=16> */
[----:B------:R-:W0:Y:S01]  /*1140*/  LDC.64 R22, c[0x0][0x390] ;  /* 0x0000e400ff167b82 */ /* 0x000e220000000a00 */
[----:B------:R-:W-:Y:S02]  /*1150*/  MOV R27, 0x1000 ;  /* 0x00001000001b7802 */ /* 0x000fe40000000f00 */
[----:B------:R-:W-:-:S07]  /*1160*/  MOV R28, RZ ;  /* 0x000000ff001c7202 */ /* 0x000fce0000000f00 */
.L_x_133:
[----:B------:R-:W-:-:S04]  /*1170*/  LEA R24, P0, R27, R2, 0x2 ;  /* 0x000000021b187211 */ /* 0x000fc800078010ff */
[----:B------:R-:W-:-:S05]  /*1180*/  LEA.HI.X R25, R27, R3, R28, 0x2, P0 ;  /* 0x000000031b197211 */ /* 0x000fca00000f141c */
[----:B------:R-:W2:Y:S04]  /*1190*/  LDG.E.128.CONSTANT R16, desc[UR6][R24.64+0x1000] ;  /* 0x0010000618107981 */ /* 0x000ea8000c1e9d00 */
[----:B------:R-:W3:Y:S04]  /*11a0*/  LDG.E.128.CONSTANT R4, desc[UR6][R24.64+0x2000] ;  /* 0x0020000618047981 */ /* 0x000ee8000c1e9d00 */
[----:B------:R-:W4:Y:S04]  /*11b0*/  LDG.E.128.CONSTANT R12, desc[UR6][R24.64] ;  /* 0x00000006180c7981 */ /* 0x000f28000c1e9d00 */
[----:B------:R-:W5:Y:S01]  /*11c0*/  LDG.E.128.CONSTANT R8, desc[UR6][R24.64+0x3000] ;  /* 0x0030000618087981 */ /* 0x000f62000c1e9d00 */
[----:B0-----:R-:W-:Y:S01]  /*11d0*/  MOV R20, R22 ;  /* 0x0000001600147202 */ /* 0x001fe20000000f00 */
[----:B--2---:R-:W-:Y:S01]  /*11e0*/  FADD R17, R17, R18 ;  /* 0x0000001211117221 */ /* 0x004fe20000000000 */
[----:B---3--:R-:W-:-:S02]  /*11f0*/  FADD R18, R19, R4 ;  /* 0x0000000413127221 */ /* 0x008fc40000000000 */
[----:B------:R-:W-:Y:S01]  /*1200*/  IADD3 R4, P1, PT, -R27, R20, RZ ;  /* 0x000000141b047210 */ /* 0x000fe20007f3e1ff */
[----:B------:R-:W-:-:S03]  /*1210*/  FADD R5, R5, R6 ;  /* 0x0000000605057221 */ /* 0x000fc60000000000 */
[----:B------:R-:W-:Y:S02]  /*1220*/  ISETP.GE.U32.AND P0, PT, R4, 0x1000, PT ;  /* 0x000010000400780c */ /* 0x000fe40003f06070 */
[----:B------:R-:W-:Y:S01]  /*1230*/  IADD3.X R4, PT, PT, ~R28, R23, RZ, P1, !PT ;  /* 0x000000171c047210 */ /* 0x000fe20000ffe5ff */
[----:B----4-:R-:W-:Y:S01]  /*1240*/  FADD R12, R12, R29 ;  /* 0x0000001d0c0c7221 */ /* 0x010fe20000000000 */
[----:B------:R-:W-:Y:S01]  /*1250*/  FADD R13, R13, R14 ;  /* 0x0000000e0d0d7221 */ /* 0x000fe20000000000 */
[----:B------:R-:W-:Y:S01]  /*1260*/  FADD R14, R15, R16 ;  /* 0x000000100f0e7221 */ /* 0x000fe20000000000 */
[----:B-----5:R-:W-:Y:S01]  /*1270*/  FADD R6, R7, R8 ;  /* 0x0000000807067221 */ /* 0x020fe20000000000 */
[----:B------:R-:W-:Y:S01]  /*1280*/  FADD R9, R9, R10 ;  /* 0x0000000a09097221 */ /* 0x000fe20000000000 */
[----:B------:R-:W-:Y:S01]  /*1290*/  ISETP.GE.U32.AND.EX P0, PT, R4, RZ, PT, P0 ;  /* 0x000000ff0400720c */ /* 0x000fe20003f06100 */
[----:B------:R-:W-:Y:S01]  /*12a0*/  FADD R12, R12, R13 ;  /* 0x0000000d0c0c7221 */ /* 0x000fe20000000000 */
[----:B------:R-:W-:Y:S01]  /*12b0*/  FADD R13, R14, R17 ;  /* 0x000000110e0d7221 */ /* 0x000fe20000000000 */
[----:B------:R-:W-:Y:S01]  /*12c0*/  FADD R5, R18, R5 ;  /* 0x0000000512057221 */ /* 0x000fe20000000000 */
[----:B------:R-:W-:-:S02]  /*12d0*/  FADD R6, R6, R9 ;  /* 0x0000000906067221 */ /* 0x000fc40000000000 */
[----:B------:R-:W-:Y:S02]  /*12e0*/  FADD R12, R12, R13 ;  /* 0x0000000d0c0c7221 */ /* 0x000fe40000000000 */
[----:B------:R-:W-:-:S04]  /*12f0*/  FADD R5, R5, R6 ;  /* 0x0000000605057221 */ /* 0x000fc80000000000 */
[----:B------:R-:W-:-:S04]  /*1300*/  FADD R5, R12, R5 ;  /* 0x000000050c057221 */ /* 0x000fc80000000000 */
[----:B------:R-:W-:Y:S01]  /*1310*/  FADD R29, R11, R5 ;  /* 0x000000050b1d7221 */ /* 0x000fe20000000000 */
[----:B------:R-:W-:Y:S06]  /*1320*/  @!P0 BRA `(.L_x_132) ;  /* 0x0000000800048947 */ /* 0x000fec0003800000 */
[----:B------:R-:W-:-:S04]  /*1330*/  IADD3 R27, P0, PT, R27, 0x1000, RZ ;  /* 0x000010001b1b7810 */ /* 0x000fc80007f1e0ff */
[----:B------:R-:W-:Y:S02]  /*1340*/  IADD3.X R28, PT, PT, RZ, R28, RZ, P0, !PT ;  /* 0x0000001cff1c7210 */ /* 0x000fe400007fe4ff */
[----:B------:R-:W-:-:S04]  /*1350*/  ISETP.GT.U32.AND P0, PT, R27, R21, PT ;  /* 0x000000151b00720c */ /* 0x000fc80003f04070 */
[----:B------:R-:W-:-:S13]  /*1360*/  ISETP.GT.U32.AND.EX P0, PT, R28, R26, PT, P0 ;  /* 0x0000001a1c00720c */ /* 0x000fda0003f04100 */
[----:B------:R-:W-:Y:S05]  /*1370*/  @!P0 BRA `(.L_x_133) ;  /* 0xfffffffc007c8947 */ /* 0x000fea000383ffff */
.L_x_131:
[----:B------:R-:W-:-:S04]  /*1380*/  ISETP.GE.U32.AND P0, PT, R27, R20, PT ;  /* 0x000000141b00720c */ /* 0x000fc80003f06070 */
[----:B------:R-:W-:-:S13]  /*1390*/  ISETP.GE.U32.AND.EX P0, PT, R28, R23, PT, P0 ;  /* 0x000000171c00720c */ /* 0x000fda0003f06100 */
[----:B------:R-:W-:Y:S05]  /*13a0*/  @P0 BRA `(.L_x_132) ;  /* 0x0000000400e40947 */ /* 0x000fea0003800000 */
[----:B------:R-:W-:Y:S01]  /*13b0*/  IADD3 R5, PT, PT, -R27, R20, RZ ;  /* 0x000000141b057210 */ /* 0x000fe20007ffe1ff */
[----:B------:R-:W-:Y:S03]  /*13c0*/  BSSY.RECONVERGENT B1, `(.L_x_132) ;  /* 0x0000077000017945 */ /* 0x000fe60003800200 */
[----:B------:R-:W-:-:S13]  /*13d0*/  ISETP.GE.AND P0, PT, R0, R5, PT ;  /* 0x000000050000720c */ /* 0x000fda0003f06270 */
[----:B------:R-:W-:Y:S05]  /*13e0*/  @P0 BRA `(.L_x_134) ;  /* 0x0000000400d00947 */ /* 0x000fea0003800000 */
[----:B------:R-:W-:Y:S01]  /*13f0*/  LOP3.LUT R2, RZ, R0, RZ, 0x33, !PT ;  /* 0x00000000ff027212 */ /* 0x000fe200078e33ff */
[----:B------:R-:W-:Y:S01]  /*1400*/  BSSY.RECONVERGENT B2, `(.L_x_135) ;  /* 0x000001a000027945 */ /* 0x000fe20003800200 */
[----:B------:R-:W-:Y:S02]  /*1410*/  IMAD.MOV.U32 R4, RZ, RZ, R0 ;  /* 0x000000ffff047224 */ /* 0x000fe400078e0000 */
[----:B------:R-:W-:-:S04]  /*1420*/  IADD3 R2, PT, PT, -R27, R20, R2 ;  /* 0x000000141b027210 */ /* 0x000fc80007ffe102 */
[C---:B------:R-:W-:Y:S02]  /*1430*/  LOP3.LUT R3, R2.reuse, 0x300, RZ, 0xc0, !PT ;  /* 0x0000030002037812 */ /* 0x040fe400078ec0ff */
[----:B------:R-:W-:Y:S02]  /*1440*/  ISETP.GE.U32.AND P1, PT, R2, 0x300, PT ;  /* 0x000003000200780c */ /* 0x000fe40003f26070 */
[----:B------:R-:W-:-:S13]  /*1450*/  ISETP.NE.AND P0, PT, R3, 0x300, PT ;  /* 0x000003000300780c */ /* 0x000fda0003f05270 */
[----:B------:R-:W-:Y:S05]  /*1460*/  @!P0 BRA `(.L_x_136) ;  /* 0x00000000004c8947 */ /* 0x000fea0003800000 */
[----:B------:R-:W0:Y:S01]  /*1470*/  LDCU.64 UR4, c[0x0][0x380] ;  /* 0x00007000ff0477ac */ /* 0x000e220008000a00 */
[----:B------:R-:W-:Y:S02]  /*1480*/  IADD3 R8, P0, PT, R0, R27, RZ ;  /* 0x0000001b00087210 */ /* 0x000fe40007f1e0ff */
[----:B------:R-:W-:Y:S02]  /*1490*/  LEA.HI R2, R2, 0x1, RZ, 0x18 ;  /* 0x0000000102027811 */ /* 0x000fe400078fc0ff */
[----:B------:R-:W-:Y:S02]  /*14a0*/  IADD3.X R3, PT, PT, RZ, R28, RZ, P0, !PT ;  /* 0x0000001cff037210 */ /* 0x000fe400007fe4ff */
[----:B------:R-:W-:Y:S02]  /*14b0*/  LOP3.LUT R2, R2, 0x3, RZ, 0xc0, !PT ;  /* 0x0000000302027812 */ /* 0x000fe400078ec0ff */
[----:B------:R-:W-:Y:S02]  /*14c0*/  MOV R4, R0 ;  /* 0x0000000000047202 */ /* 0x000fe40000000f00 */
[----:B------:R-:W-:-:S02]  /*14d0*/  IADD3 R6, PT, PT, -R2, RZ, RZ ;  /* 0x000000ff02067210 */ /* 0x000fc40007ffe1ff */
[----:B0-----:R-:W-:-:S04]  /*14e0*/  LEA R7, P2, R8, UR4, 0x2 ;  /* 0x0000000408077c11 */ /* 0x001fc8000f8410ff */
[----:B------:R-:W-:-:S09]  /*14f0*/  LEA.HI.X R8, R8, UR5, R3, 0x2, P2 ;  /* 0x0000000508087c11 */ /* 0x000fd200090f1403 */
.L_x_137:
[----:B------:R-:W-:Y:S02]  /*1500*/  MOV R2, R7 ;  /* 0x0000000700027202 */ /* 0x000fe40000000f00 */
        /* <DEDUP_REMOVED lines=9> */
.L_x_136:
[----:B------:R-:W-:Y:S05]  /*15a0*/  BSYNC.RECONVERGENT B2 ;  /* 0x0000000000027941 */ /* 0x000fea0003800200 */
.L_x_135:
[----:B------:R-:W-:Y:S05]  /*15b0*/  @!P1 BRA `(.L_x_134) ;  /* 0x00000004005c9947 */ /* 0x000fea0003800000 */
[----:B------:R-:W0:Y:S01]  /*15c0*/  LDCU.64 UR4, c[0x0][0x380] ;  /* 0x00007000ff0477ac */ /* 0x000e220008000a00 */
[----:B------:R-:W-:Y:S01]  /*15d0*/  IADD3 R3, PT, PT, R5, -R4, RZ ;  /* 0x8000000405037210 */ /* 0x000fe20007ffe0ff */
[----:B------:R-:W-:Y:S01]  /*15e0*/  BSSY.RECONVERGENT B2, `(.L_x_138) ;  /* 0x000002f000027945 */ /* 0x000fe20003800200 */
[----:B------:R-:W-:Y:S02]  /*15f0*/  IADD3 R27, P0, PT, R4, R27, RZ ;  /* 0x0000001b041b7210 */ /* 0x000fe40007f1e0ff */
[----:B------:R-:W-:Y:S02]  /*1600*/  ISETP.GT.AND P1, PT, R3, 0xc00, PT ;  /* 0x00000c000300780c */ /* 0x000fe40003f24270 */
[----:B------:R-:W-:Y:S02]  /*1610*/  IADD3.X R28, PT, PT, RZ, R28, RZ, P0, !PT ;  /* 0x0000001cff1c7210 */ /* 0x000fe400007fe4ff */
[----:B0-----:R-:W-:-:S04]  /*1620*/  LEA R2, P0, R27, UR4, 0x2 ;  /* 0x000000041b027c11 */ /* 0x001fc8000f8010ff */
[----:B------:R-:W-:Y:S02]  /*1630*/  LEA.HI.X R3, R27, UR5, R28, 0x2, P0 ;  /* 0x000000051b037c11 */ /* 0x000fe400080f141c */
[----:B------:R-:W-:-:S03]  /*1640*/  PLOP3.LUT P0, PT, PT, PT, PT, 0x80, 0x8 ;  /* 0x000000000008781c */ /* 0x000fc60003f0f070 */
[----:B------:R-:W-:Y:S10]  /*1650*/  @!P1 BRA `(.L_x_139) ;  /* 0x00000000009c9947 */ /* 0x000ff40003800000 */
[----:B------:R-:W-:Y:S02]  /*1660*/  PLOP3.LUT P0, PT, PT, PT, PT, 0x8, 0x80 ;  /* 0x000000000080781c */ /* 0x000fe40003f0e170 */
[----:B------:R-:W-:-:S11]  /*1670*/  IADD3 R9, PT, PT, R5, -0xc00, RZ ;  /* 0xfffff40005097810 */ /* 0x000fd60007ffe0ff */
.L_x_140:
        /* <DEDUP_REMOVED lines=37> */
.L_x_139:
[----:B------:R-:W-:Y:S05]  /*18d0*/  BSYNC.RECONVERGENT B2 ;  /* 0x0000000000027941 */ /* 0x000fea0003800200 */
.L_x_138:
[----:B------:R-:W-:Y:S01]  /*18e0*/  IMAD.IADD R6, R5, 0x1, -R4 ;  /* 0x0000000105067824 */ /* 0x000fe200078e0a04 */
[----:B------:R-:W-:Y:S04]  /*18f0*/  BSSY.RECONVERGENT B2, `(.L_x_141) ;  /* 0x0000019000027945 */ /* 0x000fe80003800200 */
        /* <DEDUP_REMOVED lines=10> */
[----:B------:R-:W-:-:S02]  /*19a0*/  PLOP3.LUT P0, PT, PT, PT, PT, 0x8, 0x80 ;  /* 0x000000000080781c */ /* 0x000fc40003f0e170 */
[----:B------:R-:W-:Y:S01]  /*19b0*/  IADD3 R4, PT, PT, R4, 0x800, RZ ;  /* 0x0000080004047810 */ /* 0x000fe20007ffe0ff */
        /* <DEDUP_REMOVED lines=12> */
.L_x_142:
[----:B------:R-:W-:Y:S05]  /*1a80*/  BSYNC.RECONVERGENT B2 ;  /* 0x0000000000027941 */ /* 0x000fea0003800200 */
.L_x_141:
        /* <DEDUP_REMOVED lines=10> */
.L_x_134:
[----:B------:R-:W-:Y:S05]  /*1b30*/  BSYNC.RECONVERGENT B1 ;  /* 0x0000000000017941 */ /* 0x000fea0003800200 */
.L_x_132:
[----:B------:R-:W0:Y:S01]  /*1b40*/  SHFL.DOWN P0, R4, R29, 0x1, 0x1f ;  /* 0x08201f001d047f89 */ /* 0x000e220000000000 */
[----:B------:R-:W-:Y:S01]  /*1b50*/  ISETP.NE.AND P4, PT, R0, RZ, PT ;  /* 0x000000ff0000720c */ /* 0x000fe20003f85270 */
        /* <DEDUP_REMOVED lines=34> */
.L_x_115:
[----:B------:R-:W-:-:S04]  /*1d80*/  ISETP.GT.U32.AND P0, PT, R20, 0xfff, PT ;  /* 0x00000fff1400780c */ /* 0x000fc80003f04070 */
[----:B------:R-:W-:-:S13]  /*1d90*/  ISETP.GT.U32.AND.EX P0, PT, R23, RZ, PT, P0 ;  /* 0x000000ff1700720c */ /* 0x000fda0003f04100 */
[----:B------:R-:W-:Y:S05]  /*1da0*/  @P0 BRA `(.L_x_143) ;  /* 0x0000000c00800947 */ /* 0x000fea0003800000 */
[----:B------:R-:W0:Y:S01]  /*1db0*/  S2R R9, SR_TID.X ;  /* 0x0000000000097919 */ /* 0x000e220000002100 */
[----:B------:R-:W-:Y:S01]  /*1dc0*/  BSSY.RECONVERGENT B1, `(.L_x_144) ;  /* 0x0000009000017945 */ /* 0x000fe20003800200 */
[----:B------:R-:W-:Y:S01]  /*1dd0*/  HFMA2 R17, -RZ, RZ, 0, 0 ;  /* 0x00000000ff117431 */ /* 0x000fe200000001ff */
[----:B0-----:R-:W-:Y:S01]  /*1de0*/  ISETP.GE.U32.AND P0, PT, R9, R20, PT ;  /* 0x000000140900720c */ /* 0x001fe20003f06070 */
[----:B------:R-:W-:-:S12]  /*1df0*/  IMAD.MOV.U32 R11, RZ, RZ, R9 ;  /* 0x000000ffff0b7224 */ /* 0x000fd800078e0009 */
[----:B------:R-:W-:Y:S05]  /*1e00*/  @P0 BRA `(.L_x_145) ;  /* 0x0000000000100947 */ /* 0x000fea0003800000 */
[----:B------:R-:W0:Y:S02]  /*1e10*/  LDC.64 R2, c[0x0][0x380] ;  /* 0x0000e000ff027b82 */ /* 0x000e240000000a00 */
[----:B0-----:R-:W-:-:S05]  /*1e20*/  IMAD.WIDE.U32 R2, R9, 0x4, R2 ;  /* 0x0000000409027825 */ /* 0x001fca00078e0002 */
[----:B------:R0:W5:Y:S01]  /*1e30*/  LDG.E.CONSTANT R17, desc[UR6][R2.64] ;  /* 0x0000000602117981 */ /* 0x000162000c1e9900 */
[----:B------:R-:W-:-:S07]  /*1e40*/  IADD3 R11, PT, PT, R9, 0x100, RZ ;  /* 0x00000100090b7810 */ /* 0x000fce0007ffe0ff */
.L_x_145:
[----:B------:R-:W-:Y:S05]  /*1e50*/  BSYNC.RECONVERGENT B1 ;  /* 0x0000000000017941 */ /* 0x000fea0003800200 */
.L_x_144:
        /* <DEDUP_REMOVED lines=14> */
[----:B0-----:R-:W-:-:S03]  /*1f40*/  IMAD.WIDE.U32 R2, R11, 0x4, R2 ;  /* 0x000000040b027825 */ /* 0x001fc600078e0002 */
[----:B------:R-:W-:-:S07]  /*1f50*/  MOV R4, R2 ;  /* 0x0000000200047202 */ /* 0x000fce0000000f00 */
.L_x_150:
[----:B------:R-:W-:-:S06]  /*1f60*/  MOV R2, R4 ;  /* 0x0000000400027202 */ /* 0x000fcc0000000f00 */
[----:B------:R0:W2:Y:S01]  /*1f70*/  LDG.E.CONSTANT R2, desc[UR6][R2.64] ;  /* 0x0000000602027981 */ /* 0x0000a2000c1e9900 */
[----:B------:R-:W-:Y:S01]  /*1f80*/  IADD3 R0, PT, PT, R0, 0x1, RZ ;  /* 0x0000000100007810 */ /* 0x000fe20007ffe0ff */
[----:B------:R-:W-:Y:S01]  /*1f90*/  VIADD R11, R11, 0x100 ;  /* 0x000001000b0b7836 */ /* 0x000fe20000000000 */
[----:B------:R-:W-:Y:S02]  /*1fa0*/  IADD3 R4, P2, PT, R4, 0x400, RZ ;  /* 0x0000040004047810 */ /* 0x000fe40007f5e0ff */
[----:B------:R-:W-:Y:S02]  /*1fb0*/  ISETP.NE.AND P0, PT, R0, RZ, PT ;  /* 0x000000ff0000720c */ /* 0x000fe40003f05270 */
[----:B0-----:R-:W-:Y:S01]  /*1fc0*/  IADD3.X R3, PT, PT, RZ, R3, RZ, P2, !PT ;  /* 0x00000003ff037210 */ /* 0x001fe200017fe4ff */
[----:B--2--5:R-:W-:-:S10]  /*1fd0*/  FADD R17, R2, R17 ;  /* 0x0000001102117221 */ /* 0x024fd40000000000 */
[----:B------:R-:W-:Y:S05]  /*1fe0*/  @P0 BRA `(.L_x_150) ;  /* 0xfffffffc00dc0947 */ /* 0x000fea000383ffff */
.L_x_149:
[----:B------:R-:W-:Y:S05]  /*1ff0*/  BSYNC.RECONVERGENT B2 ;  /* 0x0000000000027941 */ /* 0x000fea0003800200 */
.L_x_148:
        /* <DEDUP_REMOVED lines=8> */
.L_x_153:
        /* <DEDUP_REMOVED lines=24> */
[----:B------:R-:W-:-:S05]  /*2200*/  VIADD R11, R11, 0x1000 ;  /* 0x000010000b0b7836 */ /* 0x000fca0000000000 */
        /* <DEDUP_REMOVED lines=18> */
.L_x_152:
[----:B------:R-:W-:Y:S05]  /*2330*/  BSYNC.RECONVERGENT B2 ;  /* 0x0000000000027941 */ /* 0x000fea0003800200 */
.L_x_151:
        /* <DEDUP_REMOVED lines=26> */
.L_x_155:
[----:B------:R-:W-:Y:S05]  /*24e0*/  BSYNC.RECONVERGENT B2 ;  /* 0x0000000000027941 */ /* 0x000fea0003800200 */
.L_x_154:
        /* <DEDUP_REMOVED lines=12> */
.L_x_147:
[----:B------:R-:W-:Y:S05]  /*25b0*/  BSYNC.RECONVERGENT B1 ;  /* 0x0000000000017941 */ /* 0x000fea0003800200 */
.L_x_146:
        /* <DEDUP_REMOVED lines=39> */
.L_x_156:
        /* <DEDUP_REMOVED lines=18> */
[----:B------:R-:W-:-:S05]  /*2950*/  @!P1 LOP3.LUT R0, R0, 0x7c, RZ, 0xc0, !PT ;  /* 0x0000007c00009812 */ /* 0x000fca00078ec0ff */
[----:B------:R-:W-:Y:S02]  /*2960*/  @!P1 IMAD.IADD R7, R0, 0x1, R7 ;  /* 0x0000000100079824 */ /* 0x000fe400078e0207 */
        /* <DEDUP_REMOVED lines=21> */
[----:B------:R-:W0:Y:S04]  /*2ac0*/  LDS R3, [UR4+0xc] ;  /* 0x00000c04ff037984 */ /* 0x000e280008000800 */
[----:B-1----:R-:W1:Y:S04]  /*2ad0*/  LDS.128 R4, [UR4+0x10] ;  /* 0x00001004ff047984 */ /* 0x002e680008000c00 */
        /* <DEDUP_REMOVED lines=13> */
.L_x_143:
        /* <DEDUP_REMOVED lines=19> */
[----:B--2---:R-:W-:Y:S01]  /*2ce0*/  FADD R6, R19, R6 ;  /* 0x0000000613067221 */ /* 0x004fe20000000000 */
[----:B---3--:R-:W-:-:S04]  /*2cf0*/  FADD R9, R9, R10 ;  /* 0x0000000a09097221 */ /* 0x008fc80000000000 */
[----:B------:R-:W-:Y:S01]  /*2d00*/  FADD R9, R6, R9 ;  /* 0x0000000906097221 */ /* 0x000fe20000000000 */
[----:B------:R-:W-:Y:S01]  /*2d10*/  IADD3 R6, P1, PT, R20, -0x1000, RZ ;  /* 0xfffff00014067810 */ /* 0x000fe20007f3e0ff */
[----:B----4-:R-:W-:-:S03]  /*2d20*/  FADD R11, R11, R12 ;  /* 0x0000000c0b0b7221 */ /* 0x010fc60000000000 */
[----:B------:R-:W-:Y:S01]  /*2d30*/  ISETP.GE.U32.AND P0, PT, R6, 0x1000, PT ;  /* 0x000010000600780c */ /* 0x000fe20003f06070 */
[----:B-----5:R-:W-:-:S04]  /*2d40*/  FADD R14, R13, R14 ;  /* 0x0000000e0d0e7221 */ /* 0x020fc80000000000 */
[----:B------:R-:W-:Y:S01]  /*2d50*/  FADD R14, R11, R14 ;  /* 0x0000000e0b0e7221 */ /* 0x000fe20000000000 */
[----:B------:R-:W-:Y:S01]  /*2d60*/  IADD3.X R11, PT, PT, R23, -0x1, RZ, P1, !PT ;  /* 0xffffffff170b7810 */ /* 0x000fe20000ffe4ff */
[----:B------:R-:W-:-:S03]  /*2d70*/  FADD R15, R15, R16 ;  /* 0x000000100f0f7221 */ /* 0x000fc60000000000 */
[----:B------:R-:W-:Y:S01]  /*2d80*/  ISETP.GE.U32.AND.EX P0, PT, R11, RZ, PT, P0 ;  /* 0x000000ff0b00720c */ /* 0x000fe20003f06100 */
[----:B------:R-:W-:Y:S01]  /*2d90*/  FADD R14, R9, R14 ;  /* 0x0000000e090e7221 */ /* 0x000fe20000000000 */
[----:B------:R-:W-:Y:S02]  /*2da0*/  HFMA2 R9, -RZ, RZ, 0, 0.00048828125 ;  /* 0x00001000ff097431 */ /* 0x000fe400000001ff */
[----:B------:R-:W-:-:S04]  /*2db0*/  FADD R18, R17, R18 ;  /* 0x0000001211127221 */ /* 0x000fc80000000000 */
[----:B------:R-:W-:Y:S01]  /*2dc0*/  FADD R15, R15, R18 ;  /* 0x000000120f0f7221 */ /* 0x000fe20000000000 */
[----:B------:R-:W-:Y:S01]  /*2dd0*/  FADD R7, R7, R8 ;  /* 0x0000000807077221 */ /* 0x000fe20000000000 */
[----:B------:R-:W-:Y:S01]  /*2de0*/  MOV R8, RZ ;  /* 0x000000ff00087202 */ /* 0x000fe20000000f00 */
[----:B------:R-:W-:-:S04]  /*2df0*/  FADD R4, R5, R4 ;  /* 0x0000000405047221 */ /* 0x000fc80000000000 */
[----:B------:R-:W-:-:S04]  /*2e00*/  FADD R4, R7, R4 ;  /* 0x0000000407047221 */ /* 0x000fc80000000000 */
[----:B------:R-:W-:-:S04]  /*2e10*/  FADD R15, R15, R4 ;  /* 0x000000040f0f7221 */ /* 0x000fc80000000000 */
[----:B------:R-:W-:Y:S01]  /*2e20*/  FADD R7, R14, R15 ;  /* 0x0000000f0e077221 */ /* 0x000fe20000000000 */
[----:B------:R-:W-:Y:S06]  /*2e30*/  @!P0 BRA `(.L_x_157) ;  /* 0x0000000000c08947 */ /* 0x000fec0003800000 */
[----:B------:R-:W0:Y:S01]  /*2e40*/  LDC.64 R20, c[0x0][0x390] ;  /* 0x0000e400ff147b82 */ /* 0x000e220000000a00 */
[----:B------:R-:W-:Y:S02]  /*2e50*/  MOV R9, 0x1000 ;  /* 0x0000100000097802 */ /* 0x000fe40000000f00 */
[----:B------:R-:W-:-:S07]  /*2e60*/  MOV R8, RZ ;  /* 0x000000ff00087202 */ /* 0x000fce0000000f00 */
.L_x_159:
[----:B------:R-:W-:-:S04]  /*2e70*/  LEA R4, P0, R9, R2, 0x2 ;  /* 0x0000000209047211 */ /* 0x000fc800078010ff */
[----:B------:R-:W-:-:S05]  /*2e80*/  LEA.HI.X R5, R9, R3, R8, 0x2, P0 ;  /* 0x0000000309057211 */ /* 0x000fca00000f1408 */
[----:B------:R-:W2:Y:S04]  /*2e90*/  LDG.E.CONSTANT R24, desc[UR6][R4.64+0xc00] ;  /* 0x000c000604187981 */ /* 0x000ea8000c1e9900 */
[----:B------:R-:W2:Y:S04]  /*2ea0*/  LDG.E.CONSTANT R25, desc[UR6][R4.64+0x1000] ;  /* 0x0010000604197981 */ /* 0x000ea8000c1e9900 */
[----:B------:R-:W3:Y:S04]  /*2eb0*/  LDG.E.CONSTANT R23, desc[UR6][R4.64+0x1400] ;  /* 0x0014000604177981 */ /* 0x000ee8000c1e9900 */
        /* <DEDUP_REMOVED lines=12> */
[----:B------:R0:W5:Y:S02]  /*2f80*/  LDG.E.CONSTANT R18, desc[UR6][R4.64+0x3c00] ;  /* 0x003c000604127981 */ /* 0x000164000c1e9900 */
[----:B0-----:R-:W-:-:S04]  /*2f90*/  IADD3 R4, P1, PT, -R9, R20, RZ ;  /* 0x0000001409047210 */ /* 0x001fc80007f3e1ff */
[----:B------:R-:W-:Y:S01]  /*2fa0*/  ISETP.GE.U32.AND P0, PT, R4, 0x1000, PT ;  /* 0x000010000400780c */ /* 0x000fe20003f06070 */
[----:B--2---:R-:W-:Y:S01]  /*2fb0*/  FADD R24, R24, R25 ;  /* 0x0000001918187221 */ /* 0x004fe20000000000 */
[----:B---3--:R-:W-:-:S04]  /*2fc0*/  FADD R23, R23, R22 ;  /* 0x0000001617177221 */ /* 0x008fc80000000000 */
[----:B------:R-:W-:Y:S01]  /*2fd0*/  FADD R22, R24, R23 ;  /* 0x0000001718167221 */ /* 0x000fe20000000000 */
[----:B------:R-:W-:Y:S01]  /*2fe0*/  MOV R23, R21 ;  /* 0x0000001500177202 */ /* 0x000fe20000000f00 */
[----:B----4-:R-:W-:-:S03]  /*2ff0*/  FADD R7, R26, R7 ;  /* 0x000000071a077221 */ /* 0x010fc60000000000 */
[----:B------:R-:W-:Y:S01]  /*3000*/  IADD3.X R4, PT, PT, ~R8, R23, RZ, P1, !PT ;  /* 0x0000001708047210 */ /* 0x000fe20000ffe5ff */
[----:B-----5:R-:W-:-:S03]  /*3010*/  FADD R28, R27, R28 ;  /* 0x0000001c1b1c7221 */ /* 0x020fc60000000000 */
[----:B------:R-:W-:Y:S01]  /*3020*/  ISETP.GE.U32.AND.EX P0, PT, R4, RZ, PT, P0 ;  /* 0x000000ff0400720c */ /* 0x000fe20003f06100 */
        /* <DEDUP_REMOVED lines=12> */
[----:B------:R-:W-:-:S05]  /*30f0*/  IADD3 R9, P0, PT, R9, 0x1000, RZ ;  /* 0x0000100009097810 */ /* 0x000fca0007f1e0ff */
[----:B------:R-:W-:Y:S01]  /*3100*/  IMAD.X R8, RZ, RZ, R8, P0 ;  /* 0x000000ffff087224 */ /* 0x000fe200000e0608 */
[----:B------:R-:W-:-:S04]  /*3110*/  ISETP.GT.U32.AND P0, PT, R9, R6, PT ;  /* 0x000000060900720c */ /* 0x000fc80003f04070 */
[----:B------:R-:W-:-:S13]  /*3120*/  ISETP.GT.U32.AND.EX P0, PT, R8, R11, PT, P0 ;  /* 0x0000000b0800720c */ /* 0x000fda0003f04100 */
[----:B------:R-:W-:Y:S05]  /*3130*/  @!P0 BRA `(.L_x_159) ;  /* 0xfffffffc004c8947 */ /* 0x000fea000383ffff */
.L_x_157:
[----:B------:R-:W-:-:S04]  /*3140*/  ISETP.GE.U32.AND P0, PT, R9, R20, PT ;  /* 0x000000140900720c */ /* 0x000fc80003f06070 */
[----:B------:R-:W-:-:S13]  /*3150*/  ISETP.GE.U32.AND.EX P0, PT, R8, R23, PT, P0 ;  /* 0x000000170800720c */ /* 0x000fda0003f06100 */
        /* <DEDUP_REMOVED lines=19> */
[----:B0-----:R-:W-:-:S04]  /*3290*/  LEA R10, P2, R11, UR4, 0x2 ;  /* 0x000000040b0a7c11 */ /* 0x001fc8000f8410ff */
[----:B------:R-:W-:Y:S02]  /*32a0*/  LEA.HI.X R11, R11, UR5, R6, 0x2, P2 ;  /* 0x000000050b0b7c11 */ /* 0x000fe400090f1406 */
[----:B------:R-:W-:-:S07]  /*32b0*/  IADD3 R6, PT, PT, -R2, RZ, RZ ;  /* 0x000000ff02067210 */ /* 0x000fce0007ffe1ff */
.L_x_163:
[----:B------:R-:W-:Y:S01]  /*32c0*/  MOV R2, R10 ;  /* 0x0000000a00027202 */ /* 0x000fe20000000f00 */
[----:B------:R-:W-:-:S05]  /*32d0*/  IMAD.MOV.U32 R3, RZ, RZ, R11 ;  /* 0x000000ffff037224 */ /* 0x000fca00078e000b */
[----:B------:R-:W2:Y:S01]  /*32e0*/  LDG.E.CONSTANT R2, desc[UR6][R2.64] ;  /* 0x0000000602027981 */ /* 0x000ea2000c1e9900 */
[----:B------:R-:W-:Y:S02]  /*32f0*/  IADD3 R6, PT, PT, R6, 0x1, RZ ;  /* 0x0000000106067810 */ /* 0x000fe40007ffe0ff */
[----:B------:R-:W-:Y:S02]  /*3300*/  IADD3 R10, P2, PT, R10, 0x400, RZ ;  /* 0x000004000a0a7810 */ /* 0x000fe40007f5e0ff */
[----:B------:R-:W-:Y:S02]  /*3310*/  ISETP.NE.AND P0, PT, R6, RZ, PT ;  /* 0x000000ff0600720c */ /* 0x000fe40003f05270 */
[----:B------:R-:W-:Y:S02]  /*3320*/  IADD3 R4, PT, PT, R4, 0x100, RZ ;  /* 0x0000010004047810 */ /* 0x000fe40007ffe0ff */
[----:B------:R-:W-:Y:S01]  /*3330*/  IADD3.X R11, PT, PT, RZ, R11, RZ, P2, !PT ;  /* 0x0000000bff0b7210 */ /* 0x000fe200017fe4ff */
[----:B--2---:R-:W-:-:S08]  /*3340*/  FADD R7, R2, R7 ;  /* 0x0000000702077221 */ /* 0x004fd00000000000 */
[----:B------:R-:W-:Y:S05]  /*3350*/  @P0 BRA `(.L_x_163) ;  /* 0xfffffffc00d80947 */ /* 0x000fea000383ffff */
.L_x_162:
[----:B------:R-:W-:Y:S05]  /*3360*/  BSYNC.RECONVERGENT B2 ;  /* 0x0000000000027941 */ /* 0x000fea0003800200 */
.L_x_161:
        /* <DEDUP_REMOVED lines=13> */
.L_x_166:
        /* <DEDUP_REMOVED lines=37> */
.L_x_165:
[----:B------:R-:W-:Y:S05]  /*3690*/  BSYNC.RECONVERGENT B2 ;  /* 0x0000000000027941 */ /* 0x000fea0003800200 */
.L_x_164:
        /* <DEDUP_REMOVED lines=12> */
[----:B------:R-:W-:-:S02]  /*3760*/  IADD3 R8, P1, PT, R2, 0x2000, RZ ;  /* 0x0000200002087810 */ /* 0x000fc40007f3e0ff */
[----:B------:R-:W-:Y:S02]  /*3770*/  PLOP3.LUT P0, PT, PT, PT, PT, 0x8, 0x80 ;  /* 0x000000000080781c */ /* 0x000fe40003f0e170 */
[----:B------:R-:W-:Y:S02]  /*3780*/  IADD3 R4, PT, PT, R4, 0x800, RZ ;  /* 0x0000080004047810 */ /* 0x000fe40007ffe0ff */
        /* <DEDUP_REMOVED lines=11> */
.L_x_168:
[----:B------:R-:W-:Y:S05]  /*3840*/  BSYNC.RECONVERGENT B2 ;  /* 0x0000000000027941 */ /* 0x000fea0003800200 */
.L_x_167:
        /* <DEDUP_REMOVED lines=10> */
.L_x_160:
[----:B------:R-:W-:Y:S05]  /*38f0*/  BSYNC.RECONVERGENT B1 ;  /* 0x0000000000017941 */ /* 0x000fea0003800200 */
.L_x_158:
        /* <DEDUP_REMOVED lines=34> */
[----:B------:R-:W-:-:S07]  /*3b20*/  FADD R2, R8, R9 ;  /* 0x0000000908027221 */ /* 0x000fce0000000000 */
.L_x_130:
[----:B------:R-:W-:Y:S05]  /*3b30*/  BSYNC.RECONVERGENT B0 ;  /* 0x0000000000007941 */ /* 0x000fea0003800200 */
.L_x_114:
[----:B------:R-:W-:Y:S05]  /*3b40*/  @P4 EXIT ;  /* 0x000000000000494d */ /* 0x000fea0003800000 */
[----:B------:R-:W5:Y:S01]  /*3b50*/  LDC.64 R4, c[0x0][0x388] ;  /* 0x0000e200ff047b82 */ /* 0x000f620000000a00 */
[----:B------:R-:W4:Y:S02]  /*3b60*/  LDCU UR4, c[0x0][0x39c] ;  /* 0x00007380ff0477ac */ /* 0x000f240008000800 */
[----:B----4-:R-:W-:-:S05]  /*3b70*/  FADD R3, R2, UR4 ;  /* 0x0000000402037e21 */ /* 0x010fca0008000000 */
[----:B-----5:R-:W-:Y:S01]  /*3b80*/  STG.E desc[UR6][R4.64], R3 ;  /* 0x0000000304007986 */ /* 0x020fe2000c101906 */
[----:B------:R-:W-:Y:S05]  /*3b90*/  EXIT ;  /* 0x000000000000794d */ /* 0x000fea0003800000 */
.L_x_169:
        /* <DEDUP_REMOVED lines=14> */
.L_x_202:


//--------------------- .text._ZN3cub18CUB_300001_SM_10006detail11EmptyKernelIvEEvv --------------------------
	.section	.text._ZN3cub18CUB_300001_SM_10006detail11EmptyKernelIvEEvv,"ax",@progbits
	.align	128
        .global         _ZN3cub18CUB_300001_SM_10006detail11EmptyKernelIvEEvv
        .type           _ZN3cub18CUB_300001_SM_10006detail11EmptyKernelIvEEvv,@function
        .size           _ZN3cub18CUB_300001_SM_10006detail11EmptyKernelIvEEvv,(.L_x_203 - _ZN3cub18CUB_300001_SM_10006detail11EmptyKernelIvEEvv)
        .other          _ZN3cub18CUB_300001_SM_10006detail11EmptyKernelIvEEvv,@"STO_CUDA_ENTRY STV_DEFAULT"
_ZN3cub18CUB_300001_SM_10006detail11EmptyKernelIvEEvv:
.text._ZN3cub18CUB_300001_SM_10006detail11EmptyKernelIvEEvv:
[----:B------:R-:W-:Y:S01]  /*0000*/  LDC R1, c[0x0][0x37c] ;  /* 0x0000df00ff017b82 */ /* 0x000fe20000000800 */
[----:B------:R-:W-:Y:S05]  /*0010*/  EXIT ;  /* 0x000000000000794d */ /* 0x000fea0003800000 */
.L_x_170:
        /* <DEDUP_REMOVED lines=14> */
.L_x_203:


//--------------------- .text._Z26construct_yearly_histogramPfiimmmS_ --------------------------
	.section	.text._Z26construct_yearly_histogramPfiimmmS_,"ax",@progbits
	.align	128
        .global         _Z26construct_yearly_histogramPfiimmmS_
        .type           _Z26construct_yearly_histogramPfiimmmS_,@function
        .size           _Z26construct_yearly_histogramPfiimmmS_,(.L_x_199 - _Z26construct_yearly_histogramPfiimmmS_)
        .other          _Z26construct_yearly_histogramPfiimmmS_,@"STO_CUDA_ENTRY STV_DEFAULT"
_Z26construct_yearly_histogramPfiimmmS_:
.text._Z26construct_yearly_histogramPfiimmmS_:
[----:B------:R-:W-:Y:S01]  /*0000*/  LDC R1, c[0x0][0x37c] ;  /* 0x0000df00ff017b82 */ /* 0x000fe20000000800 */
[----:B------:R-:W0:Y:S01]  /*0010*/  LDCU.128 UR8, c[0x0][0x390] ;  /* 0x00007200ff0877ac */ /* 0x000e220008000c00 */
[----:B------:R-:W1:Y:S01]  /*0020*/  S2R R3, SR_CTAID.X ;  /* 0x0000000000037919 */ /* 0x000e620000002500 */
[----:B------:R-:W-:Y:S01]  /*0030*/  IMAD.MOV.U32 R5, RZ, RZ, RZ ;  /* 0x000000ffff057224 */ /* 0x000fe200078e00ff */
[----:B------:R-:W-:Y:S01]  /*0040*/  BSSY.RECONVERGENT B0, `(.L_x_171) ;  /* 0x0000026000007945 */ /* 0x000fe20003800200 */
[----:B------:R-:W1:Y:S01]  /*0050*/  LDCU UR7, c[0x0][0x360] ;  /* 0x00006c00ff0777ac */ /* 0x000e620008000800 */
[----:B------:R-:W1:Y:S01]  /*0060*/  S2R R4, SR_TID.X ;  /* 0x0000000000047919 */ /* 0x000e620000002100 */
[----:B0-----:R-:W-:Y:S02]  /*0070*/  UIMAD UR6, UR11, UR8, URZ ;  /* 0x000000080b0672a4 */ /* 0x001fe4000f8e02ff */
[----:B------:R-:W-:Y:S02]  /*0080*/  UIMAD.WIDE.U32 UR4, UR10, UR8, URZ ;  /* 0x000000080a0472a5 */ /* 0x000fe4000f8e00ff */
[----:B------:R-:W-:-:S02]  /*0090*/  UIMAD UR6, UR10, UR9, UR6 ;  /* 0x000000090a0672a4 */ /* 0x000fc4000f8e0206 */
[----:B------:R-:W-:Y:S02]  /*00a0*/  UIMAD.WIDE.U32 UR12, UR4, 0x18, URZ ;  /* 0x00000018040c78a5 */ /* 0x000fe4000f8e00ff */
[----:B------:R-:W-:-:S04]  /*00b0*/  UIADD3 UR9, UPT, UPT, UR5, UR6, URZ ;  /* 0x0000000605097290 */ /* 0x000fc8000fffe0ff */
[----:B------:R-:W-:-:S04]  /*00c0*/  UIMAD UR8, UR9, 0x18, URZ ;  /* 0x00000018090878a4 */ /* 0x000fc8000f8e02ff */
[----:B------:R-:W-:Y:S01]  /*00d0*/  UIADD3 UR8, UPT, UPT, UR13, UR8, URZ ;  /* 0x000000080d087290 */ /* 0x000fe2000fffe0ff */
[----:B-1----:R-:W-:-:S05]  /*00e0*/  IMAD.WIDE.U32 R4, R3, UR7, R4 ;  /* 0x0000000703047c25 */ /* 0x002fca000f8e0004 */
[----:B------:R-:W-:-:S04]  /*00f0*/  LOP3.LUT R0, R5, UR8, RZ, 0xfc, !PT ;  /* 0x0000000805007c12 */ /* 0x000fc8000f8efcff */
[----:B------:R-:W-:-:S13]  /*0100*/  ISETP.NE.U32.AND P0, PT, R0, RZ, PT ;  /* 0x000000ff0000720c */ /* 0x000fda0003f05070 */
[----:B------:R-:W-:Y:S05]  /*0110*/  @P0 BRA `(.L_x_172) ;  /* 0x0000000000500947 */ /* 0x000fea0003800000 */
[----:B------:R-:W0:Y:S01]  /*0120*/  I2F.U32.RP R0, UR12 ;  /* 0x0000000c00007d06 */ /* 0x000e220008209000 */
[----:B------:R-:W-:-:S07]  /*0130*/  ISETP.NE.U32.AND P2, PT, RZ, UR12, PT ;  /* 0x0000000cff007c0c */ /* 0x000fce000bf45070 */
[----:B0-----:R-:W0:Y:S02]  /*0140*/  MUFU.RCP R0, R0 ;  /* 0x0000000000007308 */ /* 0x001e240000001000 */
[----:B0-----:R-:W-:-:S06]  /*0150*/  VIADD R2, R0, 0xffffffe ;  /* 0x0ffffffe00027836 */ /* 0x001fcc0000000000 */
[----:B------:R0:W1:Y:S02]  /*0160*/  F2I.FTZ.U32.TRUNC.NTZ R3, R2 ;  /* 0x0000000200037305 */ /* 0x000064000021f000 */
[----:B0-----:R-:W-:Y:S01]  /*0170*/  IMAD.MOV.U32 R2, RZ, RZ, RZ ;  /* 0x000000ffff027224 */ /* 0x001fe200078e00ff */
[----:B-1----:R-:W-:-:S05]  /*0180*/  IADD3 R7, PT, PT, RZ, -R3, RZ ;  /* 0x80000003ff077210 */ /* 0x002fca0007ffe0ff */
[----:B------:R-:W-:-:S04]  /*0190*/  IMAD R7, R7, UR12, RZ ;  /* 0x0000000c07077c24 */ /* 0x000fc8000f8e02ff */
[----:B------:R-:W-:-:S06]  /*01a0*/  IMAD.HI.U32 R3, R3, R7, R2 ;  /* 0x0000000703037227 */ /* 0x000fcc00078e0002 */
[----:B------:R-:W-:-:S04]  /*01b0*/  IMAD.HI.U32 R2, R3, R4, RZ ;  /* 0x0000000403027227 */ /* 0x000fc800078e00ff */
[----:B------:R-:W-:-:S04]  /*01c0*/  IMAD.MOV R3, RZ, RZ, -R2 ;  /* 0x000000ffff037224 */ /* 0x000fc800078e0a02 */
[----:B------:R-:W-:-:S05]  /*01d0*/  IMAD R3, R3, UR12, R4 ;  /* 0x0000000c03037c24 */ /* 0x000fca000f8e0204 */
[----:B------:R-:W-:-:S13]  /*01e0*/  ISETP.GE.U32.AND P0, PT, R3, UR12, PT ;  /* 0x0000000c03007c0c */ /* 0x000fda000bf06070 */
[----:B------:R-:W-:Y:S01]  /*01f0*/  @P0 IADD3 R3, PT, PT, R3, -UR12, RZ ;  /* 0x8000000c03030c10 */ /* 0x000fe2000fffe0ff */
[----:B------:R-:W-:-:S03]  /*0200*/  @P0 VIADD R2, R2, 0x1 ;  /* 0x0000000102020836 */ /* 0x000fc60000000000 */
[----:B------:R-:W-:Y:S01]  /*0210*/  ISETP.GE.U32.AND P1, PT, R3, UR12, PT ;  /* 0x0000000c03007c0c */ /* 0x000fe2000bf26070 */
[----:B------:R-:W-:-:S12]  /*0220*/  HFMA2 R3, -RZ, RZ, 0, 0 ;  /* 0x00000000ff037431 */ /* 0x000fd800000001ff */
[----:B------:R-:W-:Y:S01]  /*0230*/  @P1 VIADD R2, R2, 0x1 ;  /* 0x0000000102021836 */ /* 0x000fe20000000000 */
[----:B------:R-:W-:Y:S01]  /*0240*/  @!P2 LOP3.LUT R2, RZ, UR12, RZ, 0x33, !PT ;  /* 0x0000000cff02ac12 */ /* 0x000fe2000f8e33ff */
[----:B------:R-:W-:Y:S06]  /*0250*/  BRA `(.L_x_173) ;  /* 0x0000000000107947 */ /* 0x000fec0003800000 */
.L_x_172:
[----:B------:R-:W-:-:S07]  /*0260*/  MOV R0, 0x280 ;  /* 0x0000028000007802 */ /* 0x000fce0000000f00 */
[----:B------:R-:W-:Y:S05]  /*0270*/  CALL.REL.NOINC `($__internal_0_$__cuda_sm20_div_u64) ;  /* 0x0000000c00747944 */ /* 0x000fea0003c00000 */
[----:B------:R-:W-:Y:S02]  /*0280*/  IMAD.MOV.U32 R2, RZ, RZ, R6 ;  /* 0x000000ffff027224 */ /* 0x000fe400078e0006 */
[----:B------:R-:W-:-:S07]  /*0290*/  IMAD.MOV.U32 R3, RZ, RZ, R7 ;  /* 0x000000ffff037224 */ /* 0x000fce00078e0007 */
.L_x_173:
[----:B------:R-:W-:Y:S05]  /*02a0*/  BSYNC.RECONVERGENT B0 ;  /* 0x0000000000007941 */ /* 0x000fea0003800200 */
.L_x_171:
[----:B------:R-:W-:Y:S01]  /*02b0*/  IMAD R9, R3, UR12, RZ ;  /* 0x0000000c03097c24 */ /* 0x000fe2000f8e02ff */
[----:B------:R-:W-:Y:S01]  /*02c0*/  BSSY.RECONVERGENT B0, `(.L_x_174) ;  /* 0x000001e000007945 */ /* 0x000fe20003800200 */
[----:B------:R-:W-:-:S04]  /*02d0*/  IMAD.WIDE.U32 R6, R2, UR12, RZ ;  /* 0x0000000c02067c25 */ /* 0x000fc8000f8e00ff */
[----:B------:R-:W-:Y:S01]  /*02e0*/  IMAD R9, R2, UR8, R9 ;  /* 0x0000000802097c24 */ /* 0x000fe2000f8e0209 */
[----:B------:R-:W-:-:S04]  /*02f0*/  IADD3 R0, P0, PT, R4, -R6, RZ ;  /* 0x8000000604007210 */ /* 0x000fc80007f1e0ff */
[----:B------:R-:W-:-:S05]  /*0300*/  IADD3 R9, PT, PT, R7, R9, RZ ;  /* 0x0000000907097210 */ /* 0x000fca0007ffe0ff */
[----:B------:R-:W-:-:S05]  /*0310*/  IMAD.X R8, R5, 0x1, ~R9, P0 ;  /* 0x0000000105087824 */ /* 0x000fca00000e0e09 */
        /* <DEDUP_REMOVED lines=11> */
[----:B------:R-:W-:-:S04]  /*03d0*/  IMAD.HI.U32 R11, R11, R13, R10 ;  /* 0x0000000d0b0b7227 */ /* 0x000fc800078e000a */
[----:B------:R-:W-:Y:S02]  /*03e0*/  IMAD.MOV.U32 R13, RZ, RZ, RZ ;  /* 0x000000ffff0d7224 */ /* 0x000fe400078e00ff */
[----:B------:R-:W-:-:S04]  /*03f0*/  IMAD.HI.U32 R11, R11, R0, RZ ;  /* 0x000000000b0b7227 */ /* 0x000fc800078e00ff */
[----:B------:R-:W-:-:S04]  /*0400*/  IMAD.MOV R11, RZ, RZ, -R11 ;  /* 0x000000ffff0b7224 */ /* 0x000fc800078e0a0b */
[----:B------:R-:W-:-:S05]  /*0410*/  IMAD R12, R11, UR4, R0 ;  /* 0x000000040b0c7c24 */ /* 0x000fca000f8e0200 */
[----:B------:R-:W-:-:S13]  /*0420*/  ISETP.GE.U32.AND P0, PT, R12, UR4, PT ;  /* 0x000000040c007c0c */ /* 0x000fda000bf06070 */
[----:B------:R-:W-:-:S04]  /*0430*/  @P0 IADD3 R12, PT, PT, R12, -UR4, RZ ;  /* 0x800000040c0c0c10 */ /* 0x000fc8000fffe0ff */
[----:B------:R-:W-:-:S13]  /*0440*/  ISETP.GE.U32.AND P0, PT, R12, UR4, PT ;  /* 0x000000040c007c0c */ /* 0x000fda000bf06070 */
[----:B------:R-:W-:Y:S01]  /*0450*/  @P0 VIADD R12, R12, -UR4 ;  /* 0x800000040c0c0c36 */ /* 0x000fe20008000000 */
[----:B------:R-:W-:Y:S01]  /*0460*/  @!P1 LOP3.LUT R12, RZ, UR4, RZ, 0x33, !PT ;  /* 0x00000004ff0c9c12 */ /* 0x000fe2000f8e33ff */
[----:B------:R-:W-:Y:S06]  /*0470*/  BRA `(.L_x_176) ;  /* 0x0000000000087947 */ /* 0x000fec0003800000 */
.L_x_175:
[----:B------:R-:W-:-:S07]  /*0480*/  MOV R10, 0x4a0 ;  /* 0x000004a0000a7802 */ /* 0x000fce0000000f00 */
[----:B------:R-:W-:Y:S05]  /*0490*/  CALL.REL.NOINC `($__internal_1_$__cuda_sm20_rem_u64) ;  /* 0x0000001000047944 */ /* 0x000fea0003c00000 */
.L_x_176:
[----:B------:R-:W-:Y:S05]  /*04a0*/  BSYNC.RECONVERGENT B0 ;  /* 0x0000000000007941 */ /* 0x000fea0003800200 */
.L_x_174:
[----:B------:R-:W-:Y:S01]  /*04b0*/  IADD3 R11, P0, PT, -R12, R0, RZ ;  /* 0x000000000c0b7210 */ /* 0x000fe20007f1e1ff */
[----:B------:R-:W-:Y:S01]  /*04c0*/  BSSY.RECONVERGENT B0, `(.L_x_177) ;  /* 0x0000013000007945 */ /* 0x000fe20003800200 */
[----:B------:R-:W-:Y:S01]  /*04d0*/  SHF.R.S32.HI R19, RZ, 0x1f, R2 ;  /* 0x0000001fff137819 */ /* 0x000fe20000011402 */
[----:B------:R-:W-:Y:S01]  /*04e0*/  IMAD.MOV.U32 R0, RZ, RZ, 0xc ;  /* 0x0000000cff007424 */ /* 0x000fe200078e00ff */
[----:B------:R-:W-:Y:S02]  /*04f0*/  IADD3 R14, P1, P2, R4, -R6, -R11 ;  /* 0x80000006040e7210 */ /* 0x000fe40007a3e80b */
[----:B------:R-:W-:Y:S01]  /*0500*/  IADD3.X R12, PT, PT, ~R13, R8, RZ, P0, !PT ;  /* 0x000000080d0c7210 */ /* 0x000fe200007fe5ff */
[----:B------:R-:W-:Y:S01]  /*0510*/  IMAD.MOV.U32 R13, RZ, RZ, 0x6 ;  /* 0x00000006ff0d7424 */ /* 0x000fe200078e00ff */
[----:B------:R-:W-:Y:S02]  /*0520*/  MOV R15, RZ ;  /* 0x000000ff000f7202 */ /* 0x000fe40000000f00 */
[----:B------:R-:W-:-:S07]  /*0530*/  IADD3.X R17, PT, PT, R5, ~R9, ~R12, P1, P2 ;  /* 0x8000000905117210 */ /* 0x000fce0000fe4c0c */
.L_x_178:
[----:B------:R-:W-:-:S06]  /*0540*/  IMAD.SHL.U32 R6, R13, 0x8, RZ ;  /* 0x000000080d067824 */ /* 0x000fcc00078e00ff */
[----:B------:R-:W0:Y:S02]  /*0550*/  LDC.64 R6, c[0x3][R6] ;  /* 0x00c0000006067b82 */ /* 0x000e240000000a00 */
[----:B0-----:R-:W-:-:S04]  /*0560*/  ISETP.GT.U32.AND P0, PT, R6, R2, PT ;  /* 0x000000020600720c */ /* 0x001fc80003f04070 */
[----:B------:R-:W-:-:S13]  /*0570*/  ISETP.GT.U32.AND.EX P0, PT, R7, R19, PT, P0 ;  /* 0x000000130700720c */ /* 0x000fda0003f04100 */
[C---:B------:R-:W-:Y:S01]  /*0580*/  @P0 VIADD R0, R13.reuse, 0xffffffff ;  /* 0xffffffff0d000836 */ /* 0x040fe20000000000 */
[----:B------:R-:W-:-:S04]  /*0590*/  @!P0 IADD3 R15, PT, PT, R13, 0x1, RZ ;  /* 0x000000010d0f8810 */ /* 0x000fc80007ffe0ff */
[----:B------:R-:W-:Y:S01]  /*05a0*/  ISETP.GT.AND P0, PT, R15, R0, PT ;  /* 0x000000000f00720c */ /* 0x000fe20003f04270 */
[----:B------:R-:W-:-:S05]  /*05b0*/  IMAD.IADD R7, R0, 0x1, R15 ;  /* 0x0000000100077824 */ /* 0x000fca00078e020f */
[----:B------:R-:W-:-:S04]  /*05c0*/  LEA.HI R7, R7, R7, RZ, 0x1 ;  /* 0x0000000707077211 */ /* 0x000fc800078f08ff */
[----:B------:R-:W-:-:S03]  /*05d0*/  SHF.R.S32.HI R13, RZ, 0x1, R7 ;  /* 0x00000001ff0d7819 */ /* 0x000fc60000011407 */
[----:B------:R-:W-:Y:S05]  /*05e0*/  @!P0 BRA `(.L_x_178) ;  /* 0xfffffffc00d48947 */ /* 0x000fea000383ffff */
[----:B------:R-:W-:Y:S05]  /*05f0*/  BSYNC.RECONVERGENT B0 ;  /* 0x0000000000007941 */ /* 0x000fea0003800200 */
.L_x_177:
[----:B------:R-:W-:Y:S02]  /*0600*/  UIMAD.WIDE.U32 UR10, UR4, 0x2250, URZ ;  /* 0x00002250040a78a5 */ /* 0x000fe4000f8e00ff */
[----:B------:R-:W-:-:S04]  /*0610*/  UIMAD UR6, UR9, 0x2250, URZ ;  /* 0x00002250090678a4 */ /* 0x000fc8000f8e02ff */
[----:B------:R-:W-:Y:S01]  /*0620*/  UIADD3 UR6, UPT, UPT, UR11, UR6, URZ ;  /* 0x000000060b067290 */ /* 0x000fe2000fffe0ff */
[----:B------:R-:W-:-:S05]  /*0630*/  ISETP.GE.U32.AND P0, PT, R4, UR10, PT ;  /* 0x0000000a04007c0c */ /* 0x000fca000bf06070 */
[----:B------:R-:W-:-:S13]  /*0640*/  ISETP.GE.U32.AND.EX P0, PT, R5, UR6, PT, P0 ;  /* 0x0000000605007c0c */ /* 0x000fda000bf06100 */
[----:B------:R-:W-:Y:S05]  /*0650*/  @P0 EXIT ;  /* 0x000000000000094d */ /* 0x000fea0003800000 */
[----:B------:R-:W0:Y:S01]  /*0660*/  LDCU.64 UR6, c[0x0][0x388] ;  /* 0x00007100ff0677ac */ /* 0x000e220008000a00 */
[----:B------:R-:W-:Y:S01]  /*0670*/  SHF.R.S32.HI R7, RZ, 0x1f, R13 ;  /* 0x0000001fff077819 */ /* 0x000fe2000001140d */
[----:B------:R-:W-:Y:S01]  /*0680*/  IMAD.MOV.U32 R0, RZ, RZ, RZ ;  /* 0x000000ffff007224 */ /* 0x000fe200078e00ff */
[----:B------:R-:W-:Y:S01]  /*0690*/  MOV R6, R13 ;  /* 0x0000000d00067202 */ /* 0x000fe20000000f00 */
[----:B------:R-:W1:Y:S01]  /*06a0*/  LDCU.64 UR10, c[0x0][0x358] ;  /* 0x00006b00ff0a77ac */ /* 0x000e620008000a00 */
[----:B0-----:R-:W-:-:S04]  /*06b0*/  UIADD3 UR4, UPT, UPT, UR7, -UR6, URZ ;  /* 0x8000000607047290 */ /* 0x001fc8000fffe0ff */
[----:B------:R-:W-:-:S09]  /*06c0*/  UISETP.GE.AND UP0, UPT, UR4, URZ, UPT ;  /* 0x000000ff0400728c */ /* 0x000fd2000bf06270 */
[----:B-1----:R-:W-:Y:S05]  /*06d0*/  BRA.U !UP0, `(.L_x_179) ;  /* 0x0000000908487547 */ /* 0x002fea000b800000 */
[----:B------:R-:W-:Y:S01]  /*06e0*/  IMAD.SHL.U32 R10, R6, 0x8, RZ ;  /* 0x00000008060a7824 */ /* 0x000fe200078e00ff */
[----:B------:R-:W-:Y:S02]  /*06f0*/  UISETP.GE.U32.AND UP0, UPT, UR4, 0x3, UPT ;  /* 0x000000030400788c */ /* 0x000fe4000bf06070 */
[----:B------:R-:W-:Y:S01]  /*0700*/  UIADD3 UR5, UPT, UPT, UR4, 0x1, URZ ;  /* 0x0000000104057890 */ /* 0x000fe2000fffe0ff */
[----:B------:R-:W0:Y:S03]  /*0710*/  LDC.64 R8, c[0x3][R10] ;  /* 0x00c000000a087b82 */ /* 0x000e260000000a00 */
[----:B------:R-:W-:Y:S01]  /*0720*/  ULOP3.LUT UR7, UR5, 0x3, URZ, 0xc0, !UPT ;  /* 0x0000000305077892 */ /* 0x000fe2000f8ec0ff */
[----:B0-----:R-:W-:Y:S02]  /*0730*/  IADD3 R13, P0, PT, -R8, R2, RZ ;  /* 0x00000002080d7210 */ /* 0x001fe40007f1e1ff */
[----:B------:R-:W-:Y:S01]  /*0740*/  IADD3 R8, P1, PT, R14, R11, RZ ;  /* 0x0000000b0e087210 */ /* 0x000fe20007f3e0ff */
[----:B------:R-:W-:-:S02]  /*0750*/  IMAD.MOV.U32 R11, RZ, RZ, RZ ;  /* 0x000000ffff0b7224 */ /* 0x000fc400078e00ff */
[----:B------:R-:W-:Y:S01]  /*0760*/  IMAD.X R0, R3, 0x1, ~R9, P0 ;  /* 0x0000000103007824 */ /* 0x000fe200000e0e09 */
[----:B------:R-:W-:-:S03]  /*0770*/  IADD3.X R9, PT, PT, R17, R12, RZ, P1, !PT ;  /* 0x0000000c11097210 */ /* 0x000fc60000ffe4ff */
[----:B------:R-:W-:Y:S02]  /*0780*/  IMAD R0, R0, UR12, RZ ;  /* 0x0000000c00007c24 */ /* 0x000fe4000f8e02ff */
[----:B------:R-:W-:-:S04]  /*0790*/  IMAD.WIDE.U32 R8, R13, UR12, R8 ;  /* 0x0000000c0d087c25 */ /* 0x000fc8000f8e0008 */
[----:B------:R-:W-:Y:S02]  /*07a0*/  IMAD R13, R13, UR8, R0 ;  /* 0x000000080d0d7c24 */ /* 0x000fe4000f8e0200 */
[----:B------:R-:W-:-:S03]  /*07b0*/  IMAD.MOV.U32 R0, RZ, RZ, RZ ;  /* 0x000000ffff007224 */ /* 0x000fc600078e00ff */
[----:B------:R-:W-:Y:S01]  /*07c0*/  IADD3 R13, PT, PT, R9, R13, RZ ;  /* 0x0000000d090d7210 */ /* 0x000fe20007ffe0ff */
[----:B------:R-:W-:Y:S06]  /*07d0*/  BRA.U !UP0, `(.L_x_180) ;  /* 0x0000000508807547 */ /* 0x000fec000b800000 */
[----:B------:R-:W-:Y:S01]  /*07e0*/  ULOP3.LUT UR5, UR5, 0xfffffffc, URZ, 0xc0, !UPT ;  /* 0xfffffffc05057892 */ /* 0x000fe2000f8ec0ff */
[----:B------:R-:W-:Y:S01]  /*07f0*/  ISETP.NE.U32.AND P0, PT, R2, 0x3b, PT ;  /* 0x0000003b0200780c */ /* 0x000fe20003f05070 */
[----:B------:R-:W-:Y:S01]  /*0800*/  IMAD.MOV.U32 R0, RZ, RZ, RZ ;  /* 0x000000ffff007224 */ /* 0x000fe200078e00ff */
[----:B------:R-:W-:Y:S01]  /*0810*/  ULOP3.LUT UR4, UR6, 0x3, URZ, 0xc0, !UPT ;  /* 0x0000000306047892 */ /* 0x000fe2000f8ec0ff */
[----:B------:R-:W-:Y:S01]  /*0820*/  IMAD.MOV.U32 R17, RZ, RZ, RZ ;  /* 0x000000ffff117224 */ /* 0x000fe200078e00ff */
[----:B------:R-:W-:Y:S01]  /*0830*/  ISETP.NE.AND.EX P0, PT, R3, RZ, PT, P0 ;  /* 0x000000ff0300720c */ /* 0x000fe20003f05300 */
[----:B------:R-:W0:Y:S01]  /*0840*/  LDCU.64 UR16, c[0x0][0x380] ;  /* 0x00007000ff1077ac */ /* 0x000e220008000a00 */
[----:B------:R-:W-:Y:S01]  /*0850*/  MOV R11, UR5 ;  /* 0x00000005000b7c02 */ /* 0x000fe20008000f00 */
[----:B------:R-:W1:Y:S01]  /*0860*/  LDCU.64 UR14, c[0x0][0x3a0] ;  /* 0x00007400ff0e77ac */ /* 0x000e620008000a00 */
[----:B------:R-:W-:-:S12]  /*0870*/  UIADD3 UR6, UPT, UPT, -UR5, URZ, URZ ;  /* 0x000000ff05067290 */ /* 0x000fd8000fffe1ff */
.L_x_193:
[----:B------:R-:W-:Y:S01]  /*0880*/  IMAD.WIDE.U32 R14, R17, 0xc, R6 ;  /* 0x0000000c110e7825 */ /* 0x000fe200078e0006 */
[----:B------:R-:W-:Y:S01]  /*0890*/  UIADD3 UR6, UPT, UPT, UR6, 0x4, URZ ;  /* 0x0000000406067890 */ /* 0x000fe2000fffe0ff */
[----:B------:R-:W-:Y:S02]  /*08a0*/  BSSY.RECONVERGENT B0, `(.L_x_181) ;  /* 0x0000013000007945 */ /* 0x000fe40003800200 */
[----:B-1----:R-:W-:Y:S01]  /*08b0*/  IMAD R21, R15, UR14, RZ ;  /* 0x0000000e0f157c24 */ /* 0x002fe2000f8e02ff */
[----:B------:R-:W-:Y:S01]  /*08c0*/  UISETP.NE.AND UP0, UPT, UR6, URZ, UPT ;  /* 0x000000ff0600728c */ /* 0x000fe2000bf05270 */
[----:B------:R-:W-:Y:S02]  /*08d0*/  IMAD.MOV.U32 R12, RZ, RZ, R8 ;  /* 0x000000ffff0c7224 */ /* 0x000fe400078e0008 */
[C---:B------:R-:W-:Y:S02]  /*08e0*/  IMAD R21, R14.reuse, UR15, R21 ;  /* 0x0000000f0e157c24 */ /* 0x040fe4000f8e0215 */
[----:B------:R-:W-:-:S04]  /*08f0*/  IMAD.WIDE.U32 R18, R14, UR14, R12 ;  /* 0x0000000e0e127c25 */ /* 0x000fc8000f8e000c */
[----:B------:R-:W-:Y:S01]  /*0900*/  IMAD.IADD R21, R19, 0x1, R21 ;  /* 0x0000000113157824 */ /* 0x000fe200078e0215 */
[----:B------:R-:W-:Y:S06]  /*0910*/  @P0 BRA `(.L_x_182) ;  /* 0x00000000001c0947 */ /* 0x000fec0003800000 */
[----:B------:R-:W-:-:S09]  /*0920*/  UISETP.NE.AND UP1, UPT, UR4, URZ, UPT ;  /* 0x000000ff0400728c */ /* 0x000fd2000bf25270 */
[----:B------:R-:W-:Y:S05]  /*0930*/  BRA.U UP1, `(.L_x_183) ;  /* 0x0000000101247547 */ /* 0x000fea000b800000 */
[----:B0-----:R-:W-:-:S04]  /*0940*/  LEA R20, P1, R18, UR16, 0x2 ;  /* 0x0000001012147c11 */ /* 0x001fc8000f8210ff */
[----:B------:R-:W-:-:S06]  /*0950*/  LEA.HI.X R21, R18, UR17, R21, 0x2, P1 ;  /* 0x0000001112157c11 */ /* 0x000fcc00088f1415 */
[----:B------:R-:W2:Y:S02]  /*0960*/  LDG.E R21, desc[UR10][R20.64] ;  /* 0x0000000a14157981 */ /* 0x000ea4000c1e1900 */
[----:B--2---:R-:W-:Y:S01]  /*0970*/  FADD R0, R0, R21 ;  /* 0x0000001500007221 */ /* 0x004fe20000000000 */
[----:B------:R-:W-:Y:S06]  /*0980*/  BRA `(.L_x_183) ;  /* 0x0000000000107947 */ /* 0x000fec0003800000 */
.L_x_182:
[----:B0-----:R-:W-:-:S04]  /*0990*/  LEA R20, P1, R18, UR16, 0x2 ;  /* 0x0000001012147c11 */ /* 0x001fc8000f8210ff */
[----:B------:R-:W-:-:S06]  /*09a0*/  LEA.HI.X R21, R18, UR17, R21, 0x2, P1 ;  /* 0x0000001112157c11 */ /* 0x000fcc00088f1415 */
[----:B------:R-:W2:Y:S02]  /*09b0*/  LDG.E R21, desc[UR10][R20.64] ;  /* 0x0000000a14157981 */ /* 0x000ea4000c1e1900 */
[----:B--2---:R-:W-:-:S07]  /*09c0*/  FADD R0, R0, R21 ;  /* 0x0000001500007221 */ /* 0x004fce0000000000 */
.L_x_183:
[----:B0-----:R-:W-:Y:S05]  /*09d0*/  BSYNC.RECONVERGENT B0 ;  /* 0x0000000000007941 */ /* 0x001fea0003800200 */
.L_x_181:
[----:B------:R-:W-:Y:S01]  /*09e0*/  IADD3 R21, P1, PT, R14, 0xc, RZ ;  /* 0x0000000c0e157810 */ /* 0x000fe20007f3e0ff */
[----:B------:R-:W-:Y:S03]  /*09f0*/  BSSY.RECONVERGENT B0, `(.L_x_184) ;  /* 0x0000014000007945 */ /* 0x000fe60003800200 */
[----:B------:R-:W-:Y:S01]  /*0a00*/  IADD3.X R10, PT, PT, RZ, R15, RZ, P1, !PT ;  /* 0x0000000fff0a7210 */ /* 0x000fe20000ffe4ff */
[----:B------:R-:W-:Y:S01]  /*0a10*/  IMAD.WIDE.U32 R18, R21, UR14, R12 ;  /* 0x0000000e15127c25 */ /* 0x000fe2000f8e000c */
[----:B------:R-:W-:-:S03]  /*0a20*/  ISETP.NE.U32.AND P1, PT, R2, 0x3b, PT ;  /* 0x0000003b0200780c */ /* 0x000fc60003f25070 */
[----:B------:R-:W-:Y:S01]  /*0a30*/  IMAD R10, R10, UR14, RZ ;  /* 0x0000000e0a0a7c24 */ /* 0x000fe2000f8e02ff */
[----:B------:R-:W-:-:S03]  /*0a40*/  ISETP.NE.AND.EX P1, PT, R3, RZ, PT, P1 ;  /* 0x000000ff0300720c */ /* 0x000fc60003f25310 */
[----:B------:R-:W-:-:S04]  /*0a50*/  IMAD R21, R21, UR15, R10 ;  /* 0x0000000f15157c24 */ /* 0x000fc8000f8e020a */
[----:B------:R-:W-:-:S06]  /*0a60*/  IMAD.IADD R21, R19, 0x1, R21 ;  /* 0x0000000113157824 */ /* 0x000fcc00078e0215 */
[----:B------:R-:W-:Y:S05]  /*0a70*/  @!P1 BRA `(.L_x_185) ;  /* 0x0000000000149947 */ /* 0x000fea0003800000 */
[----:B------:R-:W-:-:S04]  /*0a80*/  LEA R20, P2, R18, UR16, 0x2 ;  /* 0x0000001012147c11 */ /* 0x000fc8000f8410ff */
[----:B------:R-:W-:-:S06]  /*0a90*/  LEA.HI.X R21, R18, UR17, R21, 0x2, P2 ;  /* 0x0000001112157c11 */ /* 0x000fcc00090f1415 */
[----:B------:R-:W2:Y:S02]  /*0aa0*/  LDG.E R21, desc[UR10][R20.64] ;  /* 0x0000000a14157981 */ /* 0x000ea4000c1e1900 */
[----:B--2---:R-:W-:Y:S01]  /*0ab0*/  FADD R0, R0, R21 ;  /* 0x0000001500007221 */ /* 0x004fe20000000000 */
[----:B------:R-:W-:Y:S06]  /*0ac0*/  BRA `(.L_x_186) ;  /* 0x0000000000187947 */ /* 0x000fec0003800000 */
.L_x_185:
[----:B------:R-:W-:-:S09]  /*0ad0*/  UISETP.NE.AND UP1, UPT, UR4, 0x3, UPT ;  /* 0x000000030400788c */ /* 0x000fd2000bf25270 */
[----:B------:R-:W-:Y:S05]  /*0ae0*/  BRA.U UP1, `(.L_x_186) ;  /* 0x0000000101107547 */ /* 0x000fea000b800000 */
[----:B------:R-:W-:-:S04]  /*0af0*/  LEA R20, P2, R18, UR16, 0x2 ;  /* 0x0000001012147c11 */ /* 0x000fc8000f8410ff */
[----:B------:R-:W-:-:S06]  /*0b00*/  LEA.HI.X R21, R18, UR17, R21, 0x2, P2 ;  /* 0x0000001112157c11 */ /* 0x000fcc00090f1415 */
[----:B------:R-:W2:Y:S02]  /*0b10*/  LDG.E R21, desc[UR10][R20.64] ;  /* 0x0000000a14157981 */ /* 0x000ea4000c1e1900 */
[----:B--2---:R-:W-:-:S07]  /*0b20*/  FADD R0, R0, R21 ;  /* 0x0000001500007221 */ /* 0x004fce0000000000 */
.L_x_186:
[----:B------:R-:W-:Y:S05]  /*0b30*/  BSYNC.RECONVERGENT B0 ;  /* 0x0000000000007941 */ /* 0x000fea0003800200 */
.L_x_184:
[----:B------:R-:W-:Y:S01]  /*0b40*/  IADD3 R21, P2, PT, R14, 0x18, RZ ;  /* 0x000000180e157810 */ /* 0x000fe20007f5e0ff */
[----:B------:R-:W-:Y:S04]  /*0b50*/  BSSY.RECONVERGENT B0, `(.L_x_187) ;  /* 0x0000012000007945 */ /* 0x000fe80003800200 */
[----:B------:R-:W-:Y:S02]  /*0b60*/  IMAD.X R10, RZ, RZ, R15, P2 ;  /* 0x000000ffff0a7224 */ /* 0x000fe400010e060f */
[----:B------:R-:W-:-:S04]  /*0b70*/  IMAD.WIDE.U32 R18, R21, UR14, R12 ;  /* 0x0000000e15127c25 */ /* 0x000fc8000f8e000c */
[----:B------:R-:W-:-:S04]  /*0b80*/  IMAD R10, R10, UR14, RZ ;  /* 0x0000000e0a0a7c24 */ /* 0x000fc8000f8e02ff */
[----:B------:R-:W-:-:S05]  /*0b90*/  IMAD R21, R21, UR15, R10 ;  /* 0x0000000f15157c24 */ /* 0x000fca000f8e020a */
[----:B------:R-:W-:Y:S01]  /*0ba0*/  IADD3 R21, PT, PT, R19, R21, RZ ;  /* 0x0000001513157210 */ /* 0x000fe20007ffe0ff */
[----:B------:R-:W-:Y:S06]  /*0bb0*/  @!P1 BRA `(.L_x_188) ;  /* 0x0000000000149947 */ /* 0x000fec0003800000 */
[----:B------:R-:W-:-:S04]  /*0bc0*/  LEA R20, P2, R18, UR16, 0x2 ;  /* 0x0000001012147c11 */ /* 0x000fc8000f8410ff */
[----:B------:R-:W-:-:S06]  /*0bd0*/  LEA.HI.X R21, R18, UR17, R21, 0x2, P2 ;  /* 0x0000001112157c11 */ /* 0x000fcc00090f1415 */
[----:B------:R-:W2:Y:S02]  /*0be0*/  LDG.E R21, desc[UR10][R20.64] ;  /* 0x0000000a14157981 */ /* 0x000ea4000c1e1900 */
[----:B--2---:R-:W-:Y:S01]  /*0bf0*/  FADD R0, R0, R21 ;  /* 0x0000001500007221 */ /* 0x004fe20000000000 */
[----:B------:R-:W-:Y:S06]  /*0c00*/  BRA `(.L_x_189) ;  /* 0x0000000000187947 */ /* 0x000fec0003800000 */
.L_x_188:
[----:B------:R-:W-:-:S09]  /*0c10*/  UISETP.NE.AND UP1, UPT, UR4, 0x2, UPT ;  /* 0x000000020400788c */ /* 0x000fd2000bf25270 */
[----:B------:R-:W-:Y:S05]  /*0c20*/  BRA.U UP1, `(.L_x_189) ;  /* 0x0000000101107547 */ /* 0x000fea000b800000 */
[----:B------:R-:W-:-:S04]  /*0c30*/  LEA R20, P2, R18, UR16, 0x2 ;  /* 0x0000001012147c11 */ /* 0x000fc8000f8410ff */
[----:B------:R-:W-:-:S06]  /*0c40*/  LEA.HI.X R21, R18, UR17, R21, 0x2, P2 ;  /* 0x0000001112157c11 */ /* 0x000fcc00090f1415 */
[----:B------:R-:W2:Y:S02]  /*0c50*/  LDG.E R21, desc[UR10][R20.64] ;  /* 0x0000000a14157981 */ /* 0x000ea4000c1e1900 */
[----:B--2---:R-:W-:-:S07]  /*0c60*/  FADD R0, R0, R21 ;  /* 0x0000001500007221 */ /* 0x004fce0000000000 */
.L_x_189:
[----:B------:R-:W-:Y:S05]  /*0c70*/  BSYNC.RECONVERGENT B0 ;  /* 0x0000000000007941 */ /* 0x000fea0003800200 */
.L_x_187:
[----:B------:R-:W-:Y:S01]  /*0c80*/  IADD3 R19, P2, PT, R14, 0x24, RZ ;  /* 0x000000240e137810 */ /* 0x000fe20007f5e0ff */
[----:B------:R-:W-:Y:S04]  /*0c90*/  BSSY.RECONVERGENT B0, `(.L_x_190) ;  /* 0x0000012000007945 */ /* 0x000fe80003800200 */
[----:B------:R-:W-:-:S04]  /*0ca0*/  IMAD.X R14, RZ, RZ, R15, P2 ;  /* 0x000000ffff0e7224 */ /* 0x000fc800010e060f */
[----:B------:R-:W-:Y:S02]  /*0cb0*/  IMAD R10, R14, UR14, RZ ;  /* 0x0000000e0e0a7c24 */ /* 0x000fe4000f8e02ff */
[----:B------:R-:W-:-:S04]  /*0cc0*/  IMAD.WIDE.U32 R14, R19, UR14, R12 ;  /* 0x0000000e130e7c25 */ /* 0x000fc8000f8e000c */
[----:B------:R-:W-:-:S04]  /*0cd0*/  IMAD R19, R19, UR15, R10 ;  /* 0x0000000f13137c24 */ /* 0x000fc8000f8e020a */
[----:B------:R-:W-:Y:S01]  /*0ce0*/  IMAD.IADD R19, R15, 0x1, R19 ;  /* 0x000000010f137824 */ /* 0x000fe200078e0213 */
[----:B------:R-:W-:Y:S06]  /*0cf0*/  @!P1 BRA `(.L_x_191) ;  /* 0x0000000000149947 */ /* 0x000fec0003800000 */
[----:B------:R-:W-:-:S04]  /*0d00*/  LEA R18, P1, R14, UR16, 0x2 ;  /* 0x000000100e127c11 */ /* 0x000fc8000f8210ff */
[----:B------:R-:W-:-:S06]  /*0d10*/  LEA.HI.X R19, R14, UR17, R19, 0x2, P1 ;  /* 0x000000110e137c11 */ /* 0x000fcc00088f1413 */
[----:B------:R-:W2:Y:S02]  /*0d20*/  LDG.E R19, desc[UR10][R18.64] ;  /* 0x0000000a12137981 */ /* 0x000ea4000c1e1900 */
[----:B--2---:R-:W-:Y:S01]  /*0d30*/  FADD R0, R0, R19 ;  /* 0x0000001300007221 */ /* 0x004fe20000000000 */
[----:B------:R-:W-:Y:S06]  /*0d40*/  BRA `(.L_x_192) ;  /* 0x0000000000187947 */ /* 0x000fec0003800000 */
.L_x_191:
[----:B------:R-:W-:-:S09]  /*0d50*/  UISETP.NE.AND UP1, UPT, UR4, 0x1, UPT ;  /* 0x000000010400788c */ /* 0x000fd2000bf25270 */
[----:B------:R-:W-:Y:S05]  /*0d60*/  BRA.U UP1, `(.L_x_192) ;  /* 0x0000000101107547 */ /* 0x000fea000b800000 */
[----:B------:R-:W-:-:S04]  /*0d70*/  LEA R18, P1, R14, UR16, 0x2 ;  /* 0x000000100e127c11 */ /* 0x000fc8000f8210ff */
[----:B------:R-:W-:-:S06]  /*0d80*/  LEA.HI.X R19, R14, UR17, R19, 0x2, P1 ;  /* 0x000000110e137c11 */ /* 0x000fcc00088f1413 */
[----:B------:R-:W2:Y:S02]  /*0d90*/  LDG.E R19, desc[UR10][R18.64] ;  /* 0x0000000a12137981 */ /* 0x000ea4000c1e1900 */
[----:B--2---:R-:W-:-:S07]  /*0da0*/  FADD R0, R0, R19 ;  /* 0x0000001300007221 */ /* 0x004fce0000000000 */
.L_x_192:
[----:B------:R-:W-:Y:S05]  /*0db0*/  BSYNC.RECONVERGENT B0 ;  /* 0x0000000000007941 */ /* 0x000fea0003800200 */
.L_x_190:
[----:B------:R-:W-:Y:S01]  /*0dc0*/  IADD3 R17, PT, PT, R17, 0x4, RZ ;  /* 0x0000000411117810 */ /* 0x000fe20007ffe0ff */
[----:B------:R-:W-:Y:S06]  /*0dd0*/  BRA.U UP0, `(.L_x_193) ;  /* 0xfffffff900a87547 */ /* 0x000fec000b83ffff */
.L_x_180:
[----:B------:R-:W-:-:S09]  /*0de0*/  UISETP.NE.AND UP0, UPT, UR7, URZ, UPT ;  /* 0x000000ff0700728c */ /* 0x000fd2000bf05270 */
[----:B------:R-:W-:Y:S05]  /*0df0*/  BRA.U !UP0, `(.L_x_179) ;  /* 0x0000000108807547 */ /* 0x000fea000b800000 */
[----:B------:R-:W0:Y:S01]  /*0e00*/  LDCU UR5, c[0x0][0x388] ;  /* 0x00007100ff0577ac */ /* 0x000e220008000800 */
[----:B------:R-:W-:Y:S01]  /*0e10*/  ISETP.NE.U32.AND P0, PT, R2, 0x3b, PT ;  /* 0x0000003b0200780c */ /* 0x000fe20003f05070 */
[----:B------:R-:W1:Y:S03]  /*0e20*/  LDCU.64 UR18, c[0x0][0x380] ;  /* 0x00007000ff1277ac */ /* 0x000e660008000a00 */
[----:B------:R-:W-:Y:S01]  /*0e30*/  ISETP.NE.AND.EX P0, PT, R3, RZ, PT, P0 ;  /* 0x000000ff0300720c */ /* 0x000fe20003f05300 */
[----:B------:R-:W2:Y:S01]  /*0e40*/  LDCU.64 UR16, c[0x0][0x3a0] ;  /* 0x00007400ff1077ac */ /* 0x000ea20008000a00 */
[----:B------:R-:W-:Y:S01]  /*0e50*/  UIADD3 UR4, UPT, UPT, -UR7, URZ, URZ ;  /* 0x000000ff07047290 */ /* 0x000fe2000fffe1ff */
[----:B0-----:R-:W-:-:S11]  /*0e60*/  VIADD R10, R11, UR5 ;  /* 0x000000050b0a7c36 */ /* 0x001fd60008000000 */
.L_x_196:
[----:B------:R-:W0:Y:S01]  /*0e70*/  @P0 LDC.64 R14, c[0x0][0x380] ;  /* 0x0000e000ff0e0b82 */ /* 0x000e220000000a00 */
[----:B------:R-:W-:-:S04]  /*0e80*/  IMAD.WIDE.U32 R16, R11, 0xc, R6 ;  /* 0x0000000c0b107825 */ /* 0x000fc800078e0006 */
[----:B--2---:R-:W-:Y:S02]  /*0e90*/  IMAD R17, R17, UR16, RZ ;  /* 0x0000001011117c24 */ /* 0x004fe4000f8e02ff */
[----:B------:R-:W-:Y:S02]  /*0ea0*/  IMAD.MOV.U32 R12, RZ, RZ, R8 ;  /* 0x000000ffff0c7224 */ /* 0x000fe400078e0008 */
[C---:B------:R-:W-:Y:S02]  /*0eb0*/  IMAD R17, R16.reuse, UR17, R17 ;  /* 0x0000001110117c24 */ /* 0x040fe4000f8e0211 */
[----:B------:R-:W-:-:S05]  /*0ec0*/  IMAD.WIDE.U32 R2, R16, UR16, R12 ;  /* 0x0000001010027c25 */ /* 0x000fca000f8e000c */
[----:B------:R-:W-:Y:S02]  /*0ed0*/  IADD3 R17, PT, PT, R3, R17, RZ ;  /* 0x0000001103117210 */ /* 0x000fe40007ffe0ff */
[----:B0-----:R-:W-:-:S04]  /*0ee0*/  @P0 LEA R14, P1, R2, R14, 0x2 ;  /* 0x0000000e020e0211 */ /* 0x001fc800078210ff */
[----:B------:R-:W-:-:S06]  /*0ef0*/  @P0 LEA.HI.X R15, R2, R15, R17, 0x2, P1 ;  /* 0x0000000f020f0211 */ /* 0x000fcc00008f1411 */
[----:B------:R-:W2:Y:S01]  /*0f00*/  @P0 LDG.E R15, desc[UR10][R14.64] ;  /* 0x0000000a0e0f0981 */ /* 0x000ea2000c1e1900 */
[----:B------:R-:W-:Y:S01]  /*0f10*/  UIADD3 UR4, UPT, UPT, UR4, 0x1, URZ ;  /* 0x0000000104047890 */ /* 0x000fe2000fffe0ff */
[----:B------:R-:W-:Y:S03]  /*0f20*/  BSSY.RECONVERGENT B0, `(.L_x_194) ;  /* 0x000000a000007945 */ /* 0x000fe60003800200 */
[----:B------:R-:W-:Y:S01]  /*0f30*/  UISETP.NE.AND UP0, UPT, UR4, URZ, UPT ;  /* 0x000000ff0400728c */ /* 0x000fe2000bf05270 */
[----:B--2---:R-:W-:Y:S01]  /*0f40*/  @P0 FADD R0, R0, R15 ;  /* 0x0000000f00000221 */ /* 0x004fe20000000000 */
[----:B------:R-:W-:Y:S09]  /*0f50*/  @P0 BRA `(.L_x_195) ;  /* 0x0000000000180947 */ /* 0x000ff20003800000 */
[----:B------:R-:W-:-:S13]  /*0f60*/  LOP3.LUT P1, RZ, R10, 0x3, RZ, 0xc0, !PT ;  /* 0x000000030aff7812 */ /* 0x000fda000782c0ff */
[----:B------:R-:W-:Y:S05]  /*0f70*/  @P1 BRA `(.L_x_195) ;  /* 0x0000000000101947 */ /* 0x000fea0003800000 */
[----:B-1----:R-:W-:-:S04]  /*0f80*/  LEA R14, P1, R2, UR18, 0x2 ;  /* 0x00000012020e7c11 */ /* 0x002fc8000f8210ff */
[----:B------:R-:W-:-:S06]  /*0f90*/  LEA.HI.X R15, R2, UR19, R17, 0x2, P1 ;  /* 0x00000013020f7c11 */ /* 0x000fcc00088f1411 */
[----:B------:R-:W2:Y:S02]  /*0fa0*/  LDG.E R15, desc[UR10][R14.64] ;  /* 0x0000000a0e0f7981 */ /* 0x000ea4000c1e1900 */
[----:B--2---:R-:W-:-:S07]  /*0fb0*/  FADD R0, R0, R15 ;  /* 0x0000000f00007221 */ /* 0x004fce0000000000 */
.L_x_195:
[----:B-1----:R-:W-:Y:S05]  /*0fc0*/  BSYNC.RECONVERGENT B0 ;  /* 0x0000000000007941 */ /* 0x002fea0003800200 */
.L_x_194:
[----:B------:R-:W-:Y:S02]  /*0fd0*/  VIADD R11, R11, 0x1 ;  /* 0x000000010b0b7836 */ /* 0x000fe40000000000 */
[----:B------:R-:W-:Y:S01]  /*0fe0*/  VIADD R10, R10, 0x1 ;  /* 0x000000010a0a7836 */ /* 0x000fe20000000000 */
[----:B------:R-:W-:Y:S06]  /*0ff0*/  BRA.U UP0, `(.L_x_196) ;  /* 0xfffffffd009c7547 */ /* 0x000fec000b83ffff */
.L_x_179:
[----:B------:R-:W0:Y:S02]  /*1000*/  LDCU.64 UR14, c[0x0][0x3a8] ;  /* 0x00007500ff0e77ac */ /* 0x000e240008000a00 */
[----:B0-----:R-:W-:-:S04]  /*1010*/  LEA R2, P0, R4, UR14, 0x2 ;  /* 0x0000000e04027c11 */ /* 0x001fc8000f8010ff */
[----:B------:R-:W-:-:S05]  /*1020*/  LEA.HI.X R3, R4, UR15, R5, 0x2, P0 ;  /* 0x0000000f04037c11 */ /* 0x000fca00080f1405 */
[----:B------:R-:W-:Y:S01]  /*1030*/  STG.E desc[UR10][R2.64], R0 ;  /* 0x0000000002007986 */ /* 0x000fe2000c10190a */
[----:B------:R-:W-:Y:S05]  /*1040*/  EXIT ;  /* 0x000000000000794d */ /* 0x000fea0003800000 */
        .weak           $__internal_0_$__cuda_sm20_div_u64
        .type           $__internal_0_$__cuda_sm20_div_u64,@function
        .size           $__internal_0_$__cuda_sm20_div_u64,($__internal_1_$__cuda_sm20_rem_u64 - $__internal_0_$__cuda_sm20_div_u64)
$__internal_0_$__cuda_sm20_div_u64:
[----:B------:R-:W-:Y:S01]  /*1050*/  UMOV UR6, UR12 ;  /* 0x0000000c00067c82 */ /* 0x000fe20008000000 */
[----:B------:R-:W-:Y:S02]  /*1060*/  UMOV UR7, UR8 ;  /* 0x0000000800077c82 */ /* 0x000fe40008000000 */
[----:B------:R-:W0:Y:S08]  /*1070*/  I2F.U64.RP R8, UR6 ;  /* 0x0000000600087d12 */ /* 0x000e300008309000 */
[----:B0-----:R-:W0:Y:S02]  /*1080*/  MUFU.RCP R8, R8 ;  /* 0x0000000800087308 */ /* 0x001e240000001000 */
[----:B0-----:R-:W-:-:S06]  /*1090*/  IADD3 R2, PT, PT, R8, 0x1ffffffe, RZ ;  /* 0x1ffffffe08027810 */ /* 0x001fcc0007ffe0ff */
[----:B------:R-:W0:Y:S02]  /*10a0*/  F2I.U64.TRUNC R2, R2 ;  /* 0x0000000200027311 */ /* 0x000e24000020d800 */
[----:B0-----:R-:W-:-:S04]  /*10b0*/  IMAD.WIDE.U32 R6, R2, UR12, RZ ;  /* 0x0000000c02067c25 */ /* 0x001fc8000f8e00ff */
[----:B------:R-:W-:Y:S01]  /*10c0*/  IMAD R7, R2, UR8, R7 ;  /* 0x0000000802077c24 */ /* 0x000fe2000f8e0207 */
[----:B------:R-:W-:-:S03]  /*10d0*/  IADD3 R9, P0, PT, RZ, -R6, RZ ;  /* 0x80000006ff097210 */ /* 0x000fc60007f1e0ff */
[----:B------:R-:W-:Y:S02]  /*10e0*/  IMAD R7, R3, UR12, R7 ;  /* 0x0000000c03077c24 */ /* 0x000fe4000f8e0207 */
[----:B------:R-:W-:-:S04]  /*10f0*/  IMAD.HI.U32 R6, R2, R9, RZ ;  /* 0x0000000902067227 */ /* 0x000fc800078e00ff */
[----:B------:R-:W-:Y:S01]  /*1100*/  IMAD.X R11, RZ, RZ, ~R7, P0 ;  /* 0x000000ffff0b7224 */ /* 0x000fe200000e0e07 */
[----:B------:R-:W-:-:S03]  /*1110*/  MOV R7, R2 ;  /* 0x0000000200077202 */ /* 0x000fc60000000f00 */
[-C--:B------:R-:W-:Y:S02]  /*1120*/  IMAD R13, R3, R11.reuse, RZ ;  /* 0x0000000b030d7224 */ /* 0x080fe400078e02ff */
[----:B------:R-:W-:-:S04]  /*1130*/  IMAD.WIDE.U32 R6, P0, R2, R11, R6 ;  /* 0x0000000b02067225 */ /* 0x000fc80007800006 */
[----:B------:R-:W-:-:S04]  /*1140*/  IMAD.HI.U32 R11, R3, R11, RZ ;  /* 0x0000000b030b7227 */ /* 0x000fc800078e00ff */
[----:B------:R-:W-:-:S05]  /*1150*/  IMAD.HI.U32 R6, P1, R3, R9, R6 ;  /* 0x0000000903067227 */ /* 0x000fca0007820006 */
[----:B------:R-:W-:Y:S01]  /*1160*/  IADD3 R7, P2, PT, R13, R6, RZ ;  /* 0x000000060d077210 */ /* 0x000fe20007f5e0ff */
[----:B------:R-:W-:-:S04]  /*1170*/  IMAD.X R6, R11, 0x1, R3, P0 ;  /* 0x000000010b067824 */ /* 0x000fc800000e0603 */
[----:B------:R-:W-:Y:S01]  /*1180*/  IMAD.WIDE.U32 R2, R7, UR12, RZ ;  /* 0x0000000c07027c25 */ /* 0x000fe2000f8e00ff */
[----:B------:R-:W-:-:S03]  /*1190*/  IADD3.X R9, PT, PT, RZ, RZ, R6, P2, P1 ;  /* 0x000000ffff097210 */ /* 0x000fc600017e2406 */
[----:B------:R-:W-:Y:S01]  /*11a0*/  IMAD R6, R7, UR8, R3 ;  /* 0x0000000807067c24 */ /* 0x000fe2000f8e0203 */
[----:B------:R-:W-:-:S03]  /*11b0*/  IADD3 R3, P0, PT, RZ, -R2, RZ ;  /* 0x80000002ff037210 */ /* 0x000fc60007f1e0ff */
[----:B------:R-:W-:Y:S02]  /*11c0*/  IMAD R2, R9, UR12, R6 ;  /* 0x0000000c09027c24 */ /* 0x000fe4000f8e0206 */
[----:B------:R-:W-:-:S03]  /*11d0*/  IMAD.HI.U32 R6, R7, R3, RZ ;  /* 0x0000000307067227 */ /* 0x000fc600078e00ff */
[----:B------:R-:W-:-:S05]  /*11e0*/  IADD3.X R2, PT, PT, RZ, ~R2, RZ, P0, !PT ;  /* 0x80000002ff027210 */ /* 0x000fca00007fe4ff */
[----:B------:R-:W-:-:S04]  /*11f0*/  IMAD.WIDE.U32 R6, P0, R7, R2, R6 ;  /* 0x0000000207067225 */ /* 0x000fc80007800006 */
[C---:B------:R-:W-:Y:S02]  /*1200*/  IMAD R8, R9.reuse, R2, RZ ;  /* 0x0000000209087224 */ /* 0x040fe400078e02ff */
[----:B------:R-:W-:-:S04]  /*1210*/  IMAD.HI.U32 R7, P1, R9, R3, R6 ;  /* 0x0000000309077227 */ /* 0x000fc80007820006 */
[----:B------:R-:W-:Y:S02]  /*1220*/  HFMA2 R3, -RZ, RZ, 0, 0 ;  /* 0x00000000ff037431 */ /* 0x000fe400000001ff */
[----:B------:R-:W-:Y:S01]  /*1230*/  IMAD.HI.U32 R2, R9, R2, RZ ;  /* 0x0000000209027227 */ /* 0x000fe200078e00ff */
[----:B------:R-:W-:-:S03]  /*1240*/  IADD3 R7, P2, PT, R8, R7, RZ ;  /* 0x0000000708077210 */ /* 0x000fc60007f5e0ff */
[----:B------:R-:W-:Y:S02]  /*1250*/  IMAD.X R9, R2, 0x1, R9, P0 ;  /* 0x0000000102097824 */ /* 0x000fe400000e0609 */
[----:B------:R-:W-:-:S03]  /*1260*/  IMAD.HI.U32 R2, R7, R4, RZ ;  /* 0x0000000407027227 */ /* 0x000fc600078e00ff */
[----:B------:R-:W-:Y:S01]  /*1270*/  IADD3.X R9, PT, PT, RZ, RZ, R9, P2, P1 ;  /* 0x000000ffff097210 */ /* 0x000fe200017e2409 */
[----:B------:R-:W-:-:S04]  /*1280*/  IMAD.WIDE.U32 R2, R7, R5, R2 ;  /* 0x0000000507027225 */ /* 0x000fc800078e0002 */
[C---:B------:R-:W-:Y:S02]  /*1290*/  IMAD R7, R9.reuse, R5, RZ ;  /* 0x0000000509077224 */ /* 0x040fe400078e02ff */
[----:B------:R-:W-:-:S04]  /*12a0*/  IMAD.HI.U32 R2, P0, R9, R4, R2 ;  /* 0x0000000409027227 */ /* 0x000fc80007800002 */
[----:B------:R-:W-:Y:S01]  /*12b0*/  IMAD.HI.U32 R6, R9, R5, RZ ;  /* 0x0000000509067227 */ /* 0x000fe200078e00ff */
[----:B------:R-:W-:-:S03]  /*12c0*/  IADD3 R7, P1, PT, R7, R2, RZ ;  /* 0x0000000207077210 */ /* 0x000fc60007f3e0ff */
[----:B------:R-:W-:Y:S02]  /*12d0*/  IMAD.X R6, RZ, RZ, R6, P0 ;  /* 0x000000ffff067224 */ /* 0x000fe400000e0606 */
[----:B------:R-:W-:-:S03]  /*12e0*/  IMAD.WIDE.U32 R2, R7, UR12, RZ ;  /* 0x0000000c07027c25 */ /* 0x000fc6000f8e00ff */
[----:B------:R-:W-:Y:S01]  /*12f0*/  IADD3.X R6, PT, PT, RZ, R6, RZ, P1, !PT ;  /* 0x00000006ff067210 */ /* 0x000fe20000ffe4ff */
[----:B------:R-:W-:Y:S01]  /*1300*/  IMAD R3, R7, UR8, R3 ;  /* 0x0000000807037c24 */ /* 0x000fe2000f8e0203 */
[----:B------:R-:W-:-:S03]  /*1310*/  IADD3 R11, P1, PT, -R2, R4, RZ ;  /* 0x00000004020b7210 */ /* 0x000fc60007f3e1ff */
[----:B------:R-:W-:Y:S01]  /*1320*/  IMAD R3, R6, UR12, R3 ;  /* 0x0000000c06037c24 */ /* 0x000fe2000f8e0203 */
[C---:B------:R-:W-:Y:S02]  /*1330*/  ISETP.GE.U32.AND P0, PT, R11.reuse, UR12, PT ;  /* 0x0000000c0b007c0c */ /* 0x040fe4000bf06070 */
[----:B------:R-:W-:Y:S01]  /*1340*/  IADD3 R8, P2, PT, R11, -UR12, RZ ;  /* 0x8000000c0b087c10 */ /* 0x000fe2000ff5e0ff */
[----:B------:R-:W-:Y:S01]  /*1350*/  IMAD.X R13, R5, 0x1, ~R3, P1 ;  /* 0x00000001050d7824 */ /* 0x000fe200008e0e03 */
[----:B------:R-:W-:-:S04]  /*1360*/  IADD3 R2, P1, PT, R7, 0x1, RZ ;  /* 0x0000000107027810 */ /* 0x000fc80007f3e0ff */
[C---:B------:R-:W-:Y:S02]  /*1370*/  ISETP.GE.U32.AND.EX P0, PT, R13.reuse, UR8, PT, P0 ;  /* 0x000000080d007c0c */ /* 0x040fe4000bf06100 */
[----:B------:R-:W-:Y:S02]  /*1380*/  IADD3.X R10, PT, PT, R13, ~UR8, RZ, P2, !PT ;  /* 0x800000080d0a7c10 */ /* 0x000fe400097fe4ff */
[----:B------:R-:W-:Y:S02]  /*1390*/  IADD3.X R9, PT, PT, RZ, R6, RZ, P1, !PT ;  /* 0x00000006ff097210 */ /* 0x000fe40000ffe4ff */
[----:B------:R-:W-:Y:S02]  /*13a0*/  SEL R8, R8, R11, P0 ;  /* 0x0000000b08087207 */ /* 0x000fe40000000000 */
[----:B------:R-:W-:Y:S02]  /*13b0*/  SEL R3, R2, R7, P0 ;  /* 0x0000000702037207 */ /* 0x000fe40000000000 */
[----:B------:R-:W-:-:S02]  /*13c0*/  SEL R7, R10, R13, P0 ;  /* 0x0000000d0a077207 */ /* 0x000fc40000000000 */
[----:B------:R-:W-:Y:S02]  /*13d0*/  SEL R2, R9, R6, P0 ;  /* 0x0000000609027207 */ /* 0x000fe40000000000 */
[----:B------:R-:W-:Y:S02]  /*13e0*/  ISETP.GE.U32.AND P0, PT, R8, UR12, PT ;  /* 0x0000000c08007c0c */ /* 0x000fe4000bf06070 */
[----:B------:R-:W-:Y:S02]  /*13f0*/  IADD3 R6, P2, PT, R3, 0x1, RZ ;  /* 0x0000000103067810 */ /* 0x000fe40007f5e0ff */
[----:B------:R-:W-:Y:S02]  /*1400*/  ISETP.GE.U32.AND.EX P0, PT, R7, UR8, PT, P0 ;  /* 0x0000000807007c0c */ /* 0x000fe4000bf06100 */
[----:B------:R-:W-:Y:S01]  /*1410*/  ISETP.NE.U32.AND P1, PT, RZ, UR12, PT ;  /* 0x0000000cff007c0c */ /* 0x000fe2000bf25070 */
[----:B------:R-:W-:Y:S01]  /*1420*/  IMAD.X R7, RZ, RZ, R2, P2 ;  /* 0x000000ffff077224 */ /* 0x000fe200010e0602 */
[----:B------:R-:W-:Y:S01]  /*1430*/  SEL R6, R6, R3, P0 ;  /* 0x0000000306067207 */ /* 0x000fe20000000000 */
[----:B------:R-:W-:Y:S01]  /*1440*/  IMAD.MOV.U32 R3, RZ, RZ, 0x0 ;  /* 0x00000000ff037424 */ /* 0x000fe200078e00ff */
[----:B------:R-:W-:-:S02]  /*1450*/  ISETP.NE.AND.EX P1, PT, RZ, UR8, PT, P1 ;  /* 0x00000008ff007c0c */ /* 0x000fc4000bf25310 */
[----:B------:R-:W-:Y:S02]  /*1460*/  SEL R7, R7, R2, P0 ;  /* 0x0000000207077207 */ /* 0x000fe40000000000 */
[----:B------:R-:W-:Y:S02]  /*1470*/  MOV R2, R0 ;  /* 0x0000000000027202 */ /* 0x000fe40000000f00 */
[----:B------:R-:W-:Y:S02]  /*1480*/  SEL R6, R6, 0xffffffff, P1 ;  /* 0xffffffff06067807 */ /* 0x000fe40000800000 */
[----:B------:R-:W-:Y:S01]  /*1490*/  SEL R7, R7, 0xffffffff, P1 ;  /* 0xffffffff07077807 */ /* 0x000fe20000800000 */
[----:B------:R-:W-:Y:S06]  /*14a0*/  RET.REL.NODEC R2 `(_Z26construct_yearly_histogramPfiimmmS_) ;  /* 0xffffffe802d47950 */ /* 0x000fec0003c3ffff */
        .weak           $__internal_1_$__cuda_sm20_rem_u64
        .type           $__internal_1_$__cuda_sm20_rem_u64,@function
        .size           $__internal_1_$__cuda_sm20_rem_u64,(.L_x_199 - $__internal_1_$__cuda_sm20_rem_u64)
$__internal_1_$__cuda_sm20_rem_u64:
        /* <DEDUP_REMOVED lines=16> */
[----:B------:R-:W-:-:S04]  /*15b0*/  IMAD.HI.U32 R14, P1, R13, R17, R14 ;  /* 0x000000110d0e7227 */ /* 0x000fc8000782000e */
[----:B------:R-:W-:Y:S01]  /*15c0*/  IMAD.X R11, R11, 0x1, R13, P0 ;  /* 0x000000010b0b7824 */ /* 0x000fe200000e060d */
[----:B------:R-:W-:-:S04]  /*15d0*/  IADD3 R15, P2, PT, R21, R14, RZ ;  /* 0x0000000e150f7210 */ /* 0x000fc80007f5e0ff */
[----:B------:R-:W-:Y:S01]  /*15e0*/  IADD3.X R11, PT, PT, RZ, RZ, R11, P2, P1 ;  /* 0x000000ffff0b7210 */ /* 0x000fe200017e240b */
[----:B------:R-:W-:-:S04]  /*15f0*/  IMAD.WIDE.U32 R12, R15, UR4, RZ ;  /* 0x000000040f0c7c25 */ /* 0x000fc8000f8e00ff */
        /* <DEDUP_REMOVED lines=25> */
[----:B------:R-:W-:-:S03]  /*1790*/  ISETP.GE.U32.AND P0, PT, R12, UR4, PT ;  /* 0x000000040c007c0c */ /* 0x000fc6000bf06070 */
[----:B------:R-:W-:Y:S01]  /*17a0*/  IMAD.X R13, R8, 0x1, ~R11, P1 ;  /* 0x00000001080d7824 */ /* 0x000fe200008e0e0b */
[----:B------:R-:W-:-:S04]  /*17b0*/  IADD3 R11, P1, PT, R12, -UR4, RZ ;  /* 0x800000040c0b7c10 */ /* 0x000fc8000ff3e0ff */
[C---:B------:R-:W-:Y:S02]  /*17c0*/  ISETP.GE.U32.AND.EX P0, PT, R13.reuse, UR9, PT, P0 ;  /* 0x000000090d007c0c */ /* 0x040fe4000bf06100 */
[----:B------:R-:W-:Y:S02]  /*17d0*/  IADD3.X R14, PT, PT, R13, ~UR9, RZ, P1, !PT ;  /* 0x800000090d0e7c10 */ /* 0x000fe40008ffe4ff */
[----:B------:R-:W-:Y:S02]  /*17e0*/  SEL R11, R11, R12, P0 ;  /* 0x0000000c0b0b7207 */ /* 0x000fe40000000000 */
[----:B------:R-:W-:Y:S02]  /*17f0*/  SEL R14, R14, R13, P0 ;  /* 0x0000000d0e0e7207 */ /* 0x000fe40000000000 */
[C---:B------:R-:W-:Y:S02]  /*1800*/  ISETP.GE.U32.AND P0, PT, R11.reuse, UR4, PT ;  /* 0x000000040b007c0c */ /* 0x040fe4000bf06070 */
[----:B------:R-:W-:-:S02]  /*1810*/  IADD3 R12, P2, PT, R11, -UR4, RZ ;  /* 0x800000040b0c7c10 */ /* 0x000fc4000ff5e0ff */
[C---:B------:R-:W-:Y:S02]  /*1820*/  ISETP.GE.U32.AND.EX P0, PT, R14.reuse, UR9, PT, P0 ;  /* 0x000000090e007c0c */ /* 0x040fe4000bf06100 */
[----:B------:R-:W-:Y:S02]  /*1830*/  ISETP.NE.U32.AND P1, PT, RZ, UR4, PT ;  /* 0x00000004ff007c0c */ /* 0x000fe4000bf25070 */
[----:B------:R-:W-:Y:S02]  /*1840*/  IADD3.X R13, PT, PT, R14, ~UR9, RZ, P2, !PT ;  /* 0x800000090e0d7c10 */ /* 0x000fe400097fe4ff */
[----:B------:R-:W-:Y:S02]  /*1850*/  SEL R12, R12, R11, P0 ;  /* 0x0000000b0c0c7207 */ /* 0x000fe40000000000 */
[----:B------:R-:W-:Y:S02]  /*1860*/  MOV R11, 0x0 ;  /* 0x00000000000b7802 */ /* 0x000fe40000000f00 */
[----:B------:R-:W-:-:S02]  /*1870*/  ISETP.NE.AND.EX P1, PT, RZ, UR9, PT, P1 ;  /* 0x00000009ff007c0c */ /* 0x000fc4000bf25310 */
[----:B------:R-:W-:Y:S02]  /*1880*/  SEL R13, R13, R14, P0 ;  /* 0x0000000e0d0d7207 */ /* 0x000fe40000000000 */
[----:B------:R-:W-:Y:S02]  /*1890*/  SEL R12, R12, 0xffffffff, P1 ;  /* 0xffffffff0c0c7807 */ /* 0x000fe40000800000 */
[----:B------:R-:W-:Y:S01]  /*18a0*/  SEL R13, R13, 0xffffffff, P1 ;  /* 0xffffffff0d0d7807 */ /* 0x000fe20000800000 */
[----:B------:R-:W-:Y:S06]  /*18b0*/  RET.REL.NODEC R10 `(_Z26construct_yearly_histogramPfiimmmS_) ;  /* 0xffffffe40ad07950 */ /* 0x000fec0003c3ffff */
.L_x_197:
        /* <DEDUP_REMOVED lines=12> */
.L_x_199:


//--------------------- .nv.shared._ZN3cub18CUB_300001_SM_10006detail6reduce28DeviceReduceSingleTileKernelINS2_10policy_hubIfyN4cuda3std3__44plusIvEEE10Policy1000EPfSC_iS9_ffNS7_10__identityEEEvT0_T1_T2_T3_T4_T6_ --------------------------
	.section	.nv.shared._ZN3cub18CUB_300001_SM_10006detail6reduce28DeviceReduceSingleTileKernelINS2_10policy_hubIfyN4cuda3std3__44plusIvEEE10Policy1000EPfSC_iS9_ffNS7_10__identityEEEvT0_T1_T2_T3_T4_T6_,"aw",@nobits
	.sectionflags	@""
	.align	4
.nv.shared._ZN3cub18CUB_300001_SM_10006detail6reduce28DeviceReduceSingleTileKernelINS2_10policy_hubIfyN4cuda3std3__44plusIvEEE10Policy1000EPfSC_iS9_ffNS7_10__identityEEEvT0_T1_T2_T3_T4_T6_:
	.zero		1068


//--------------------- .nv.shared.reserved.0     --------------------------
	.section	.nv.shared.reserved.0,"aw",@nobits
	.weak		__nv_reservedSMEM_offset_0_alias
	.size		__nv_reservedSMEM_offset_0_alias, 0, 64
	.other		__nv_reservedSMEM_offset_0_alias,@"STO_CUDA_RESERVED_SHARED STV_DEFAULT"
__nv_reservedSMEM_offset_0_alias:
	.zero		0
	.zero		64


//--------------------- .nv.global                --------------------------
	.section	.nv.global,"aw",@nobits
.nv.global:
	.type		_ZN34_INTERNAL_452a6feb_4_k_cu_8464f8d46thrust24THRUST_300001_SM_1000_NS12placeholders2_5E,@object
	.size		_ZN34_INTERNAL_452a6feb_4_k_cu_8464f8d46thrust24THRUST_300001_SM_1000_NS12placeholders2_5E,(_ZN34_INTERNAL_452a6feb_4_k_cu_8464f8d44cuda3std3__45__cpo6cbeginE - _ZN34_INTERNAL_452a6feb_4_k_cu_8464f8d46thrust24THRUST_300001_SM_1000_NS12placeholders2_5E)
_ZN34_INTERNAL_452a6feb_4_k_cu_8464f8d46thrust24THRUST_300001_SM_1000_NS12placeholders2_5E:
	.zero		1
	.type		_ZN34_INTERNAL_452a6feb_4_k_cu_8464f8d44cuda3std3__45__cpo6cbeginE,@object
	.size		_ZN34_INTERNAL_452a6feb_4_k_cu_8464f8d44cuda3std3__45__cpo6cbeginE,(_ZN34_INTERNAL_452a6feb_4_k_cu_8464f8d44cuda3std6ranges3__45__cpo6cbeginE - _ZN34_INTERNAL_452a6feb_4_k_cu_8464f8d44cuda3std3__45__cpo6cbeginE)
_ZN34_INTERNAL_452a6feb_4_k_cu_8464f8d44cuda3std3__45__cpo6cbeginE:
	.zero		1
	.type		_ZN34_INTERNAL_452a6feb_4_k_cu_8464f8d44cuda3std6ranges3__45__cpo6cbeginE,@object
	.size		_ZN34_INTERNAL_452a6feb_4_k_cu_8464f8d44cuda3std6ranges3__45__cpo6cbeginE,(_ZN34_INTERNAL_452a6feb_4_k_cu_8464f8d44cuda3std3__48in_placeE - _ZN34_INTERNAL_452a6feb_4_k_cu_8464f8d44cuda3std6ranges3__45__cpo6cbeginE)
_ZN34_INTERNAL_452a6feb_4_k_cu_8464f8d44cuda3std6ranges3__45__cpo6cbeginE:
	.zero		1
	.type		_ZN34_INTERNAL_452a6feb_4_k_cu_8464f8d44cuda3std3__48in_placeE,@object
	.size		_ZN34_INTERNAL_452a6feb_4_k_cu_8464f8d44cuda3std3__48in_placeE,(_ZN34_INTERNAL_452a6feb_4_k_cu_8464f8d44cuda3std6ranges3__45__cpo4sizeE - _ZN34_INTERNAL_452a6feb_4_k_cu_8464f8d44cuda3std3__48in_placeE)
_ZN34_INTERNAL_452a6feb_4_k_cu_8464f8d44cuda3std3__48in_placeE:
	.zero		1
	.type		_ZN34_INTERNAL_452a6feb_4_k_cu_8464f8d44cuda3std6ranges3__45__cpo4sizeE,@object
	.size		_ZN34_INTERNAL_452a6feb_4_k_cu_8464f8d44cuda3std6ranges3__45__cpo4sizeE,(_ZN34_INTERNAL_452a6feb_4_k_cu_8464f8d46thrust24THRUST_300001_SM_1000_NS12placeholders2_9E - _ZN34_INTERNAL_452a6feb_4_k_cu_8464f8d44cuda3std6ranges3__45__cpo4sizeE)
_ZN34_INTERNAL_452a6feb_4_k_cu_8464f8d44cuda3std6ranges3__45__cpo4sizeE:
	.zero		1
	.type		_ZN34_INTERNAL_452a6feb_4_k_cu_8464f8d46thrust24THRUST_300001_SM_1000_NS12placeholders2_9E,@object
	.size		_ZN34_INTERNAL_452a6feb_4_k_cu_8464f8d46thrust24THRUST_300001_SM_1000_NS12placeholders2_9E,(_ZN34_INTERNAL_452a6feb_4_k_cu_8464f8d44cuda3std3__45__cpo7crbeginE - _ZN34_INTERNAL_452a6feb_4_k_cu_8464f8d46thrust24THRUST_300001_SM_1000_NS12placeholders2_9E)
_ZN34_INTERNAL_452a6feb_4_k_cu_8464f8d46thrust24THRUST_300001_SM_1000_NS12placeholders2_9E:
	.zero		1
	.type		_ZN34_INTERNAL_452a6feb_4_k_cu_8464f8d44cuda3std3__45__cpo7crbeginE,@object
	.size		_ZN34_INTERNAL_452a6feb_4_k_cu_8464f8d44cuda3std3__45__cpo7crbeginE,(_ZN34_INTERNAL_452a6feb_4_k_cu_8464f8d44cuda3std6ranges3__45__cpo4nextE - _ZN34_INTERNAL_452a6feb_4_k_cu_8464f8d44cuda3std3__45__cpo7crbeginE)
_ZN34_INTERNAL_452a6feb_4_k_cu_8464f8d44cuda3std3__45__cpo7crbeginE:
	.zero		1
	.type		_ZN34_INTERNAL_452a6feb_4_k_cu_8464f8d44cuda3std6ranges3__45__cpo4nextE,@object
	.size		_ZN34_INTERNAL_452a6feb_4_k_cu_8464f8d44cuda3std6ranges3__45__cpo4nextE,(_ZN34_INTERNAL_452a6feb_4_k_cu_8464f8d44cuda3std6ranges3__45__cpo4swapE - _ZN34_INTERNAL_452a6feb_4_k_cu_8464f8d44cuda3std6ranges3__45__cpo4nextE)
_ZN34_INTERNAL_452a6feb_4_k_cu_8464f8d44cuda3std6ranges3__45__cpo4nextE:
	.zero		1
	.type		_ZN34_INTERNAL_452a6feb_4_k_cu_8464f8d44cuda3std6ranges3__45__cpo4swapE,@object
	.size		_ZN34_INTERNAL_452a6feb_4_k_cu_8464f8d44cuda3std6ranges3__45__cpo4swapE,(_ZN34_INTERNAL_452a6feb_4_k_cu_8464f8d46thrust24THRUST_300001_SM_1000_NS12placeholders2_1E - _ZN34_INTERNAL_452a6feb_4_k_cu_8464f8d44cuda3std6ranges3__45__cpo4swapE)
_ZN34_INTERNAL_452a6feb_4_k_cu_8464f8d44cuda3std6ranges3__45__cpo4swapE:
	.zero		1
	.type		_ZN34_INTERNAL_452a6feb_4_k_cu_8464f8d46thrust24THRUST_300001_SM_1000_NS12placeholders2_1E,@object
	.size		_ZN34_INTERNAL_452a6feb_4_k_cu_8464f8d46thrust24THRUST_300001_SM_1000_NS12placeholders2_1E,(_ZN34_INTERNAL_452a6feb_4_k_cu_8464f8d46thrust24THRUST_300001_SM_1000_NS12placeholders2_3E - _ZN34_INTERNAL_452a6feb_4_k_cu_8464f8d46thrust24THRUST_300001_SM_1000_NS12placeholders2_1E)
_ZN34_INTERNAL_452a6feb_4_k_cu_8464f8d46thrust24THRUST_300001_SM_1000_NS12placeholders2_1E:
	.zero		1
	.type		_ZN34_INTERNAL_452a6feb_4_k_cu_8464f8d46thrust24THRUST_300001_SM_1000_NS12placeholders2_3E,@object
	.size		_ZN34_INTERNAL_452a6feb_4_k_cu_8464f8d46thrust24THRUST_300001_SM_1000_NS12placeholders2_3E,(_ZN34_INTERNAL_452a6feb_4_k_cu_8464f8d44cuda3std3__45__cpo5beginE - _ZN34_INTERNAL_452a6feb_4_k_cu_8464f8d46thrust24THRUST_300001_SM_1000_NS12placeholders2_3E)
_ZN34_INTERNAL_452a6feb_4_k_cu_8464f8d46thrust24THRUST_300001_SM_1000_NS12placeholders2_3E:
	.zero		1
	.type		_ZN34_INTERNAL_452a6feb_4_k_cu_8464f8d44cuda3std3__45__cpo5beginE,@object
	.size		_ZN34_INTERNAL_452a6feb_4_k_cu_8464f8d44cuda3std3__45__cpo5beginE,(_ZN34_INTERNAL_452a6feb_4_k_cu_8464f8d44cuda3std6ranges3__45__cpo5beginE - _ZN34_INTERNAL_452a6feb_4_k_cu_8464f8d44cuda3std3__45__cpo5beginE)
_ZN34_INTERNAL_452a6feb_4_k_cu_8464f8d44cuda3std3__45__cpo5beginE:
	.zero		1
	.type		_ZN34_INTERNAL_452a6feb_4_k_cu_8464f8d44cuda3std6ranges3__45__cpo5beginE,@object
	.size		_ZN34_INTERNAL_452a6feb_4_k_cu_8464f8d44cuda3std6ranges3__45__cpo5beginE,(_ZN34_INTERNAL_452a6feb_4_k_cu_8464f8d44cuda3std3__436_GLOBAL__N__452a6feb_4_k_cu_8464f8d46ignoreE - _ZN34_INTERNAL_452a6feb_4_k_cu_8464f8d44cuda3std6ranges3__45__cpo5beginE)
_ZN34_INTERNAL_452a6feb_4_k_cu_8464f8d44cuda3std6ranges3__45__cpo5beginE:
	.zero		1
	.type		_ZN34_INTERNAL_452a6feb_4_k_cu_8464f8d44cuda3std3__436_GLOBAL__N__452a6feb_4_k_cu_8464f8d46ignoreE,@object
	.size		_ZN34_INTERNAL_452a6feb_4_k_cu_8464f8d44cuda3std3__436_GLOBAL__N__452a6feb_4_k_cu_8464f8d46ignoreE,(_ZN34_INTERNAL_452a6feb_4_k_cu_8464f8d44cuda3std6ranges3__45__cpo4dataE - _ZN34_INTERNAL_452a6feb_4_k_cu_8464f8d44cuda3std3__436_GLOBAL__N__452a6feb_4_k_cu_8464f8d46ignoreE)
_ZN34_INTERNAL_452a6feb_4_k_cu_8464f8d44cuda3std3__436_GLOBAL__N__452a6feb_4_k_cu_8464f8d46ignoreE:
	.zero		1
	.type		_ZN34_INTERNAL_452a6feb_4_k_cu_8464f8d44cuda3std6ranges3__45__cpo4dataE,@object
	.size		_ZN34_INTERNAL_452a6feb_4_k_cu_8464f8d44cuda3std6ranges3__45__cpo4dataE,(_ZN34_INTERNAL_452a6feb_4_k_cu_8464f8d46thrust24THRUST_300001_SM_1000_NS12placeholders2_7E - _ZN34_INTERNAL_452a6feb_4_k_cu_8464f8d44cuda3std6ranges3__45__cpo4dataE)
_ZN34_INTERNAL_452a6feb_4_k_cu_8464f8d44cuda3std6ranges3__45__cpo4dataE:
	.zero		1
	.type		_ZN34_INTERNAL_452a6feb_4_k_cu_8464f8d46thrust24THRUST_300001_SM_1000_NS12placeholders2_7E,@object
	.size		_ZN34_INTERNAL_452a6feb_4_k_cu_8464f8d46thrust24THRUST_300001_SM_1000_NS12placeholders2_7E,(_ZN34_INTERNAL_452a6feb_4_k_cu_8464f8d44cuda3std3__45__cpo6rbeginE - _ZN34_INTERNAL_452a6feb_4_k_cu_8464f8d46thrust24THRUST_300001_SM_1000_NS12placeholders2_7E)
_ZN34_INTERNAL_452a6feb_4_k_cu_8464f8d46thrust24THRUST_300001_SM_1000_NS12placeholders2_7E:
	.zero		1
	.type		_ZN34_INTERNAL_452a6feb_4_k_cu_8464f8d44cuda3std3__45__cpo6rbeginE,@object
	.size		_ZN34_INTERNAL_452a6feb_4_k_cu_8464f8d44cuda3std3__45__cpo6rbeginE,(_ZN34_INTERNAL_452a6feb_4_k_cu_8464f8d44cuda3std6ranges3__45__cpo7advanceE - _ZN34_INTERNAL_452a6feb_4_k_cu_8464f8d44cuda3std3__45__cpo6rbeginE)
_ZN34_INTERNAL_452a6feb_4_k_cu_8464f8d44cuda3std3__45__cpo6rbeginE:
	.zero		1
	.type		_ZN34_INTERNAL_452a6feb_4_k_cu_8464f8d44cuda3std6ranges3__45__cpo7advanceE,@object
	.size		_ZN34_INTERNAL_452a6feb_4_k_cu_8464f8d44cuda3std6ranges3__45__cpo7advanceE,(_ZN34_INTERNAL_452a6feb_4_k_cu_8464f8d44cuda3std3__47nulloptE - _ZN34_INTERNAL_452a6feb_4_k_cu_8464f8d44cuda3std6ranges3__45__cpo7advanceE)
_ZN34_INTERNAL_452a6feb_4_k_cu_8464f8d44cuda3std6ranges3__45__cpo7advanceE:
	.zero		1
	.type		_ZN34_INTERNAL_452a6feb_4_k_cu_8464f8d44cuda3std3__47nulloptE,@object
	.size		_ZN34_INTERNAL_452a6feb_4_k_cu_8464f8d44cuda3std3__47nulloptE,(_ZN34_INTERNAL_452a6feb_4_k_cu_8464f8d44cuda3std6ranges3__45__cpo8distanceE - _ZN34_INTERNAL_452a6feb_4_k_cu_8464f8d44cuda3std3__47nulloptE)
_ZN34_INTERNAL_452a6feb_4_k_cu_8464f8d44cuda3std3__47nulloptE:
	.zero		1
	.type		_ZN34_INTERNAL_452a6feb_4_k_cu_8464f8d44cuda3std6ranges3__45__cpo8distanceE,@object
	.size		_ZN34_INTERNAL_452a6feb_4_k_cu_8464f8d44cuda3std6ranges3__45__cpo8distanceE,(_ZN34_INTERNAL_452a6feb_4_k_cu_8464f8d46thrust24THRUST_300001_SM_1000_NS12placeholders2_6E - _ZN34_INTERNAL_452a6feb_4_k_cu_8464f8d44cuda3std6ranges3__45__cpo8distanceE)
_ZN34_INTERNAL_452a6feb_4_k_cu_8464f8d44cuda3std6ranges3__45__cpo8distanceE:
	.zero		1
	.type		_ZN34_INTERNAL_452a6feb_4_k_cu_8464f8d46thrust24THRUST_300001_SM_1000_NS12placeholders2_6E,@object
	.size		_ZN34_INTERNAL_452a6feb_4_k_cu_8464f8d46thrust24THRUST_300001_SM_1000_NS12placeholders2_6E,(_ZN34_INTERNAL_452a6feb_4_k_cu_8464f8d44cuda3std3__45__cpo4cendE - _ZN34_INTERNAL_452a6feb_4_k_cu_8464f8d46thrust24THRUST_300001_SM_1000_NS12placeholders2_6E)
_ZN34_INTERNAL_452a6feb_4_k_cu_8464f8d46thrust24THRUST_300001_SM_1000_NS12placeholders2_6E:
	.zero		1
	.type		_ZN34_INTERNAL_452a6feb_4_k_cu_8464f8d44cuda3std3__45__cpo4cendE,@object
	.size		_ZN34_INTERNAL_452a6feb_4_k_cu_8464f8d44cuda3std3__45__cpo4cendE,(_ZN34_INTERNAL_452a6feb_4_k_cu_8464f8d44cuda3std6ranges3__45__cpo4cendE - _ZN34_INTERNAL_452a6feb_4_k_cu_8464f8d44cuda3std3__45__cpo4cendE)
_ZN34_INTERNAL_452a6feb_4_k_cu_8464f8d44cuda3std3__45__cpo4cendE:
	.zero		1
	.type		_ZN34_INTERNAL_452a6feb_4_k_cu_8464f8d44cuda3std6ranges3__45__cpo4cendE,@object
	.size		_ZN34_INTERNAL_452a6feb_4_k_cu_8464f8d44cuda3std6ranges3__45__cpo4cendE,(_ZN34_INTERNAL_452a6feb_4_k_cu_8464f8d44cuda3std3__420unreachable_sentinelE - _ZN34_INTERNAL_452a6feb_4_k_cu_8464f8d44cuda3std6ranges3__45__cpo4cendE)
_ZN34_INTERNAL_452a6feb_4_k_cu_8464f8d44cuda3std6ranges3__45__cpo4cendE:
	.zero		1
	.type		_ZN34_INTERNAL_452a6feb_4_k_cu_8464f8d44cuda3std3__420unreachable_sentinelE,@object
	.size		_ZN34_INTERNAL_452a6feb_4_k_cu_8464f8d44cuda3std3__420unreachable_sentinelE,(_ZN34_INTERNAL_452a6feb_4_k_cu_8464f8d44cuda3std6ranges3__45__cpo5ssizeE - _ZN34_INTERNAL_452a6feb_4_k_cu_8464f8d44cuda3std3__420unreachable_sentinelE)
_ZN34_INTERNAL_452a6feb_4_k_cu_8464f8d44cuda3std3__420unreachable_sentinelE:
	.zero		1
	.type		_ZN34_INTERNAL_452a6feb_4_k_cu_8464f8d44cuda3std6ranges3__45__cpo5ssizeE,@object
	.size		_ZN34_INTERNAL_452a6feb_4_k_cu_8464f8d44cuda3std6ranges3__45__cpo5ssizeE,(_ZN34_INTERNAL_452a6feb_4_k_cu_8464f8d46thrust24THRUST_300001_SM_1000_NS12placeholders3_10E - _ZN34_INTERNAL_452a6feb_4_k_cu_8464f8d44cuda3std6ranges3__45__cpo5ssizeE)
_ZN34_INTERNAL_452a6feb_4_k_cu_8464f8d44cuda3std6ranges3__45__cpo5ssizeE:
	.zero		1
	.type		_ZN34_INTERNAL_452a6feb_4_k_cu_8464f8d46thrust24THRUST_300001_SM_1000_NS12placeholders3_10E,@object
	.size		_ZN34_INTERNAL_452a6feb_4_k_cu_8464f8d46thrust24THRUST_300001_SM_1000_NS12placeholders3_10E,(_ZN34_INTERNAL_452a6feb_4_k_cu_8464f8d44cuda3std3__45__cpo5crendE - _ZN34_INTERNAL_452a6feb_4_k_cu_8464f8d46thrust24THRUST_300001_SM_1000_NS12placeholders3_10E)
_ZN34_INTERNAL_452a6feb_4_k_cu_8464f8d46thrust24THRUST_300001_SM_1000_NS12placeholders3_10E:
	.zero		1
	.type		_ZN34_INTERNAL_452a6feb_4_k_cu_8464f8d44cuda3std3__45__cpo5crendE,@object
	.size		_ZN34_INTERNAL_452a6feb_4_k_cu_8464f8d44cuda3std3__45__cpo5crendE,(_ZN34_INTERNAL_452a6feb_4_k_cu_8464f8d44cuda3std6ranges3__45__cpo4prevE - _ZN34_INTERNAL_452a6feb_4_k_cu_8464f8d44cuda3std3__45__cpo5crendE)
_ZN34_INTERNAL_452a6feb_4_k_cu_8464f8d44cuda3std3__45__cpo5crendE:
	.zero		1
	.type		_ZN34_INTERNAL_452a6feb_4_k_cu_8464f8d44cuda3std6ranges3__45__cpo4prevE,@object
	.size		_ZN34_INTERNAL_452a6feb_4_k_cu_8464f8d44cuda3std6ranges3__45__cpo4prevE,(_ZN34_INTERNAL_452a6feb_4_k_cu_8464f8d44cuda3std6ranges3__45__cpo9iter_moveE - _ZN34_INTERNAL_452a6feb_4_k_cu_8464f8d44cuda3std6ranges3__45__cpo4prevE)
_ZN34_INTERNAL_452a6feb_4_k_cu_8464f8d44cuda3std6ranges3__45__cpo4prevE:
	.zero		1
	.type		_ZN34_INTERNAL_452a6feb_4_k_cu_8464f8d44cuda3std6ranges3__45__cpo9iter_moveE,@object
	.size		_ZN34_INTERNAL_452a6feb_4_k_cu_8464f8d44cuda3std6ranges3__45__cpo9iter_moveE,(_ZN34_INTERNAL_452a6feb_4_k_cu_8464f8d46thrust24THRUST_300001_SM_1000_NS12placeholders2_2E - _ZN34_INTERNAL_452a6feb_4_k_cu_8464f8d44cuda3std6ranges3__45__cpo9iter_moveE)
_ZN34_INTERNAL_452a6feb_4_k_cu_8464f8d44cuda3std6ranges3__45__cpo9iter_moveE:
	.zero		1
	.type		_ZN34_INTERNAL_452a6feb_4_k_cu_8464f8d46thrust24THRUST_300001_SM_1000_NS12placeholders2_2E,@object
	.size		_ZN34_INTERNAL_452a6feb_4_k_cu_8464f8d46thrust24THRUST_300001_SM_1000_NS12placeholders2_2E,(_ZN34_INTERNAL_452a6feb_4_k_cu_8464f8d46thrust24THRUST_300001_SM_1000_NS12placeholders2_4E - _ZN34_INTERNAL_452a6feb_4_k_cu_8464f8d46thrust24THRUST_300001_SM_1000_NS12placeholders2_2E)
_ZN34_INTERNAL_452a6feb_4_k_cu_8464f8d46thrust24THRUST_300001_SM_1000_NS12placeholders2_2E:
	.zero		1
	.type		_ZN34_INTERNAL_452a6feb_4_k_cu_8464f8d46thrust24THRUST_300001_SM_1000_NS12placeholders2_4E,@object
	.size		_ZN34_INTERNAL_452a6feb_4_k_cu_8464f8d46thrust24THRUST_300001_SM_1000_NS12placeholders2_4E,(_ZN34_INTERNAL_452a6feb_4_k_cu_8464f8d44cuda3std3__45__cpo3endE - _ZN34_INTERNAL_452a6feb_4_k_cu_8464f8d46thrust24THRUST_300001_SM_1000_NS12placeholders2_4E)
_ZN34_INTERNAL_452a6feb_4_k_cu_8464f8d46thrust24THRUST_300001_SM_1000_NS12placeholders2_4E:
	.zero		1
	.type		_ZN34_INTERNAL_452a6feb_4_k_cu_8464f8d44cuda3std3__45__cpo3endE,@object
	.size		_ZN34_INTERNAL_452a6feb_4_k_cu_8464f8d44cuda3std3__45__cpo3endE,(_ZN34_INTERNAL_452a6feb_4_k_cu_8464f8d44cuda3std6ranges3__45__cpo3endE - _ZN34_INTERNAL_452a6feb_4_k_cu_8464f8d44cuda3std3__45__cpo3endE)
_ZN34_INTERNAL_452a6feb_4_k_cu_8464f8d44cuda3std3__45__cpo3endE:
	.zero		1
	.type		_ZN34_INTERNAL_452a6feb_4_k_cu_8464f8d44cuda3std6ranges3__45__cpo3endE,@object
	.size		_ZN34_INTERNAL_452a6feb_4_k_cu_8464f8d44cuda3std6ranges3__45__cpo3endE,(_ZN34_INTERNAL_452a6feb_4_k_cu_8464f8d44cuda3std3__419piecewise_constructE - _ZN34_INTERNAL_452a6feb_4_k_cu_8464f8d44cuda3std6ranges3__45__cpo3endE)
_ZN34_INTERNAL_452a6feb_4_k_cu_8464f8d44cuda3std6ranges3__45__cpo3endE:
	.zero		1
	.type		_ZN34_INTERNAL_452a6feb_4_k_cu_8464f8d44cuda3std3__419piecewise_constructE,@object
	.size		_ZN34_INTERNAL_452a6feb_4_k_cu_8464f8d44cuda3std3__419piecewise_constructE,(_ZN34_INTERNAL_452a6feb_4_k_cu_8464f8d44cuda3std6ranges3__45__cpo5cdataE - _ZN34_INTERNAL_452a6feb_4_k_cu_8464f8d44cuda3std3__419piecewise_constructE)
_ZN34_INTERNAL_452a6feb_4_k_cu_8464f8d44cuda3std3__419piecewise_constructE:
	.zero		1
	.type		_ZN34_INTERNAL_452a6feb_4_k_cu_8464f8d44cuda3std6ranges3__45__cpo5cdataE,@object
	.size		_ZN34_INTERNAL_452a6feb_4_k_cu_8464f8d44cuda3std6ranges3__45__cpo5cdataE,(_ZN34_INTERNAL_452a6feb_4_k_cu_8464f8d46thrust24THRUST_300001_SM_1000_NS12placeholders2_8E - _ZN34_INTERNAL_452a6feb_4_k_cu_8464f8d44cuda3std6ranges3__45__cpo5cdataE)
_ZN34_INTERNAL_452a6feb_4_k_cu_8464f8d44cuda3std6ranges3__45__cpo5cdataE:
	.zero		1
	.type		_ZN34_INTERNAL_452a6feb_4_k_cu_8464f8d46thrust24THRUST_300001_SM_1000_NS12placeholders2_8E,@object
	.size		_ZN34_INTERNAL_452a6feb_4_k_cu_8464f8d46thrust24THRUST_300001_SM_1000_NS12placeholders2_8E,(_ZN34_INTERNAL_452a6feb_4_k_cu_8464f8d44cuda3std3__45__cpo4rendE - _ZN34_INTERNAL_452a6feb_4_k_cu_8464f8d46thrust24THRUST_300001_SM_1000_NS12placeholders2_8E)
_ZN34_INTERNAL_452a6feb_4_k_cu_8464f8d46thrust24THRUST_300001_SM_1000_NS12placeholders2_8E:
	.zero		1
	.type		_ZN34_INTERNAL_452a6feb_4_k_cu_8464f8d44cuda3std3__45__cpo4rendE,@object
	.size		_ZN34_INTERNAL_452a6feb_4_k_cu_8464f8d44cuda3std3__45__cpo4rendE,(_ZN34_INTERNAL_452a6feb_4_k_cu_8464f8d44cuda3std6ranges3__45__cpo9iter_swapE - _ZN34_INTERNAL_452a6feb_4_k_cu_8464f8d44cuda3std3__45__cpo4rendE)
_ZN34_INTERNAL_452a6feb_4_k_cu_8464f8d44cuda3std3__45__cpo4rendE:
	.zero		1
	.type		_ZN34_INTERNAL_452a6feb_4_k_cu_8464f8d44cuda3std6ranges3__45__cpo9iter_swapE,@object
	.size		_ZN34_INTERNAL_452a6feb_4_k_cu_8464f8d44cuda3std6ranges3__45__cpo9iter_swapE,(_ZN34_INTERNAL_452a6feb_4_k_cu_8464f8d44cuda3std3__48unexpectE - _ZN34_INTERNAL_452a6feb_4_k_cu_8464f8d44cuda3std6ranges3__45__cpo9iter_swapE)
_ZN34_INTERNAL_452a6feb_4_k_cu_8464f8d44cuda3std6ranges3__45__cpo9iter_swapE:
	.zero		1
	.type		_ZN34_INTERNAL_452a6feb_4_k_cu_8464f8d44cuda3std3__48unexpectE,@object
	.size		_ZN34_INTERNAL_452a6feb_4_k_cu_8464f8d44cuda3std3__48unexpectE,(_ZN34_INTERNAL_452a6feb_4_k_cu_8464f8d46thrust24THRUST_300001_SM_1000_NS6system6detail10sequential3seqE - _ZN34_INTERNAL_452a6feb_4_k_cu_8464f8d44cuda3std3__48unexpectE)
_ZN34_INTERNAL_452a6feb_4_k_cu_8464f8d44cuda3std3__48unexpectE:
	.zero		1
	.type		_ZN34_INTERNAL_452a6feb_4_k_cu_8464f8d46thrust24THRUST_300001_SM_1000_NS6system6detail10sequential3seqE,@object
	.size		_ZN34_INTERNAL_452a6feb_4_k_cu_8464f8d46thrust24THRUST_300001_SM_1000_NS6system6detail10sequential3seqE,(.L_30 - _ZN34_INTERNAL_452a6feb_4_k_cu_8464f8d46thrust24THRUST_300001_SM_1000_NS6system6detail10sequential3seqE)
_ZN34_INTERNAL_452a6feb_4_k_cu_8464f8d46thrust24THRUST_300001_SM_1000_NS6system6detail10sequential3seqE:
	.zero		1
.L_30:


//--------------------- .nv.shared._ZN3cub18CUB_300001_SM_10006detail6reduce18DeviceReduceKernelINS2_10policy_hubIfyN4cuda3std3__44plusIvEEE10Policy1000EPfyS9_fNS7_10__identityEEEvT0_PT3_T1_NS0_13GridEvenShareISH_EET2_T4_ --------------------------
	.section	.nv.shared._ZN3cub18CUB_300001_SM_10006detail6reduce18DeviceReduceKernelINS2_10policy_hubIfyN4cuda3std3__44plusIvEEE10Policy1000EPfyS9_fNS7_10__identityEEEvT0_PT3_T1_NS0_13GridEvenShareISH_EET2_T4_,"aw",@nobits
	.sectionflags	@""
	.align	4
.nv.shared._ZN3cub18CUB_300001_SM_10006detail6reduce18DeviceReduceKernelINS2_10policy_hubIfyN4cuda3std3__44plusIvEEE10Policy1000EPfyS9_fNS7_10__identityEEEvT0_PT3_T1_NS0_13GridEvenShareISH_EET2_T4_:
	.zero		1068


//--------------------- .nv.shared._ZN3cub18CUB_300001_SM_10006detail6reduce28DeviceReduceSingleTileKernelINS2_10policy_hubIfyN4cuda3std3__44plusIvEEE10Policy1000EPfSC_yS9_ffNS7_10__identityEEEvT0_T1_T2_T3_T4_T6_ --------------------------
	.section	.nv.shared._ZN3cub18CUB_300001_SM_10006detail6reduce28DeviceReduceSingleTileKernelINS2_10policy_hubIfyN4cuda3std3__44plusIvEEE10Policy1000EPfSC_yS9_ffNS7_10__identityEEEvT0_T1_T2_T3_T4_T6_,"aw",@nobits
	.sectionflags	@""
	.align	4
.nv.shared._ZN3cub18CUB_300001_SM_10006detail6reduce28DeviceReduceSingleTileKernelINS2_10policy_hubIfyN4cuda3std3__44plusIvEEE10Policy1000EPfSC_yS9_ffNS7_10__identityEEEvT0_T1_T2_T3_T4_T6_:
	.zero		1068


//--------------------- .nv.constant0._ZN3cub18CUB_300001_SM_10006detail6reduce28DeviceReduceSingleTileKernelINS2_10policy_hubIfyN4cuda3std3__44plusIvEEE10Policy1000EPfSC_iS9_ffNS7_10__identityEEEvT0_T1_T2_T3_T4_T6_ --------------------------
	.section	.nv.constant0._ZN3cub18CUB_300001_SM_10006detail6reduce28DeviceReduceSingleTileKernelINS2_10policy_hubIfyN4cuda3std3__44plusIvEEE10Policy1000EPfSC_iS9_ffNS7_10__identityEEEvT0_T1_T2_T3_T4_T6_,"a",@progbits
	.sectionflags	@""
	.align	4
.nv.constant0._ZN3cub18CUB_300001_SM_10006detail6reduce28DeviceReduceSingleTileKernelINS2_10policy_hubIfyN4cuda3std3__44plusIvEEE10Policy1000EPfSC_iS9_ffNS7_10__identityEEEvT0_T1_T2_T3_T4_T6_:
	.zero		925


//--------------------- .nv.constant0._ZN3cub18CUB_300001_SM_10006detail6reduce18DeviceReduceKernelINS2_10policy_hubIfyN4cuda3std3__44plusIvEEE10Policy1000EPfyS9_fNS7_10__identityEEEvT0_PT3_T1_NS0_13GridEvenShareISH_EET2_T4_ --------------------------
	.section	.nv.constant0._ZN3cub18CUB_300001_SM_10006detail6reduce18DeviceReduceKernelINS2_10policy_hubIfyN4cuda3std3__44plusIvEEE10Policy1000EPfyS9_fNS7_10__identityEEEvT0_PT3_T1_NS0_13GridEvenShareISH_EET2_T4_,"a",@progbits
	.sectionflags	@""
	.align	4
.nv.constant0._ZN3cub18CUB_300001_SM_10006detail6reduce18DeviceReduceKernelINS2_10policy_hubIfyN4cuda3std3__44plusIvEEE10Policy1000EPfyS9_fNS7_10__identityEEEvT0_PT3_T1_NS0_13GridEvenShareISH_EET2_T4_:
	.zero		994


//--------------------- .nv.constant0._ZN3cub18CUB_300001_SM_10006detail6reduce28DeviceReduceSingleTileKernelINS2_10policy_hubIfyN4cuda3std3__44plusIvEEE10Policy1000EPfSC_yS9_ffNS7_10__identityEEEvT0_T1_T2_T3_T4_T6_ --------------------------
	.section	.nv.constant0._ZN3cub18CUB_300001_SM_10006detail6reduce28DeviceReduceSingleTileKernelINS2_10policy_hubIfyN4cuda3std3__44plusIvEEE10Policy1000EPfSC_yS9_ffNS7_10__identityEEEvT0_T1_T2_T3_T4_T6_,"a",@progbits
	.sectionflags	@""
	.align	4
.nv.constant0._ZN3cub18CUB_300001_SM_10006detail6reduce28DeviceReduceSingleTileKernelINS2_10policy_hubIfyN4cuda3std3__44plusIvEEE10Policy1000EPfSC_yS9_ffNS7_10__identityEEEvT0_T1_T2_T3_T4_T6_:
	.zero		929


//--------------------- .nv.constant0._ZN3cub18CUB_300001_SM_10006detail11EmptyKernelIvEEvv --------------------------
	.section	.nv.constant0._ZN3cub18CUB_300001_SM_10006detail11EmptyKernelIvEEvv,"a",@progbits
	.sectionflags	@""
	.align	4
.nv.constant0._ZN3cub18CUB_300001_SM_10006detail11EmptyKernelIvEEvv:
	.zero		896


//--------------------- .nv.constant0._Z26construct_yearly_histogramPfiimmmS_ --------------------------
	.section	.nv.constant0._Z26construct_yearly_histogramPfiimmmS_,"a",@progbits
	.sectionflags	@""
	.align	4
.nv.constant0._Z26construct_yearly_histogramPfiimmmS_:
	.zero		944


//--------------------- SYMBOLS --------------------------

	.type		.nv.reservedSmem.offset0,@object
	.size		.nv.reservedSmem.offset0,0x4
	.type		.nv.reservedSmem.cap,@object
	.size		.nv.reservedSmem.cap,0x4
